def matmul_kernel(
    a_ptr,
    b_ptr,
    c_ptr,
    M,
    N,
    K,
    stride_am,
    stride_ak,
    stride_bk,
    stride_bn,
    stride_cm,
    stride_cn,
    BLOCK_M: tl.constexpr,
    BLOCK_N: tl.constexpr,
    BLOCK_K: tl.constexpr,
    GROUP_M: tl.constexpr,
):
    pid = tl.program_id(axis=0)
    num_pid_m = tl.cdiv(M, BLOCK_M)
    num_pid_n = tl.cdiv(N, BLOCK_N)
    num_pid_in_group = GROUP_M * num_pid_n
    group_id = pid // num_pid_in_group
    first_pid_m = group_id * GROUP_M
    group_size_m = min(num_pid_m - first_pid_m, GROUP_M)
    pid_m = first_pid_m + ((pid % num_pid_in_group) % group_size_m)
    pid_n = (pid % num_pid_in_group) // group_size_m

    offs_am = (pid_m * BLOCK_M + tl.arange(0, BLOCK_M)) % M
    offs_bn = (pid_n * BLOCK_N + tl.arange(0, BLOCK_N)) % N
    offs_k = tl.arange(0, BLOCK_K)
    a_ptrs = a_ptr + offs_am[:, None] * stride_am + offs_k[None, :] * stride_ak
    b_ptrs = b_ptr + offs_k[:, None] * stride_bk + offs_bn[None, :] * stride_bn

    acc = tl.zeros((BLOCK_M, BLOCK_N), dtype=tl.float32)
    for kk in range(0, tl.cdiv(K, BLOCK_K)):
        a = tl.load(a_ptrs, mask=offs_k[None, :] < K - kk * BLOCK_K, other=0.0)
        b = tl.load(b_ptrs, mask=offs_k[:, None] < K - kk * BLOCK_K, other=0.0)
        acc = tl.dot(a, b, acc)
        a_ptrs += BLOCK_K * stride_ak
        b_ptrs += BLOCK_K * stride_bk

    c = acc.to(c_ptr.dtype.element_ty)
    offs_cm = pid_m * BLOCK_M + tl.arange(0, BLOCK_M)
    offs_cn = pid_n * BLOCK_N + tl.arange(0, BLOCK_N)
    c_ptrs = c_ptr + offs_cm[:, None] * stride_cm + offs_cn[None, :] * stride_cn
    mask = (offs_cm[:, None] < M) & (offs_cn[None, :] < N)
    tl.store(c_ptrs, c, mask=mask)

# config = {"BLOCK_K": 32, "BLOCK_M": 512, "BLOCK_N": 128, "GROUP_M": 8, "arch": "sm_100", "dtype": "fp8e5m2", "num_ctas": 1, "num_stages": 3, "num_warps": 2}
# arch = sm_100


// ===== COMPILED SASS (sm_100a) =====

	.target	sm_100a

	.elftype	@"ET_EXEC"


//--------------------- .note.nv.tkinfo           --------------------------
	.section	.note.nv.tkinfo,"",@"SHT_NOTE"
	.sectionflags	@"SHF_NOTE_NV_TKINFO"
	.tkinfo
        /*0018*/ 	.word	0x00000081
        /*0030*/ 	.string	""
        /*0030*/ 	.string	"ptxas-blackwell"
        /*0030*/ 	.string	"Cuda compilation tools, release 12.9, V12.9.86"
        /*0030*/ 	.string	"Build cuda_12.9.r12.9/compiler.36037853_0"
        /*0030*/ 	.string	"-v  -suppress-debug-info  -lineinfo  -arch sm_100a "



//--------------------- .note.nv.cuver            --------------------------
	.section	.note.nv.cuver,"",@"SHT_NOTE"
	.sectionflags	@"SHF_NOTE_NV_CUVER"
        /*0018*/ 	.short	0x0001
        /*001a*/ 	.short	0x0064
        /*001c*/ 	.short	0x0001
        /*001e*/ 	.short	0x0000
        /*0020*/ 	.short	0x0001
        /*0022*/ 	.short	0x0000


//--------------------- .nv.info                  --------------------------
	.section	.nv.info,"",@"SHT_CUDA_INFO"
	.align	4


	//----- nvinfo : EIATTR_REGCOUNT
	.align		4
        /*0000*/ 	.byte	0x04, 0x2f
        /*0002*/ 	.short	(.L_1 - .L_0)
	.align		4
.L_0:
        /*0004*/ 	.word	index@(matmul_kernel)
        /*0008*/ 	.word	0x00000020


	//----- nvinfo : EIATTR_FRAME_SIZE
	.align		4
.L_1:
        /*000c*/ 	.byte	0x04, 0x11
        /*000e*/ 	.short	(.L_3 - .L_2)
	.align		4
.L_2:
        /*0010*/ 	.word	index@(matmul_kernel)
        /*0014*/ 	.word	0x00004568


	//----- nvinfo : EIATTR_MIN_STACK_SIZE
	.align		4
.L_3:
        /*0018*/ 	.byte	0x04, 0x12
        /*001a*/ 	.short	(.L_5 - .L_4)
	.align		4
.L_4:
        /*001c*/ 	.word	index@(matmul_kernel)
        /*0020*/ 	.word	0x00004568
.L_5:


//--------------------- .nv.info.matmul_kernel    --------------------------
	.section	.nv.info.matmul_kernel,"",@"SHT_CUDA_INFO"
	.sectionflags	@""
	.align	4


	//----- nvinfo : EIATTR_CUDA_API_VERSION
	.align		4
        /*0000*/ 	.byte	0x04, 0x37
        /*0002*/ 	.short	(.L_7 - .L_6)
.L_6:
        /*0004*/ 	.word	0x00000081


	//----- nvinfo : EIATTR_KPARAM_INFO
	.align		4
.L_7:
        /*0008*/ 	.byte	0x04, 0x17
        /*000a*/ 	.short	(.L_9 - .L_8)
.L_8:
        /*000c*/ 	.word	0x00000000
        /*0010*/ 	.short	0x000d
        /*0012*/ 	.short	0x0048
        /*0014*/ 	.byte	0x00, 0xf4, 0x21, 0x00


	//----- nvinfo : EIATTR_KPARAM_INFO
	.align		4
.L_9:
        /*0018*/ 	.byte	0x04, 0x17
        /*001a*/ 	.short	(.L_11 - .L_10)
.L_10:
        /*001c*/ 	.word	0x00000000
        /*0020*/ 	.short	0x000c
        /*0022*/ 	.short	0x0040
        /*0024*/ 	.byte	0x00, 0xf4, 0x21, 0x00


	//----- nvinfo : EIATTR_KPARAM_INFO
	.align		4
.L_11:
        /*0028*/ 	.byte	0x04, 0x17
        /*002a*/ 	.short	(.L_13 - .L_12)
.L_12:
        /*002c*/ 	.word	0x00000000
        /*0030*/ 	.short	0x000b
        /*0032*/ 	.short	0x0038
        /*0034*/ 	.byte	0x00, 0xf0, 0x11, 0x00


	//----- nvinfo : EIATTR_KPARAM_INFO
	.align		4
.L_13:
        /*0038*/ 	.byte	0x04, 0x17
        /*003a*/ 	.short	(.L_15 - .L_14)
.L_14:
        /*003c*/ 	.word	0x00000000
        /*0040*/ 	.short	0x000a
        /*0042*/ 	.short	0x0034
        /*0044*/ 	.byte	0x00, 0xf0, 0x11, 0x00


	//----- nvinfo : EIATTR_KPARAM_INFO
	.align		4
.L_15:
        /*0048*/ 	.byte	0x04, 0x17
        /*004a*/ 	.short	(.L_17 - .L_16)
.L_16:
        /*004c*/ 	.word	0x00000000
        /*0050*/ 	.short	0x0009
        /*0052*/ 	.short	0x0030
        /*0054*/ 	.byte	0x00, 0xf0, 0x11, 0x00


	//----- nvinfo : EIATTR_KPARAM_INFO
	.align		4
.L_17:
        /*0058*/ 	.byte	0x04, 0x17
        /*005a*/ 	.short	(.L_19 - .L_18)
.L_18:
        /*005c*/ 	.word	0x00000000
        /*0060*/ 	.short	0x0008
        /*0062*/ 	.short	0x002c
        /*0064*/ 	.byte	0x00, 0xf0, 0x11, 0x00


	//----- nvinfo : EIATTR_KPARAM_INFO
	.align		4
.L_19:
        /*0068*/ 	.byte	0x04, 0x17
        /*006a*/ 	.short	(.L_21 - .L_20)
.L_20:
        /*006c*/ 	.word	0x00000000
        /*0070*/ 	.short	0x0007
        /*0072*/ 	.short	0x0028
        /*0074*/ 	.byte	0x00, 0xf0, 0x11, 0x00


	//----- nvinfo : EIATTR_KPARAM_INFO
	.align		4
.L_21:
        /*0078*/ 	.byte	0x04, 0x17
        /*007a*/ 	.short	(.L_23 - .L_22)
.L_22:
        /*007c*/ 	.word	0x00000000
        /*0080*/ 	.short	0x0006
        /*0082*/ 	.short	0x0024
        /*0084*/ 	.byte	0x00, 0xf0, 0x11, 0x00


	//----- nvinfo : EIATTR_KPARAM_INFO
	.align		4
.L_23:
        /*0088*/ 	.byte	0x04, 0x17
        /*008a*/ 	.short	(.L_25 - .L_24)
.L_24:
        /*008c*/ 	.word	0x00000000
        /*0090*/ 	.short	0x0005
        /*0092*/ 	.short	0x0020
        /*0094*/ 	.byte	0x00, 0xf0, 0x11, 0x00


	//----- nvinfo : EIATTR_KPARAM_INFO
	.align		4
.L_25:
        /*0098*/ 	.byte	0x04, 0x17
        /*009a*/ 	.short	(.L_27 - .L_26)
.L_26:
        /*009c*/ 	.word	0x00000000
        /*00a0*/ 	.short	0x0004
        /*00a2*/ 	.short	0x001c
        /*00a4*/ 	.byte	0x00, 0xf0, 0x11, 0x00


	//----- nvinfo : EIATTR_KPARAM_INFO
	.align		4
.L_27:
        /*00a8*/ 	.byte	0x04, 0x17
        /*00aa*/ 	.short	(.L_29 - .L_28)
.L_28:
        /*00ac*/ 	.word	0x00000000
        /*00b0*/ 	.short	0x0003
        /*00b2*/ 	.short	0x0018
        /*00b4*/ 	.byte	0x00, 0xf0, 0x11, 0x00


	//----- nvinfo : EIATTR_KPARAM_INFO
	.align		4
.L_29:
        /*00b8*/ 	.byte	0x04, 0x17
        /*00ba*/ 	.short	(.L_31 - .L_30)
.L_30:
        /*00bc*/ 	.word	0x00000000
        /*00c0*/ 	.short	0x0002
        /*00c2*/ 	.short	0x0010
        /*00c4*/ 	.byte	0x00, 0xf4, 0x21, 0x00


	//----- nvinfo : EIATTR_KPARAM_INFO
	.align		4
.L_31:
        /*00c8*/ 	.byte	0x04, 0x17
        /*00ca*/ 	.short	(.L_33 - .L_32)
.L_32:
        /*00cc*/ 	.word	0x00000000
        /*00d0*/ 	.short	0x0001
        /*00d2*/ 	.short	0x0008
        /*00d4*/ 	.byte	0x00, 0xf4, 0x21, 0x00


	//----- nvinfo : EIATTR_KPARAM_INFO
	.align		4
.L_33:
        /*00d8*/ 	.byte	0x04, 0x17
        /*00da*/ 	.short	(.L_35 - .L_34)
.L_34:
        /*00dc*/ 	.word	0x00000000
        /*00e0*/ 	.short	0x0000
        /*00e2*/ 	.short	0x0000
        /*00e4*/ 	.byte	0x00, 0xf4, 0x21, 0x00


	//----- nvinfo : EIATTR_SPARSE_MMA_MASK
	.align		4
.L_35:
        /*00e8*/ 	.byte	0x03, 0x50
        /*00ea*/ 	.short	0x0000


	//----- nvinfo : EIATTR_MAXREG_COUNT
	.align		4
        /*00ec*/ 	.byte	0x03, 0x1b
        /*00ee*/ 	.short	0x00ff


	//----- nvinfo : EIATTR_NUM_BARRIERS
	.align		4
        /*00f0*/ 	.byte	0x02, 0x4c
        /*00f2*/ 	.byte	0x01
	.zero		1


	//----- nvinfo : EIATTR_ANNOTATIONS
	.align		4
        /*00f4*/ 	.byte	0x04, 0x55
        /*00f6*/ 	.short	(.L_37 - .L_36)


	//   ....[0]....
.L_36:
        /*00f8*/ 	.word	0x00000001
        /*00fc*/ 	.byte	0x40, 0x05, 0x00, 0x00, 0x01, 0x00, 0x00, 0x00, 0x70, 0x05, 0x00, 0x00, 0x01, 0x00, 0x00, 0x00
        /* <DEDUP_REMOVED lines=2237> */
        /*8cdc*/ 	.byte	0x80, 0xe0, 0x01, 0x00, 0x01, 0x00, 0x00, 0x00, 0x90, 0xe0, 0x01, 0x00


	//----- nvinfo : EIATTR_VRC_CTA_INIT_COUNT
	.align		4
.L_37:
        /*8ce8*/ 	.byte	0x02, 0x4a
	.zero		1
	.zero		1


	//----- nvinfo : EIATTR_EXIT_INSTR_OFFSETS
	.align		4
        /*8cec*/ 	.byte	0x04, 0x1c
        /*8cee*/ 	.short	(.L_39 - .L_38)


	//   ....[0]....
.L_38:
        /*8cf0*/ 	.word	0x00099510


	//   ....[1]....
        /*8cf4*/ 	.word	0x00099530


	//----- nvinfo : EIATTR_REQNTID
	.align		4
.L_39:
        /*8cf8*/ 	.byte	0x04, 0x10
        /*8cfa*/ 	.short	(.L_41 - .L_40)
.L_40:
        /*8cfc*/ 	.word	0x00000040
        /*8d00*/ 	.word	0x00000001
        /*8d04*/ 	.word	0x00000001


	//----- nvinfo : EIATTR_CBANK_PARAM_SIZE
	.align		4
.L_41:
        /*8d08*/ 	.byte	0x03, 0x19
        /*8d0a*/ 	.short	0x0050


	//----- nvinfo : EIATTR_PARAM_CBANK
	.align		4
        /*8d0c*/ 	.byte	0x04, 0x0a
        /*8d0e*/ 	.short	(.L_43 - .L_42)
	.align		4
.L_42:
        /*8d10*/ 	.word	index@(.nv.constant0.matmul_kernel)
        /*8d14*/ 	.short	0x0380
        /*8d16*/ 	.short	0x0050


	//----- nvinfo : EIATTR_SW_WAR
	.align		4
.L_43:
        /*8d18*/ 	.byte	0x04, 0x36
        /*8d1a*/ 	.short	(.L_45 - .L_44)
.L_44:
        /*8d1c*/ 	.word	0x00000008
.L_45:


//--------------------- .nv.compat                --------------------------
	.section	.nv.compat,"",@"SHT_CUDA_COMPAT_INFO"
	.align	4
        /*0000*/ 	.byte	0x02, 0x02, 0x02, 0x00, 0x02, 0x05, 0x05, 0x00, 0x02, 0x03, 0x00, 0x00, 0x02, 0x06, 0x01, 0x00


//--------------------- .nv.callgraph             --------------------------
	.section	.nv.callgraph,"",@"SHT_CUDA_CALLGRAPH"
	.align	4
	.sectionentsize	8
	.align		4
        /*0000*/ 	.word	0x00000000
	.align		4
        /*0004*/ 	.word	0xffffffff
	.align		4
        /*0008*/ 	.word	0x00000000
	.align		4
        /*000c*/ 	.word	0xfffffffe
	.align		4
        /*0010*/ 	.word	0x00000000
	.align		4
        /*0014*/ 	.word	0xfffffffd
	.align		4
        /*0018*/ 	.word	0x00000000
	.align		4
        /*001c*/ 	.word	0xfffffffc


//--------------------- .text.matmul_kernel       --------------------------
	.section	.text.matmul_kernel,"ax",@progbits
	.align	128
        .global         matmul_kernel
        .type           matmul_kernel,@function
        .size           matmul_kernel,(.L_x_4 - matmul_kernel)
        .other          matmul_kernel,@"STO_CUDA_ENTRY STV_DEFAULT"
matmul_kernel:
.text.matmul_kernel:
[----:B------:R-:W0:Y:S08]  /*0000*/  LDC R1, c[0x0][0x37c] ;  /* 0x0000df00ff017b82 */ /* 0x000e300000000800 */
[----:B------:R-:W1:Y:S01]  /*0010*/  LDC.64 R2, c[0x0][0x398] ;  /* 0x0000e600ff027b82 */ /* 0x000e620000000a00 */
[----:B------:R-:W2:Y:S01]  /*0020*/  S2R R19, SR_TID.X ;  /* 0x0000000000137919 */ /* 0x000ea20000002100 */
[----:B0-----:R-:W-:Y:S01]  /*0030*/  VIADD R1, R1, 0xffffba98 ;  /* 0xffffba9801017836 */ /* 0x001fe20000000000 */
[----:B------:R-:W0:Y:S01]  /*0040*/  LDCU UR20, c[0x0][0x3a0] ;  /* 0x00007400ff1477ac */ /* 0x000e220008000800 */
[----:B------:R-:W-:-:S04]  /*0050*/  UMOV UR4, 0x400 ;  /* 0x0000040000047882 */ /* 0x000fc80000000000 */
[----:B------:R-:W3:Y:S01]  /*0060*/  S2UR UR5, SR_CgaCtaId ;  /* 0x00000000000579c3 */ /* 0x000ee20000008800 */
[----:B------:R-:W4:Y:S01]  /*0070*/  LDCU.64 UR40, c[0x0][0x358] ;  /* 0x00006b00ff2877ac */ /* 0x000f220008000a00 */
[----:B0-----:R-:W-:Y:S01]  /*0080*/  UIADD3 UR20, UPT, UPT, UR20, 0x1f, URZ ;  /* 0x0000001f14147890 */ /* 0x001fe2000fffe0ff */
[----:B-1----:R-:W-:-:S03]  /*0090*/  VIADD R0, R3, 0x7f ;  /* 0x0000007f03007836 */ /* 0x002fc60000000000 */
[----:B------:R-:W-:Y:S02]  /*00a0*/  UISETP.GT.AND UP0, UPT, UR20, 0x1f, UPT ;  /* 0x0000001f1400788c */ /* 0x000fe4000bf04270 */
[----:B------:R-:W-:Y:S01]  /*00b0*/  SHF.R.S32.HI R5, RZ, 0x1f, R0 ;  /* 0x0000001fff057819 */ /* 0x000fe20000011400 */
[----:B---3--:R-:W-:-:S03]  /*00c0*/  ULEA UR4, UR5, UR4, 0x18 ;  /* 0x0000000405047291 */ /* 0x008fc6000f8ec0ff */
[----:B------:R-:W-:Y:S02]  /*00d0*/  LEA.HI R5, R5, R0, RZ, 0x7 ;  /* 0x0000000005057211 */ /* 0x000fe400078f38ff */
[C---:B--2---:R-:W-:Y:S02]  /*00e0*/  LOP3.LUT R14, R19.reuse, 0x3f, RZ, 0xc0, !PT ;  /* 0x0000003f130e7812 */ /* 0x044fe400078ec0ff */
[----:B------:R-:W-:Y:S02]  /*00f0*/  SHF.R.S32.HI R0, RZ, 0x7, R5 ;  /* 0x00000007ff007819 */ /* 0x000fe40000011405 */
[----:B------:R-:W0:Y:S01]  /*0100*/  S2R R5, SR_CTAID.X ;  /* 0x0000000000057919 */ /* 0x000e220000002500 */
[----:B------:R-:W-:Y:S02]  /*0110*/  LOP3.LUT R16, R19, 0x20, RZ, 0xc0, !PT ;  /* 0x0000002013107812 */ /* 0x000fe400078ec0ff */
[----:B------:R-:W-:-:S05]  /*0120*/  IMAD.SHL.U32 R0, R0, 0x8, RZ ;  /* 0x0000000800007824 */ /* 0x000fca00078e00ff */
[-C--:B------:R-:W-:Y:S02]  /*0130*/  IABS R9, R0.reuse ;  /* 0x0000000000097213 */ /* 0x080fe40000000000 */
[----:B------:R-:W-:Y:S02]  /*0140*/  IABS R12, R0 ;  /* 0x00000000000c7213 */ /* 0x000fe40000000000 */
[----:B------:R-:W1:Y:S08]  /*0150*/  I2F.RP R4, R9 ;  /* 0x0000000900047306 */ /* 0x000e700000209400 */
[----:B-1----:R-:W1:Y:S01]  /*0160*/  MUFU.RCP R4, R4 ;  /* 0x0000000400047308 */ /* 0x002e620000001000 */
[----:B0-----:R-:W-:Y:S01]  /*0170*/  IABS R10, R5 ;  /* 0x00000005000a7213 */ /* 0x001fe20000000000 */
[----:B-1----:R-:W-:-:S02]  /*0180*/  VIADD R6, R4, 0xffffffe ;  /* 0x0ffffffe04067836 */ /* 0x002fc40000000000 */
[----:B------:R-:W-:-:S04]  /*0190*/  IMAD.MOV R4, RZ, RZ, -R12 ;  /* 0x000000ffff047224 */ /* 0x000fc800078e0a0c */
[----:B------:R0:W1:Y:S02]  /*01a0*/  F2I.FTZ.U32.TRUNC.NTZ R7, R6 ;  /* 0x0000000600077305 */ /* 0x000064000021f000 */
[----:B0-----:R-:W-:Y:S02]  /*01b0*/  IMAD.MOV.U32 R6, RZ, RZ, RZ ;  /* 0x000000ffff067224 */ /* 0x001fe400078e00ff */
[----:B-1----:R-:W-:-:S04]  /*01c0*/  IMAD.MOV R8, RZ, RZ, -R7 ;  /* 0x000000ffff087224 */ /* 0x002fc800078e0a07 */
[----:B------:R-:W-:Y:S02]  /*01d0*/  IMAD R11, R8, R9, RZ ;  /* 0x00000009080b7224 */ /* 0x000fe400078e02ff */
[----:B------:R-:W-:Y:S02]  /*01e0*/  IMAD.MOV.U32 R8, RZ, RZ, R10 ;  /* 0x000000ffff087224 */ /* 0x000fe400078e000a */
[----:B------:R-:W-:-:S06]  /*01f0*/  IMAD.HI.U32 R7, R7, R11, R6 ;  /* 0x0000000b07077227 */ /* 0x000fcc00078e0006 */
[----:B------:R-:W-:-:S04]  /*0200*/  IMAD.HI.U32 R7, R7, R8, RZ ;  /* 0x0000000807077227 */ /* 0x000fc800078e00ff */
[----:B------:R-:W-:-:S05]  /*0210*/  IMAD R4, R7, R4, R8 ;  /* 0x0000000407047224 */ /* 0x000fca00078e0208 */
[----:B------:R-:W-:-:S13]  /*0220*/  ISETP.GT.U32.AND P1, PT, R9, R4, PT ;  /* 0x000000040900720c */ /* 0x000fda0003f24070 */
[----:B------:R-:W-:Y:S02]  /*0230*/  @!P1 IMAD.IADD R4, R4, 0x1, -R9 ;  /* 0x0000000104049824 */ /* 0x000fe400078e0a09 */
[----:B------:R-:W-:Y:S01]  /*0240*/  @!P1 VIADD R7, R7, 0x1 ;  /* 0x0000000107079836 */ /* 0x000fe20000000000 */
[----:B------:R-:W-:Y:S02]  /*0250*/  ISETP.NE.AND P1, PT, R0, RZ, PT ;  /* 0x000000ff0000720c */ /* 0x000fe40003f25270 */
[----:B------:R-:W-:Y:S02]  /*0260*/  ISETP.GE.U32.AND P0, PT, R4, R9, PT ;  /* 0x000000090400720c */ /* 0x000fe40003f06070 */
[----:B------:R-:W-:-:S04]  /*0270*/  LOP3.LUT R4, R5, R0, RZ, 0x3c, !PT ;  /* 0x0000000005047212 */ /* 0x000fc800078e3cff */
[----:B------:R-:W-:Y:S01]  /*0280*/  ISETP.GE.AND P2, PT, R4, RZ, PT ;  /* 0x000000ff0400720c */ /* 0x000fe20003f46270 */
[----:B------:R-:W-:-:S06]  /*0290*/  VIADD R4, R2, 0x1ff ;  /* 0x000001ff02047836 */ /* 0x000fcc0000000000 */
[----:B------:R-:W-:-:S04]  /*02a0*/  @P0 VIADD R7, R7, 0x1 ;  /* 0x0000000107070836 */ /* 0x000fc80000000000 */
[----:B------:R-:W-:Y:S01]  /*02b0*/  IMAD.MOV.U32 R6, RZ, RZ, R7 ;  /* 0x000000ffff067224 */ /* 0x000fe200078e0007 */
[----:B------:R-:W-:-:S03]  /*02c0*/  SHF.R.S32.HI R7, RZ, 0x1f, R4 ;  /* 0x0000001fff077819 */ /* 0x000fc60000011404 */
[----:B------:R-:W-:Y:S01]  /*02d0*/  @!P2 IMAD.MOV R6, RZ, RZ, -R6 ;  /* 0x000000ffff06a224 */ /* 0x000fe200078e0a06 */
[----:B------:R-:W-:Y:S02]  /*02e0*/  @!P1 LOP3.LUT R6, RZ, R0, RZ, 0x33, !PT ;  /* 0x00000000ff069212 */ /* 0x000fe400078e33ff */
[----:B------:R-:W-:-:S03]  /*02f0*/  LEA.HI R7, R7, R4, RZ, 0x9 ;  /* 0x0000000407077211 */ /* 0x000fc600078f48ff */
[----:B------:R-:W-:Y:S02]  /*0300*/  IMAD.SHL.U32 R4, R6, 0x8, RZ ;  /* 0x0000000806047824 */ /* 0x000fe400078e00ff */
[----:B------:R-:W-:-:S03]  /*0310*/  IMAD.MOV R6, RZ, RZ, -R6 ;  /* 0x000000ffff067224 */ /* 0x000fc600078e0a06 */
[----:B------:R-:W-:Y:S01]  /*0320*/  LEA.HI.SX32 R7, R7, -R4, 0x17 ;  /* 0x8000000407077211 */ /* 0x000fe200078fbaff */
[----:B------:R-:W-:Y:S02]  /*0330*/  IMAD R15, R0, R6, R5 ;  /* 0x00000006000f7224 */ /* 0x000fe400078e0205 */
[----:B------:R-:W-:Y:S01]  /*0340*/  IMAD.MOV.U32 R6, RZ, RZ, RZ ;  /* 0x000000ffff067224 */ /* 0x000fe200078e00ff */
[----:B------:R-:W-:Y:S02]  /*0350*/  VIMNMX R8, PT, PT, R7, 0x8, PT ;  /* 0x0000000807087848 */ /* 0x000fe40003fe0100 */
[----:B------:R-:W-:Y:S02]  /*0360*/  IABS R13, R15 ;  /* 0x0000000f000d7213 */ /* 0x000fe40000000000 */
[----:B------:R-:W-:-:S04]  /*0370*/  IABS R11, R8 ;  /* 0x00000008000b7213 */ /* 0x000fc80000000000 */
[----:B------:R-:W0:Y:S08]  /*0380*/  I2F.RP R9, R11 ;  /* 0x0000000b00097306 */ /* 0x000e300000209400 */
[----:B0-----:R-:W0:Y:S02]  /*0390*/  MUFU.RCP R9, R9 ;  /* 0x0000000900097308 */ /* 0x001e240000001000 */
[----:B0-----:R-:W-:-:S06]  /*03a0*/  VIADD R7, R9, 0xffffffe ;  /* 0x0ffffffe09077836 */ /* 0x001fcc0000000000 */
[----:B------:R-:W0:Y:S02]  /*03b0*/  F2I.FTZ.U32.TRUNC.NTZ R7, R7 ;  /* 0x0000000700077305 */ /* 0x000e24000021f000 */
[----:B0-----:R-:W-:-:S04]  /*03c0*/  IMAD.MOV R10, RZ, RZ, -R7 ;  /* 0x000000ffff0a7224 */ /* 0x001fc800078e0a07 */
[----:B------:R-:W-:-:S04]  /*03d0*/  IMAD.MOV.U32 R0, RZ, RZ, R10 ;  /* 0x000000ffff007224 */ /* 0x000fc800078e000a */
[----:B------:R-:W-:Y:S01]  /*03e0*/  IMAD R5, R0, R11, RZ ;  /* 0x0000000b00057224 */ /* 0x000fe200078e02ff */
[----:B------:R-:W-:-:S03]  /*03f0*/  IABS R0, R8 ;  /* 0x0000000800007213 */ /* 0x000fc60000000000 */
[----:B------:R-:W-:-:S04]  /*0400*/  IMAD.HI.U32 R6, R7, R5, R6 ;  /* 0x0000000507067227 */ /* 0x000fc800078e0006 */
[----:B------:R-:W-:Y:S02]  /*0410*/  IMAD.MOV R0, RZ, RZ, -R0 ;  /* 0x000000ffff007224 */ /* 0x000fe400078e0a00 */
        /* <DEDUP_REMOVED lines=8> */
[----:B------:R-:W-:-:S07]  /*04a0*/  ISETP.GE.AND P2, PT, R0, RZ, PT ;  /* 0x000000ff0000720c */ /* 0x000fce0003f46270 */
[----:B------:R-:W-:-:S06]  /*04b0*/  @P0 VIADD R6, R6, 0x1 ;  /* 0x0000000106060836 */ /* 0x000fcc0000000000 */
[----:B------:R-:W-:Y:S01]  /*04c0*/  @!P2 IMAD.MOV R6, RZ, RZ, -R6 ;  /* 0x000000ffff06a224 */ /* 0x000fe200078e0a06 */
[----:B------:R-:W-:-:S05]  /*04d0*/  @!P1 LOP3.LUT R6, RZ, R8, RZ, 0x33, !PT ;  /* 0x00000008ff069212 */ /* 0x000fca00078e33ff */
[----:B------:R-:W-:Y:S02]  /*04e0*/  IMAD.MOV R5, RZ, RZ, -R6 ;  /* 0x000000ffff057224 */ /* 0x000fe400078e0a06 */
[----:B------:R-:W-:Y:S02]  /*04f0*/  IMAD.SHL.U32 R17, R6, 0x80, RZ ;  /* 0x0000008006117824 */ /* 0x000fe400078e00ff */
[----:B------:R-:W-:-:S04]  /*0500*/  IMAD R5, R8, R5, R15 ;  /* 0x0000000508057224 */ /* 0x000fc800078e020f */
[----:B------:R-:W-:-:S04]  /*0510*/  IMAD.IADD R5, R4, 0x1, R5 ;  /* 0x0000000104057824 */ /* 0x000fc800078e0205 */
[----:B------:R-:W-:-:S04]  /*0520*/  IMAD R24, R5, 0x200, R14 ;  /* 0x0000020005187824 */ /* 0x000fc800078e020e */
[C---:B------:R-:W-:Y:S01]  /*0530*/  VIADD R4, R24.reuse, 0x80 ;  /* 0x0000008018047836 */ /* 0x040fe20000000000 */
[----:B------:R0:W-:Y:S01]  /*0540*/  STL [R1+0x11dc], R24 ;  /* 0x0011dc1801007387 */ /* 0x0001e20000100800 */
[C---:B------:R-:W-:Y:S02]  /*0550*/  VIADD R28, R24.reuse, 0x40 ;  /* 0x00000040181c7836 */ /* 0x040fe40000000000 */
[C---:B------:R-:W-:Y:S01]  /*0560*/  VIADD R0, R24.reuse, 0xc0 ;  /* 0x000000c018007836 */ /* 0x040fe20000000000 */
[----:B------:R0:W-:Y:S01]  /*0570*/  STL [R1+0x1178], R17 ;  /* 0x0011781101007387 */ /* 0x0001e20000100800 */
[C---:B------:R-:W-:Y:S02]  /*0580*/  VIADD R13, R24.reuse, 0x100 ;  /* 0x00000100180d7836 */ /* 0x040fe40000000000 */
[C---:B------:R-:W-:Y:S01]  /*0590*/  VIADD R14, R24.reuse, 0x140 ;  /* 0x00000140180e7836 */ /* 0x040fe20000000000 */
[----:B------:R0:W-:Y:S01]  /*05a0*/  STL [R1+0x13dc], R4 ;  /* 0x0013dc0401007387 */ /* 0x0001e20000100800 */
[----:B------:R-:W-:-:S02]  /*05b0*/  VIADD R15, R24, 0x180 ;  /* 0x00000180180f7836 */ /* 0x000fc40000000000 */
[----:B------:R-:W-:Y:S01]  /*05c0*/  VIADD R18, R24, 0x1c0 ;  /* 0x000001c018127836 */ /* 0x000fe20000000000 */
[----:B------:R0:W-:Y:S04]  /*05d0*/  STL [R1+0x13e0], R28 ;  /* 0x0013e01c01007387 */ /* 0x0001e80000100800 */
[----:B------:R0:W-:Y:S04]  /*05e0*/  STL [R1+0x13d8], R0 ;  /* 0x0013d80001007387 */ /* 0x0001e80000100800 */
[----:B------:R0:W-:Y:S04]  /*05f0*/  STL [R1+0x13c8], R13 ;  /* 0x0013c80d01007387 */ /* 0x0001e80000100800 */
[----:B------:R0:W-:Y:S04]  /*0600*/  STL [R1+0x12e4], R14 ;  /* 0x0012e40e01007387 */ /* 0x0001e80000100800 */
[----:B------:R0:W-:Y:S04]  /*0610*/  STL [R1+0x12b4], R15 ;  /* 0x0012b40f01007387 */ /* 0x0001e80000100800 */
[----:B------:R0:W-:Y:S01]  /*0620*/  STL [R1+0x129c], R18 ;  /* 0x00129c1201007387 */ /* 0x0001e20000100800 */
[----:B----4-:R-:W-:Y:S05]  /*0630*/  BRA.U UP0, `(.L_x_0) ;  /* 0x00000041000c7547 */ /* 0x010fea000b800000 */
[----:B0-----:R-:W-:Y:S01]  /*0640*/  IMAD.SHL.U32 R0, R19, 0x10, RZ ;  /* 0x0000001013007824 */ /* 0x001fe200078e00ff */
[----:B------:R0:W-:Y:S04]  /*0650*/  STL [R1+0xe0], RZ ;  /* 0x0000e0ff01007387 */ /* 0x0001e80000100800 */
[----:B------:R0:W-:Y:S04]  /*0660*/  STL [R1+0x1ef8], R0 ;  /* 0x001ef80001007387 */ /* 0x0001e80000100800 */
[----:B------:R0:W-:Y:S04]  /*0670*/  STL [R1+0xe4], RZ ;  /* 0x0000e4ff01007387 */ /* 0x0001e80000100800 */
        /* <DEDUP_REMOVED lines=1021> */
[----:B------:R0:W-:Y:S01]  /*4650*/  STL [R1+0xcc], RZ ;  /* 0x0000ccff01007387 */ /* 0x0001e20000100800 */
[----:B------:R-:W-:Y:S05]  /*4660*/  BRA `(.L_x_1) ;  /* 0x000003f800247947 */ /* 0x000fea0003800000 */
.L_x_0:
[----:B------:R-:W-:Y:S01]  /*4670*/  IABS R27, R3 ;  /* 0x00000003001b7213 */ /* 0x000fe20000000000 */
[----:B------:R1:W-:Y:S01]  /*4680*/  STL [R1+0x24ec], R2 ;  /* 0x0024ec0201007387 */ /* 0x0003e20000100800 */
[----:B0-----:R-:W-:Y:S01]  /*4690*/  IABS R4, R2 ;  /* 0x0000000200047213 */ /* 0x001fe20000000000 */
[----:B------:R-:W0:Y:S01]  /*46a0*/  LDCU UR5, c[0x0][0x3ac] ;  /* 0x00007580ff0577ac */ /* 0x000e220008000800 */
[----:B------:R-:W2:Y:S01]  /*46b0*/  I2F.RP R5, R27 ;  /* 0x0000001b00057306 */ /* 0x000ea20000209400 */
[----:B------:R-:W-:Y:S01]  /*46c0*/  SHF.R.U32.HI R11, RZ, 0x2, R19 ;  /* 0x00000002ff0b7819 */ /* 0x000fe20000011613 */
[----:B------:R3:W-:Y:S01]  /*46d0*/  STL [R1+0x24e8], R3 ;  /* 0x0024e80301007387 */ /* 0x0007e20000100800 */
[----:B------:R-:W-:Y:S01]  /*46e0*/  SHF.R.U32.HI R0, RZ, 0x1, R16 ;  /* 0x00000001ff007819 */ /* 0x000fe20000011610 */
[----:B------:R-:W4:Y:S01]  /*46f0*/  LDCU.64 UR30, c[0x0][0x388] ;  /* 0x00007100ff1e77ac */ /* 0x000f220008000a00 */
[----:B-1----:R-:W-:-:S03]  /*4700*/  LOP3.LUT R2, R19, 0x3, RZ, 0xc0, !PT ;  /* 0x0000000313027812 */ /* 0x002fc600078ec0ff */
[----:B------:R-:W1:Y:S01]  /*4710*/  I2F.RP R10, R4 ;  /* 0x00000004000a7306 */ /* 0x000e620000209400 */
[----:B------:R-:W-:Y:S01]  /*4720*/  LEA.HI R26, R16, R17, RZ, 0x1b ;  /* 0x00000011101a7211 */ /* 0x000fe200078fd8ff */
[----:B------:R-:W5:Y:S01]  /*4730*/  LDCU UR21, c[0x0][0x3b0] ;  /* 0x00007600ff1577ac */ /* 0x000f620008000800 */
[----:B------:R-:W-:Y:S02]  /*4740*/  IABS R23, R28 ;  /* 0x0000001c00177213 */ /* 0x000fe40000000000 */
[----:B------:R-:W-:Y:S01]  /*4750*/  IABS R22, R24 ;  /* 0x0000001800167213 */ /* 0x000fe20000000000 */
[----:B------:R-:W0:Y:S02]  /*4760*/  LDCU UR32, c[0x0][0x3a4] ;  /* 0x00007480ff2077ac */ /* 0x000e240008000800 */
[----:B--2---:R-:W2:Y:S01]  /*4770*/  MUFU.RCP R5, R5 ;  /* 0x0000000500057308 */ /* 0x004ea20000001000 */
[----:B------:R-:W0:Y:S01]  /*4780*/  LDCU UR6, c[0x0][0x3a8] ;  /* 0x00007500ff0677ac */ /* 0x000e220008000800 */
[----:B------:R-:W0:Y:S06]  /*4790*/  LDCU UR7, c[0x0][0x3a8] ;  /* 0x00007500ff0777ac */ /* 0x000e2c0008000800 */
[----:B-1----:R-:W1:Y:S01]  /*47a0*/  MUFU.RCP R10, R10 ;  /* 0x0000000a000a7308 */ /* 0x002e620000001000 */
[----:B------:R-:W0:Y:S01]  /*47b0*/  LDCU UR8, c[0x0][0x3a8] ;  /* 0x00007500ff0877ac */ /* 0x000e220008000800 */
[----:B------:R-:W0:Y:S01]  /*47c0*/  LDCU UR9, c[0x0][0x3a8] ;  /* 0x00007500ff0977ac */ /* 0x000e220008000800 */
[----:B--2---:R-:W-:Y:S01]  /*47d0*/  VIADD R6, R5, 0xffffffe ;  /* 0x0ffffffe05067836 */ /* 0x004fe20000000000 */
[----:B------:R-:W2:Y:S01]  /*47e0*/  LDCU UR10, c[0x0][0x3a8] ;  /* 0x00007500ff0a77ac */ /* 0x000ea20008000800 */
[----:B------:R-:W-:-:S02]  /*47f0*/  IMAD.SHL.U32 R5, R2, 0x800, RZ ;  /* 0x0000080002057824 */ /* 0x000fc400078e00ff */
[----:B------:R-:W2:Y:S01]  /*4800*/  LDL R2, [R1+0x13dc] ;  /* 0x0013dc0001027983 */ /* 0x000ea20000100800 */
[----:B------:R0:W4:Y:S01]  /*4810*/  F2I.FTZ.U32.TRUNC.NTZ R7, R6 ;  /* 0x0000000600077305 */ /* 0x000122000021f000 */
[----:B------:R-:W2:Y:S01]  /*4820*/  LDCU UR11, c[0x0][0x3a8] ;  /* 0x00007500ff0b77ac */ /* 0x000ea20008000800 */
[----:B-1----:R-:W-:Y:S01]  /*4830*/  VIADD R8, R10, 0xffffffe ;  /* 0x0ffffffe0a087836 */ /* 0x002fe20000000000 */
[----:B------:R-:W-:Y:S01]  /*4840*/  SGXT.U32 R10, R11, 0x3 ;  /* 0x000000030b0a781a */ /* 0x000fe20000000000 */
[----:B------:R-:W1:Y:S03]  /*4850*/  LDCU UR12, c[0x0][0x3a8] ;  /* 0x00007500ff0c77ac */ /* 0x000e660008000800 */
[----:B---3--:R-:W-:Y:S01]  /*4860*/  LOP3.LUT R3, R0, R5, R10, 0xfe, !PT ;  /* 0x0000000500037212 */ /* 0x008fe200078efe0a */
[----:B------:R4:W3:Y:S01]  /*4870*/  F2I.FTZ.U32.TRUNC.NTZ R9, R8 ;  /* 0x0000000800097305 */ /* 0x0008e2000021f000 */
[----:B------:R-:W1:Y:S03]  /*4880*/  LDCU UR13, c[0x0][0x3a8] ;  /* 0x00007500ff0d77ac */ /* 0x000e660008000800 */
[----:B------:R5:W-:Y:S01]  /*4890*/  STL [R1+0x24f0], R3 ;  /* 0x0024f00301007387 */ /* 0x000be20000100800 */
[----:B0-----:R-:W-:Y:S01]  /*48a0*/  IMAD.MOV.U32 R6, RZ, RZ, RZ ;  /* 0x000000ffff067224 */ /* 0x001fe200078e00ff */
[----:B------:R-:W0:Y:S01]  /*48b0*/  LDCU UR14, c[0x0][0x3a8] ;  /* 0x00007500ff0e77ac */ /* 0x000e220008000800 */
[----:B----4-:R-:W-:Y:S01]  /*48c0*/  IMAD.MOV R8, RZ, RZ, -R7 ;  /* 0x000000ffff087224 */ /* 0x010fe200078e0a07 */
[----:B------:R-:W4:Y:S01]  /*48d0*/  LDCU UR15, c[0x0][0x3a8] ;  /* 0x00007500ff0f77ac */ /* 0x000f220008000800 */
[----:B-----5:R-:W5:Y:S02]  /*48e0*/  LDL R3, [R1+0x13d8] ;  /* 0x0013d80001037983 */ /* 0x020f640000100800 */
[----:B------:R-:W-:Y:S01]  /*48f0*/  IMAD R5, R8, R27, RZ ;  /* 0x0000001b08057224 */ /* 0x000fe200078e02ff */
[----:B------:R-:W0:Y:S01]  /*4900*/  LDCU UR16, c[0x0][0x3a8] ;  /* 0x00007500ff1077ac */ /* 0x000e220008000800 */
[----:B---3--:R-:W-:-:S02]  /*4910*/  IMAD.MOV R12, RZ, RZ, -R9 ;  /* 0x000000ffff0c7224 */ /* 0x008fc400078e0a09 */
[----:B------:R-:W-:Y:S01]  /*4920*/  IMAD.HI.U32 R0, R7, R5, R6 ;  /* 0x0000000507007227 */ /* 0x000fe200078e0006 */
[----:B------:R-:W3:Y:S03]  /*4930*/  LDCU UR17, c[0x0][0x3a8] ;  /* 0x00007500ff1177ac */ /* 0x000ee60008000800 */
[----:B------:R-:W-:Y:S01]  /*4940*/  IMAD.MOV.U32 R11, RZ, RZ, R12 ;  /* 0x000000ffff0b7224 */ /* 0x000fe200078e000c */
[----:B------:R-:W0:Y:S01]  /*4950*/  LDCU UR18, c[0x0][0x3a8] ;  /* 0x00007500ff1277ac */ /* 0x000e220008000800 */
        /* <DEDUP_REMOVED lines=9> */
[----:B-----5:R-:W-:Y:S01]  /*49f0*/  IABS R6, R3 ;  /* 0x0000000300067213 */ /* 0x020fe20000000000 */
[----:B------:R5:W-:Y:S04]  /*4a00*/  STL [R1+0x24f4], R3 ;  /* 0x0024f40301007387 */ /* 0x000be80000100800 */
[----:B-----5:R-:W5:Y:S01]  /*4a10*/  LDL R3, [R1+0x12b4] ;  /* 0x0012b40001037983 */ /* 0x020f620000100800 */
[----:B------:R-:W-:-:S02]  /*4a20*/  IMAD R11, R11, R4, RZ ;  /* 0x000000040b0b7224 */ /* 0x000fc400078e02ff */
[----:B------:R-:W-:Y:S01]  /*4a30*/  IMAD.MOV.U32 R8, RZ, RZ, RZ ;  /* 0x000000ffff087224 */ /* 0x000fe200078e00ff */
[----:B------:R-:W-:-:S03]  /*4a40*/  IABS R12, R18 ;  /* 0x00000012000c7213 */ /* 0x000fc60000000000 */
[----:B------:R-:W-:Y:S01]  /*4a50*/  IMAD.HI.U32 R9, R9, R11, R8 ;  /* 0x0000000b09097227 */ /* 0x000fe200078e0008 */
[----:B------:R-:W-:-:S05]  /*4a60*/  IABS R11, R15 ;  /* 0x0000000f000b7213 */ /* 0x000fca0000000000 */
[----:B------:R-:W-:-:S04]  /*4a70*/  IMAD.HI.U32 R15, R9, R12, RZ ;  /* 0x0000000c090f7227 */ /* 0x000fc800078e00ff */
[----:B------:R-:W-:-:S04]  /*4a80*/  IMAD.MOV R15, RZ, RZ, -R15 ;  /* 0x000000ffff0f7224 */ /* 0x000fc800078e0a0f */
[----:B------:R-:W-:-:S05]  /*4a90*/  IMAD R12, R4, R15, R12 ;  /* 0x0000000f040c7224 */ /* 0x000fca00078e020c */
[----:B------:R-:W-:Y:S02]  /*4aa0*/  ISETP.GT.U32.AND P1, PT, R4, R12, PT ;  /* 0x0000000c0400720c */ /* 0x000fe40003f24070 */
[----:B------:R-:W-:Y:S01]  /*4ab0*/  IABS R10, R14 ;  /* 0x0000000e000a7213 */ /* 0x000fe20000000000 */
[C---:B------:R-:W-:Y:S01]  /*4ac0*/  IMAD.HI.U32 R14, R9.reuse, R11, RZ ;  /* 0x0000000b090e7227 */ /* 0x040fe200078e00ff */
[----:B------:R-:W-:Y:S02]  /*4ad0*/  IABS R7, R13 ;  /* 0x0000000d00077213 */ /* 0x000fe40000000000 */
[----:B--2---:R-:W-:Y:S01]  /*4ae0*/  IABS R25, R2 ;  /* 0x0000000200197213 */ /* 0x004fe20000000000 */
[----:B------:R-:W-:Y:S02]  /*4af0*/  IMAD.MOV R14, RZ, RZ, -R14 ;  /* 0x000000ffff0e7224 */ /* 0x000fe400078e0a0e */
[----:B------:R-:W-:-:S04]  /*4b00*/  IMAD.HI.U32 R8, R9, R7, RZ ;  /* 0x0000000709087227 */ /* 0x000fc800078e00ff */
[----:B------:R-:W-:Y:S02]  /*4b10*/  @!P1 IMAD.IADD R12, R12, 0x1, -R4 ;  /* 0x000000010c0c9824 */ /* 0x000fe400078e0a04 */
[C---:B------:R-:W-:Y:S01]  /*4b20*/  IMAD R11, R4.reuse, R14, R11 ;  /* 0x0000000e040b7224 */ /* 0x040fe200078e020b */
[----:B-----5:R2:W-:Y:S04]  /*4b30*/  STL [R1+0x24f8], R3 ;  /* 0x0024f80301007387 */ /* 0x0205e80000100800 */
[----:B--2---:R-:W2:Y:S01]  /*4b40*/  LDL R3, [R1+0x129c] ;  /* 0x00129c0001037983 */ /* 0x004ea20000100800 */
[----:B------:R-:W-:Y:S01]  /*4b50*/  ISETP.GT.U32.AND P5, PT, R4, R12, PT ;  /* 0x0000000c0400720c */ /* 0x000fe20003fa4070 */
[----:B------:R-:W-:Y:S02]  /*4b60*/  IMAD.MOV R8, RZ, RZ, -R8 ;  /* 0x000000ffff087224 */ /* 0x000fe400078e0a08 */
[----:B------:R-:W-:-:S04]  /*4b70*/  IMAD.HI.U32 R14, R9, R25, RZ ;  /* 0x00000019090e7227 */ /* 0x000fc800078e00ff */
[----:B------:R-:W-:Y:S02]  /*4b80*/  IMAD R7, R4, R8, R7 ;  /* 0x0000000804077224 */ /* 0x000fe400078e0207 */
[----:B------:R-:W-:-:S03]  /*4b90*/  IMAD.MOV R14, RZ, RZ, -R14 ;  /* 0x000000ffff0e7224 */ /* 0x000fc600078e0a0e */
[C---:B------:R-:W-:Y:S01]  /*4ba0*/  ISETP.GT.U32.AND P6, PT, R4.reuse, R7, PT ;  /* 0x000000070400720c */ /* 0x040fe20003fc4070 */
[----:B------:R-:W-:Y:S02]  /*4bb0*/  IMAD R25, R4, R14, R25 ;  /* 0x0000000e04197224 */ /* 0x000fe400078e0219 */
[----:B------:R-:W-:-:S04]  /*4bc0*/  IMAD.HI.U32 R13, R9, R10, RZ ;  /* 0x0000000a090d7227 */ /* 0x000fc800078e00ff */
[----:B------:R-:W-:Y:S01]  /*4bd0*/  @!P5 IMAD.IADD R12, R12, 0x1, -R4 ;  /* 0x000000010c0cd824 */ /* 0x000fe200078e0a04 */
[----:B------:R-:W-:Y:S01]  /*4be0*/  ISETP.GT.U32.AND P5, PT, R4, R25, PT ;  /* 0x000000190400720c */ /* 0x000fe20003fa4070 */
[----:B------:R-:W-:Y:S02]  /*4bf0*/  IMAD.MOV R13, RZ, RZ, -R13 ;  /* 0x000000ffff0d7224 */ /* 0x000fe400078e0a0d */
[----:B------:R-:W-:-:S04]  /*4c00*/  IMAD.HI.U32 R5, R9, R6, RZ ;  /* 0x0000000609057227 */ /* 0x000fc800078e00ff */
[----:B------:R-:W-:Y:S02]  /*4c10*/  IMAD R10, R4, R13, R10 ;  /* 0x0000000d040a7224 */ /* 0x000fe400078e020a */
[----:B------:R-:W-:-:S04]  /*4c20*/  IMAD.HI.U32 R13, R9, R23, RZ ;  /* 0x00000017090d7227 */ /* 0x000fc800078e00ff */
[----:B------:R-:W-:Y:S02]  /*4c30*/  VIADD R15, R26, 0x78 ;  /* 0x000000781a0f7836 */ /* 0x000fe40000000000 */
[----:B------:R-:W-:-:S04]  /*4c40*/  IMAD.HI.U32 R9, R9, R22, RZ ;  /* 0x0000001609097227 */ /* 0x000fc800078e00ff */
[--C-:B------:R-:W-:Y:S01]  /*4c50*/  @!P6 IMAD.IADD R7, R7, 0x1, -R4.reuse ;  /* 0x000000010707e824 */ /* 0x100fe200078e0a04 */
[----:B------:R-:W-:Y:S01]  /*4c60*/  IABS R18, R15 ;  /* 0x0000000f00127213 */ /* 0x000fe20000000000 */
[----:B------:R-:W-:Y:S02]  /*4c70*/  IMAD.MOV R9, RZ, RZ, -R9 ;  /* 0x000000ffff097224 */ /* 0x000fe400078e0a09 */
[----:B------:R-:W-:Y:S01]  /*4c80*/  @!P5 IMAD.IADD R25, R25, 0x1, -R4 ;  /* 0x000000011919d824 */ /* 0x000fe200078e0a04 */
[C---:B------:R-:W-:Y:S01]  /*4c90*/  ISETP.GT.U32.AND P5, PT, R4.reuse, R7, PT ;  /* 0x000000070400720c */ /* 0x040fe20003fa4070 */
[----:B------:R-:W-:Y:S02]  /*4ca0*/  IMAD R22, R4, R9, R22 ;  /* 0x0000000904167224 */ /* 0x000fe400078e0216 */
[----:B------:R-:W-:-:S04]  /*4cb0*/  IMAD.HI.U32 R9, R0, R18, RZ ;  /* 0x0000001200097227 */ /* 0x000fc800078e00ff */
[----:B------:R-:W-:-:S04]  /*4cc0*/  IMAD.MOV R9, RZ, RZ, -R9 ;  /* 0x000000ffff097224 */ /* 0x000fc800078e0a09 */
[----:B------:R-:W-:Y:S02]  /*4cd0*/  IMAD R18, R27, R9, R18 ;  /* 0x000000091b127224 */ /* 0x000fe400078e0212 */
[----:B------:R-:W-:Y:S01]  /*4ce0*/  @!P5 IMAD.IADD R7, R7, 0x1, -R4 ;  /* 0x000000010707d824 */ /* 0x000fe200078e0a04 */
[----:B------:R-:W5:Y:S01]  /*4cf0*/  LDL R9, [R1+0x13c8] ;  /* 0x0013c80001097983 */ /* 0x000f620000100800 */
[----:B--2---:R-:W-:-:S03]  /*4d00*/  ISETP.GE.AND P5, PT, R3, RZ, PT ;  /* 0x000000ff0300720c */ /* 0x004fc60003fa6270 */
[----:B------:R-:W2:Y:S01]  /*4d10*/  LDL.LU R3, [R1+0x24f8] ;  /* 0x0024f80001037983 */ /* 0x000ea20000300800 */
[C---:B------:R-:W-:Y:S01]  /*4d20*/  ISETP.GT.U32.AND P1, PT, R4.reuse, R11, PT ;  /* 0x0000000b0400720c */ /* 0x040fe20003f24070 */
[----:B------:R-:W-:Y:S02]  /*4d30*/  IMAD.MOV R5, RZ, RZ, -R5 ;  /* 0x000000ffff057224 */ /* 0x000fe400078e0a05 */
[----:B------:R-:W-:Y:S02]  /*4d40*/  IMAD.MOV R13, RZ, RZ, -R13 ;  /* 0x000000ffff0d7224 */ /* 0x000fe400078e0a0d */
[C---:B------:R-:W-:Y:S02]  /*4d50*/  IMAD R6, R4.reuse, R5, R6 ;  /* 0x0000000504067224 */ /* 0x040fe400078e0206 */
[----:B------:R-:W-:-:S03]  /*4d60*/  IMAD R23, R4, R13, R23 ;  /* 0x0000000d04177224 */ /* 0x000fc600078e0217 */
[----:B------:R-:W-:Y:S01]  /*4d70*/  ISETP.GT.U32.AND P2, PT, R4, R6, PT ;  /* 0x000000060400720c */ /* 0x000fe20003f44070 */
[----:B------:R-:W-:Y:S02]  /*4d80*/  VIADD R21, R26, 0x7e ;  /* 0x0000007e1a157836 */ /* 0x000fe40000000000 */
[----:B------:R-:W-:Y:S01]  /*4d90*/  @!P1 IMAD.IADD R11, R11, 0x1, -R4 ;  /* 0x000000010b0b9824 */ /* 0x000fe200078e0a04 */
[----:B------:R-:W-:Y:S02]  /*4da0*/  ISETP.GT.U32.AND P1, PT, R4, R23, PT ;  /* 0x000000170400720c */ /* 0x000fe40003f24070 */
[----:B------:R-:W-:Y:S02]  /*4db0*/  ISETP.GE.AND P4, PT, R21, RZ, PT ;  /* 0x000000ff1500720c */ /* 0x000fe40003f86270 */
[----:B------:R-:W-:Y:S01]  /*4dc0*/  IABS R21, R21 ;  /* 0x0000001500157213 */ /* 0x000fe20000000000 */
[----:B------:R-:W-:-:S04]  /*4dd0*/  VIADD R14, R26, 0x76 ;  /* 0x000000761a0e7836 */ /* 0x000fc80000000000 */
[----:B------:R-:W-:-:S04]  /*4de0*/  IMAD.HI.U32 R8, R0, R21, RZ ;  /* 0x0000001500087227 */ /* 0x000fc800078e00ff */
[----:B------:R-:W-:Y:S01]  /*4df0*/  @!P2 IMAD.IADD R6, R6, 0x1, -R4 ;  /* 0x000000010606a824 */ /* 0x000fe200078e0a04 */
[----:B------:R-:W-:Y:S01]  /*4e00*/  IABS R17, R14 ;  /* 0x0000000e00117213 */ /* 0x000fe20000000000 */
[----:B------:R-:W-:Y:S02]  /*4e10*/  IMAD.MOV R8, RZ, RZ, -R8 ;  /* 0x000000ffff087224 */ /* 0x000fe400078e0a08 */
[----:B------:R-:W-:Y:S01]  /*4e20*/  @!P1 IMAD.IADD R23, R23, 0x1, -R4 ;  /* 0x0000000117179824 */ /* 0x000fe200078e0a04 */
[----:B------:R-:W-:Y:S01]  /*4e30*/  ISETP.GT.U32.AND P1, PT, R4, R6, PT ;  /* 0x000000060400720c */ /* 0x000fe20003f24070 */
[----:B------:R-:W-:Y:S02]  /*4e40*/  IMAD R21, R27, R8, R21 ;  /* 0x000000081b157224 */ /* 0x000fe400078e0215 */
[----:B------:R-:W-:-:S04]  /*4e50*/  IMAD.HI.U32 R8, R0, R17, RZ ;  /* 0x0000001100087227 */ /* 0x000fc800078e00ff */
[----:B------:R-:W-:-:S04]  /*4e60*/  IMAD.MOV R8, RZ, RZ, -R8 ;  /* 0x000000ffff087224 */ /* 0x000fc800078e0a08 */
[----:B------:R-:W-:Y:S02]  /*4e70*/  IMAD R17, R27, R8, R17 ;  /* 0x000000081b117224 */ /* 0x000fe400078e0211 */
[----:B------:R-:W-:Y:S01]  /*4e80*/  @!P1 IMAD.IADD R6, R6, 0x1, -R4 ;  /* 0x0000000106069824 */ /* 0x000fe200078e0a04 */
[----:B------:R-:W3:Y:S01]  /*4e90*/  LDL R8, [R1+0x12e4] ;  /* 0x0012e40001087983 */ /* 0x000ee20000100800 */
[----:B--2---:R-:W-:-:S03]  /*4ea0*/  ISETP.GE.AND P1, PT, R3, RZ, PT ;  /* 0x000000ff0300720c */ /* 0x004fc60003f26270 */
[----:B------:R-:W2:Y:S01]  /*4eb0*/  LDL.LU R3, [R1+0x24f4] ;  /* 0x0024f40001037983 */ /* 0x000ea20000300800 */
[----:B------:R-:W-:-:S13]  /*4ec0*/  ISETP.GT.U32.AND P3, PT, R4, R10, PT ;  /* 0x0000000a0400720c */ /* 0x000fda0003f64070 */
[----:B------:R-:W-:-:S05]  /*4ed0*/  @!P3 IMAD.IADD R10, R10, 0x1, -R4 ;  /* 0x000000010a0ab824 */ /* 0x000fca00078e0a04 */
[----:B------:R-:W-:-:S13]  /*4ee0*/  ISETP.GT.U32.AND P2, PT, R4, R10, PT ;  /* 0x0000000a0400720c */ /* 0x000fda0003f44070 */
[----:B------:R-:W-:Y:S01]  /*4ef0*/  @!P2 IMAD.IADD R10, R10, 0x1, -R4 ;  /* 0x000000010a0aa824 */ /* 0x000fe200078e0a04 */
[----:B------:R-:W-:Y:S01]  /*4f00*/  ISETP.GT.U32.AND P2, PT, R4, R23, PT ;  /* 0x000000170400720c */ /* 0x000fe20003f44070 */
[----:B------:R-:W-:Y:S01]  /*4f10*/  @!P5 IMAD.MOV R12, RZ, RZ, -R12 ;  /* 0x000000ffff0cd224 */ /* 0x000fe200078e0a0c */
[----:B------:R-:W-:-:S11]  /*4f20*/  ISETP.GE.AND P5, PT, R2, RZ, PT ;  /* 0x000000ff0200720c */ /* 0x000fd60003fa6270 */
[--C-:B------:R-:W-:Y:S01]  /*4f30*/  @!P2 IMAD.IADD R23, R23, 0x1, -R4.reuse ;  /* 0x000000011717a824 */ /* 0x100fe200078e0a04 */
[C---:B------:R-:W-:Y:S02]  /*4f40*/  ISETP.GT.U32.AND P3, PT, R4.reuse, R22, PT ;  /* 0x000000160400720c */ /* 0x040fe40003f64070 */
[----:B------:R-:W-:Y:S02]  /*4f50*/  ISETP.GT.U32.AND P6, PT, R4, R11, PT ;  /* 0x0000000b0400720c */ /* 0x000fe40003fc4070 */
[----:B--2---:R-:W-:Y:S02]  /*4f60*/  ISETP.GE.AND P2, PT, R3, RZ, PT ;  /* 0x000000ff0300720c */ /* 0x004fe40003f46270 */
[----:B------:R-:W2:Y:S04]  /*4f70*/  LDL.LU R3, [R1+0x24f0] ;  /* 0x0024f00001037983 */ /* 0x000ea80000300800 */
[----:B------:R-:W2:Y:S03]  /*4f80*/  LDL.LU R2, [R1+0x24ec] ;  /* 0x0024ec0001027983 */ /* 0x000ea60000300800 */
[----:B------:R-:W-:-:S02]  /*4f90*/  @!P3 IMAD.IADD R22, R22, 0x1, -R4 ;  /* 0x000000011616b824 */ /* 0x000fc400078e0a04 */
[----:B------:R-:W-:-:S03]  /*4fa0*/  @!P6 IMAD.IADD R11, R11, 0x1, -R4 ;  /* 0x000000010b0be824 */ /* 0x000fc600078e0a04 */
[C---:B------:R-:W-:Y:S02]  /*4fb0*/  ISETP.GT.U32.AND P6, PT, R4.reuse, R22, PT ;  /* 0x000000160400720c */ /* 0x040fe40003fc4070 */
[----:B------:R-:W-:Y:S01]  /*4fc0*/  ISETP.GT.U32.AND P3, PT, R4, R25, PT ;  /* 0x000000190400720c */ /* 0x000fe20003f64070 */
[----:B------:R-:W-:-:S10]  /*4fd0*/  VIADD R20, R26, 0x7c ;  /* 0x0000007c1a147836 */ /* 0x000fd40000000000 */
[--C-:B------:R-:W-:Y:S01]  /*4fe0*/  @!P6 IMAD.IADD R22, R22, 0x1, -R4.reuse ;  /* 0x000000011616e824 */ /* 0x100fe200078e0a04 */
[----:B-----5:R-:W-:Y:S02]  /*4ff0*/  ISETP.GE.AND P6, PT, R9, RZ, PT ;  /* 0x000000ff0900720c */ /* 0x020fe40003fc6270 */
[----:B------:R-:W-:Y:S01]  /*5000*/  ISETP.GE.AND P0, PT, R20, RZ, PT ;  /* 0x000000ff1400720c */ /* 0x000fe20003f06270 */
[----:B------:R-:W-:Y:S01]  /*5010*/  @!P3 IMAD.IADD R25, R25, 0x1, -R4 ;  /* 0x000000011919b824 */ /* 0x000fe200078e0a04 */
[----:B------:R-:W-:Y:S02]  /*5020*/  IABS R20, R20 ;  /* 0x0000001400147213 */ /* 0x000fe40000000000 */
[----:B---3--:R-:W-:Y:S01]  /*5030*/  ISETP.GE.AND P3, PT, R8, RZ, PT ;  /* 0x000000ff0800720c */ /* 0x008fe20003f66270 */
[----:B------:R-:W-:Y:S02]  /*5040*/  VIADD R29, R26, 0x7a ;  /* 0x0000007a1a1d7836 */ /* 0x000fe40000000000 */
[----:B------:R-:W-:-:S04]  /*5050*/  IMAD.HI.U32 R5, R0, R20, RZ ;  /* 0x0000001400057227 */ /* 0x000fc800078e00ff */
[----:B------:R-:W-:Y:S01]  /*5060*/  @!P6 IMAD.MOV R7, RZ, RZ, -R7 ;  /* 0x000000ffff07e224 */ /* 0x000fe200078e0a07 */
[C---:B------:R-:W-:Y:S01]  /*5070*/  ISETP.GT.U32.AND P6, PT, R27.reuse, R21, PT ;  /* 0x000000151b00720c */ /* 0x040fe20003fc4070 */
[----:B------:R-:W-:Y:S01]  /*5080*/  IMAD.MOV R5, RZ, RZ, -R5 ;  /* 0x000000ffff057224 */ /* 0x000fe200078e0a05 */
[----:B------:R-:W-:Y:S01]  /*5090*/  IABS R19, R29 ;  /* 0x0000001d00137213 */ /* 0x000fe20000000000 */
[----:B------:R-:W-:Y:S02]  /*50a0*/  VIADD R13, R26, 0x74 ;  /* 0x000000741a0d7836 */ /* 0x000fe40000000000 */
[----:B------:R-:W-:Y:S02]  /*50b0*/  IMAD R20, R27, R5, R20 ;  /* 0x000000051b147224 */ /* 0x000fe400078e0214 */
[----:B------:R-:W-:Y:S01]  /*50c0*/  IMAD.HI.U32 R5, R0, R19, RZ ;  /* 0x0000001300057227 */ /* 0x000fe200078e00ff */
[----:B------:R-:W-:-:S03]  /*50d0*/  IABS R16, R13 ;  /* 0x0000000d00107213 */ /* 0x000fc60000000000 */
[----:B------:R-:W-:Y:S01]  /*50e0*/  @!P1 IMAD.MOV R11, RZ, RZ, -R11 ;  /* 0x000000ffff0b9224 */ /* 0x000fe200078e0a0b */
[----:B------:R-:W-:Y:S01]  /*50f0*/  ISETP.GE.AND P1, PT, R28, RZ, PT ;  /* 0x000000ff1c00720c */ /* 0x000fe20003f26270 */
[----:B------:R-:W-:Y:S01]  /*5100*/  @!P3 IMAD.MOV R10, RZ, RZ, -R10 ;  /* 0x000000ffff0ab224 */ /* 0x000fe200078e0a0a */
[----:B------:R-:W-:Y:S01]  /*5110*/  ISETP.GE.AND P3, PT, R24, RZ, PT ;  /* 0x000000ff1800720c */ /* 0x000fe20003f66270 */
[----:B------:R-:W-:Y:S01]  /*5120*/  @!P5 IMAD.MOV R25, RZ, RZ, -R25 ;  /* 0x000000ffff19d224 */ /* 0x000fe200078e0a19 */
[----:B------:R-:W-:Y:S01]  /*5130*/  ISETP.GT.U32.AND P5, PT, R27, R20, PT ;  /* 0x000000141b00720c */ /* 0x000fe20003fa4070 */
[----:B------:R-:W-:Y:S02]  /*5140*/  @!P6 IMAD.IADD R21, R21, 0x1, -R27 ;  /* 0x000000011515e824 */ /* 0x000fe400078e0a1b */
[----:B------:R-:W-:Y:S02]  /*5150*/  IMAD.MOV R5, RZ, RZ, -R5 ;  /* 0x000000ffff057224 */ /* 0x000fe400078e0a05 */
[----:B------:R-:W-:Y:S01]  /*5160*/  @!P2 IMAD.MOV R6, RZ, RZ, -R6 ;  /* 0x000000ffff06a224 */ /* 0x000fe200078e0a06 */
[C---:B------:R-:W-:Y:S01]  /*5170*/  ISETP.GT.U32.AND P6, PT, R27.reuse, R21, PT ;  /* 0x000000151b00720c */ /* 0x040fe20003fc4070 */
[----:B------:R-:W-:-:S02]  /*5180*/  IMAD R19, R27, R5, R19 ;  /* 0x000000051b137224 */ /* 0x000fc400078e0213 */
[----:B------:R-:W-:-:S04]  /*5190*/  IMAD.HI.U32 R5, R0, R16, RZ ;  /* 0x0000001000057227 */ /* 0x000fc800078e00ff */
[----:B------:R-:W-:Y:S02]  /*51a0*/  IMAD.MOV R5, RZ, RZ, -R5 ;  /* 0x000000ffff057224 */ /* 0x000fe400078e0a05 */
[----:B------:R-:W-:Y:S02]  /*51b0*/  @!P1 IMAD.MOV R23, RZ, RZ, -R23 ;  /* 0x000000ffff179224 */ /* 0x000fe400078e0a17 */
[----:B------:R-:W-:Y:S01]  /*51c0*/  @!P3 IMAD.MOV R22, RZ, RZ, -R22 ;  /* 0x000000ffff16b224 */ /* 0x000fe200078e0a16 */
[C---:B------:R-:W-:Y:S01]  /*51d0*/  ISETP.GT.U32.AND P1, PT, R27.reuse, R19, PT ;  /* 0x000000131b00720c */ /* 0x040fe20003f24070 */
[C---:B------:R-:W-:Y:S01]  /*51e0*/  IMAD R16, R27.reuse, R5, R16 ;  /* 0x000000051b107224 */ /* 0x040fe200078e0210 */
[C---:B------:R-:W-:Y:S01]  /*51f0*/  ISETP.GT.U32.AND P3, PT, R27.reuse, R18, PT ;  /* 0x000000121b00720c */ /* 0x040fe20003f64070 */
[--C-:B------:R-:W-:Y:S02]  /*5200*/  @!P5 IMAD.IADD R20, R20, 0x1, -R27.reuse ;  /* 0x000000011414d824 */ /* 0x100fe400078e0a1b */
[----:B------:R-:W-:Y:S01]  /*5210*/  VIADD R9, R26, 0x72 ;  /* 0x000000721a097836 */ /* 0x000fe20000000000 */
[----:B------:R-:W-:Y:S01]  /*5220*/  ISETP.GT.U32.AND P5, PT, R27, R16, PT ;  /* 0x000000101b00720c */ /* 0x000fe20003fa4070 */
[----:B------:R-:W-:Y:S01]  /*5230*/  @!P6 IMAD.IADD R21, R21, 0x1, -R27 ;  /* 0x000000011515e824 */ /* 0x000fe200078e0a1b */
[----:B------:R-:W-:-:S02]  /*5240*/  ISETP.GT.U32.AND P6, PT, R27, R20, PT ;  /* 0x000000141b00720c */ /* 0x000fc40003fc4070 */
[----:B------:R-:W-:Y:S01]  /*5250*/  IABS R5, R9 ;  /* 0x0000000900057213 */ /* 0x000fe20000000000 */
[----:B------:R-:W-:Y:S02]  /*5260*/  VIADD R8, R26, 0x70 ;  /* 0x000000701a087836 */ /* 0x000fe40000000000 */
[----:B------:R-:W-:Y:S02]  /*5270*/  @!P1 IMAD.IADD R19, R19, 0x1, -R27 ;  /* 0x0000000113139824 */ /* 0x000fe400078e0a1b */
[----:B------:R-:W-:Y:S01]  /*5280*/  IMAD.HI.U32 R24, R0, R5, RZ ;  /* 0x0000000500187227 */ /* 0x000fe200078e00ff */
[----:B------:R-:W-:-:S03]  /*5290*/  IABS R4, R8 ;  /* 0x0000000800047213 */ /* 0x000fc60000000000 */
[--C-:B------:R-:W-:Y:S02]  /*52a0*/  @!P3 IMAD.IADD R18, R18, 0x1, -R27.reuse ;  /* 0x000000011212b824 */ /* 0x100fe400078e0a1b */
[----:B------:R-:W-:Y:S02]  /*52b0*/  IMAD.MOV R24, RZ, RZ, -R24 ;  /* 0x000000ffff187224 */ /* 0x000fe400078e0a18 */
[--C-:B------:R-:W-:Y:S01]  /*52c0*/  @!P5 IMAD.IADD R16, R16, 0x1, -R27.reuse ;  /* 0x000000011010d824 */ /* 0x100fe200078e0a1b */
[C---:B------:R-:W-:Y:S01]  /*52d0*/  ISETP.GT.U32.AND P5, PT, R27.reuse, R18, PT ;  /* 0x000000121b00720c */ /* 0x040fe20003fa4070 */
[----:B------:R-:W-:Y:S02]  /*52e0*/  @!P6 IMAD.IADD R20, R20, 0x1, -R27 ;  /* 0x000000011414e824 */ /* 0x000fe400078e0a1b */
[----:B------:R-:W-:Y:S01]  /*52f0*/  IMAD R5, R27, R24, R5 ;  /* 0x000000181b057224 */ /* 0x000fe200078e0205 */
[----:B------:R-:W-:Y:S02]  /*5300*/  ISETP.GE.AND P1, PT, R29, RZ, PT ;  /* 0x000000ff1d00720c */ /* 0x000fe40003f26270 */
[----:B------:R-:W-:-:S07]  /*5310*/  ISETP.GE.AND P3, PT, R15, RZ, PT ;  /* 0x000000ff0f00720c */ /* 0x000fce0003f66270 */
[----:B------:R-:W-:Y:S01]  /*5320*/  @!P5 IMAD.IADD R18, R18, 0x1, -R27 ;  /* 0x000000011212d824 */ /* 0x000fe200078e0a1b */
[----:B--2---:R-:W-:Y:S02]  /*5330*/  ISETP.NE.AND P2, PT, R2, RZ, PT ;  /* 0x000000ff0200720c */ /* 0x004fe40003f45270 */
[----:B------:R-:W-:-:S04]  /*5340*/  LOP3.LUT R28, RZ, R2, RZ, 0x33, !PT ;  /* 0x00000002ff1c7212 */ /* 0x000fc800078e33ff */
[C---:B------:R-:W-:Y:S02]  /*5350*/  SEL R12, R28.reuse, R12, !P2 ;  /* 0x0000000c1c0c7207 */ /* 0x040fe40005000000 */
[C---:B------:R-:W-:Y:S02]  /*5360*/  SEL R11, R28.reuse, R11, !P2 ;  /* 0x0000000b1c0b7207 */ /* 0x040fe40005000000 */
[C---:B------:R-:W-:Y:S02]  /*5370*/  SEL R10, R28.reuse, R10, !P2 ;  /* 0x0000000a1c0a7207 */ /* 0x040fe40005000000 */
[C---:B------:R-:W-:Y:S01]  /*5380*/  SEL R7, R28.reuse, R7, !P2 ;  /* 0x000000071c077207 */ /* 0x040fe20005000000 */
[----:B------:R-:W-:Y:S01]  /*5390*/  STL [R1+0x130], R12 ;  /* 0x0001300c01007387 */ /* 0x000fe20000100800 */
[----:B------:R-:W-:-:S03]  /*53a0*/  SEL R6, R28, R6, !P2 ;  /* 0x000000061c067207 */ /* 0x000fc60005000000 */
[----:B------:R-:W-:Y:S04]  /*53b0*/  STL [R1+0x12c], R11 ;  /* 0x00012c0b01007387 */ /* 0x000fe80000100800 */
[----:B------:R2:W-:Y:S04]  /*53c0*/  STL [R1+0x128], R10 ;  /* 0x0001280a01007387 */ /* 0x0005e80000100800 */
[----:B------:R3:W-:Y:S04]  /*53d0*/  STL [R1+0x124], R7 ;  /* 0x0001240701007387 */ /* 0x0007e80000100800 */
[----:B------:R5:W-:Y:S01]  /*53e0*/  STL [R1+0x120], R6 ;  /* 0x0001200601007387 */ /* 0x000be20000100800 */
[----:B--2---:R-:W-:-:S02]  /*53f0*/  SEL R10, R28, R25, !P2 ;  /* 0x000000191c0a7207 */ /* 0x004fc40005000000 */
[C---:B---3--:R-:W-:Y:S02]  /*5400*/  SEL R7, R28.reuse, R23, !P2 ;  /* 0x000000171c077207 */ /* 0x048fe40005000000 */
[----:B-----5:R-:W-:Y:S02]  /*5410*/  SEL R6, R28, R22, !P2 ;  /* 0x000000161c067207 */ /* 0x020fe40005000000 */
[----:B------:R-:W-:Y:S01]  /*5420*/  ISETP.GT.U32.AND P2, PT, R27, R17, PT ;  /* 0x000000111b00720c */ /* 0x000fe20003f44070 */
[----:B------:R-:W-:Y:S01]  /*5430*/  STL [R1+0x11c], R10 ;  /* 0x00011c0a01007387 */ /* 0x000fe20000100800 */
[----:B------:R-:W-:-:S03]  /*5440*/  IMAD.HI.U32 R2, R0, R4, RZ ;  /* 0x0000000400027227 */ /* 0x000fc600078e00ff */
[----:B------:R2:W-:Y:S01]  /*5450*/  STL [R1+0x118], R7 ;  /* 0x0001180701007387 */ /* 0x0005e20000100800 */
[----:B------:R-:W-:-:S07]  /*5460*/  IMAD.MOV.U32 R11, RZ, RZ, R20 ;  /* 0x000000ffff0b7224 */ /* 0x000fce00078e0014 */
[----:B------:R-:W-:Y:S01]  /*5470*/  @!P2 IMAD.IADD R17, R17, 0x1, -R27 ;  /* 0x000000011111a824 */ /* 0x000fe200078e0a1b */
[C---:B------:R-:W-:Y:S01]  /*5480*/  ISETP.GT.U32.AND P2, PT, R27.reuse, R19, PT ;  /* 0x000000131b00720c */ /* 0x040fe20003f44070 */
[----:B--2---:R-:W-:Y:S01]  /*5490*/  IMAD.MOV.U32 R7, RZ, RZ, R21 ;  /* 0x000000ffff077224 */ /* 0x004fe200078e0015 */
[----:B------:R2:W-:Y:S01]  /*54a0*/  STL [R1+0x114], R6 ;  /* 0x0001140601007387 */ /* 0x0005e20000100800 */
[----:B------:R-:W-:Y:S01]  /*54b0*/  IMAD.MOV R2, RZ, RZ, -R2 ;  /* 0x000000ffff027224 */ /* 0x000fe200078e0a02 */
[C---:B------:R-:W-:Y:S01]  /*54c0*/  ISETP.GT.U32.AND P6, PT, R27.reuse, R17, PT ;  /* 0x000000111b00720c */ /* 0x040fe20003fc4070 */
[----:B------:R-:W-:Y:S01]  /*54d0*/  @!P4 IMAD.MOV R7, RZ, RZ, -R7 ;  /* 0x000000ffff07c224 */ /* 0x000fe200078e0a07 */
[C---:B------:R-:W-:Y:S01]  /*54e0*/  ISETP.GT.U32.AND P4, PT, R27.reuse, R16, PT ;  /* 0x000000101b00720c */ /* 0x040fe20003f84070 */
[----:B------:R-:W-:Y:S01]  /*54f0*/  @!P0 IMAD.MOV R11, RZ, RZ, -R11 ;  /* 0x000000ffff0b8224 */ /* 0x000fe200078e0a0b */
[C---:B------:R-:W-:Y:S01]  /*5500*/  ISETP.GT.U32.AND P0, PT, R27.reuse, R5, PT ;  /* 0x000000051b00720c */ /* 0x040fe20003f04070 */
[----:B------:R-:W-:-:S02]  /*5510*/  IMAD R2, R27, R2, R4 ;  /* 0x000000021b027224 */ /* 0x000fc400078e0204 */
[C---:B--2---:R-:W-:Y:S02]  /*5520*/  VIADD R6, R26.reuse, 0x6e ;  /* 0x0000006e1a067836 */ /* 0x044fe40000000000 */
[----:B------:R-:W-:Y:S02]  /*5530*/  @!P2 IMAD.IADD R19, R19, 0x1, -R27 ;  /* 0x000000011313a824 */ /* 0x000fe400078e0a1b */
[----:B------:R-:W-:Y:S01]  /*5540*/  VIADD R4, R26, 0x6c ;  /* 0x0000006c1a047836 */ /* 0x000fe20000000000 */
[----:B------:R-:W-:Y:S01]  /*5550*/  IABS R10, R6 ;  /* 0x00000006000a7213 */ /* 0x000fe20000000000 */
[----:B------:R-:W-:Y:S01]  /*5560*/  IMAD.MOV.U32 R15, RZ, RZ, R19 ;  /* 0x000000ffff0f7224 */ /* 0x000fe200078e0013 */
[----:B------:R-:W-:Y:S01]  /*5570*/  ISETP.GT.U32.AND P5, PT, R27, R2, PT ;  /* 0x000000021b00720c */ /* 0x000fe20003fa4070 */
[----:B------:R2:W-:Y:S01]  /*5580*/  STL [R1+0x18], R7 ;  /* 0x0000180701007387 */ /* 0x0005e20000100800 */
[----:B------:R-:W-:Y:S01]  /*5590*/  IMAD.MOV.U32 R12, RZ, RZ, R18 ;  /* 0x000000ffff0c7224 */ /* 0x000fe200078e0012 */
[----:B------:R-:W-:-:S02]  /*55a0*/  ISETP.GE.AND P2, PT, R14, RZ, PT ;  /* 0x000000ff0e00720c */ /* 0x000fc40003f46270 */
[----:B------:R3:W-:Y:S01]  /*55b0*/  STL [R1+0x14], R11 ;  /* 0x0000140b01007387 */ /* 0x0007e20000100800 */
[----:B------:R-:W-:Y:S02]  /*55c0*/  @!P1 IMAD.MOV R15, RZ, RZ, -R15 ;  /* 0x000000ffff0f9224 */ /* 0x000fe400078e0a0f */
[--C-:B------:R-:W-:Y:S01]  /*55d0*/  @!P6 IMAD.IADD R17, R17, 0x1, -R27.reuse ;  /* 0x000000011111e824 */ /* 0x100fe200078e0a1b */
[----:B--2---:R-:W-:Y:S01]  /*55e0*/  IABS R7, R4 ;  /* 0x0000000400077213 */ /* 0x004fe20000000000 */
[--C-:B------:R-:W-:Y:S02]  /*55f0*/  @!P4 IMAD.IADD R16, R16, 0x1, -R27.reuse ;  /* 0x000000011010c824 */ /* 0x100fe400078e0a1b */
[----:B---3--:R-:W-:Y:S01]  /*5600*/  IMAD.HI.U32 R11, R0, R10, RZ ;  /* 0x0000000a000b7227 */ /* 0x008fe200078e00ff */
[----:B------:R-:W-:Y:S02]  /*5610*/  ISETP.GE.AND P6, PT, R13, RZ, PT ;  /* 0x000000ff0d00720c */ /* 0x000fe40003fc6270 */
[----:B------:R-:W-:Y:S01]  /*5620*/  ISETP.GE.AND P4, PT, R9, RZ, PT ;  /* 0x000000ff0900720c */ /* 0x000fe20003f86270 */
[----:B------:R-:W-:Y:S01]  /*5630*/  @!P0 IMAD.IADD R5, R5, 0x1, -R27 ;  /* 0x0000000105058824 */ /* 0x000fe200078e0a1b */
[----:B------:R-:W-:Y:S01]  /*5640*/  ISETP.GE.AND P0, PT, R8, RZ, PT ;  /* 0x000000ff0800720c */ /* 0x000fe20003f06270 */
[----:B------:R-:W-:-:S02]  /*5650*/  @!P3 IMAD.MOV R12, RZ, RZ, -R12 ;  /* 0x000000ffff0cb224 */ /* 0x000fc400078e0a0c */
[----:B------:R-:W-:Y:S01]  /*5660*/  IMAD.HI.U32 R9, R0, R7, RZ ;  /* 0x0000000700097227 */ /* 0x000fe200078e00ff */
[----:B------:R-:W-:Y:S03]  /*5670*/  STL [R1+0xb0], R15 ;  /* 0x0000b00f01007387 */ /* 0x000fe60000100800 */
[----:B------:R-:W-:Y:S01]  /*5680*/  IMAD.MOV R8, RZ, RZ, -R11 ;  /* 0x000000ffff087224 */ /* 0x000fe200078e0a0b */
[----:B------:R2:W-:Y:S01]  /*5690*/  STL [R1+0xac], R12 ;  /* 0x0000ac0c01007387 */ /* 0x0005e20000100800 */
[----:B------:R-:W-:Y:S02]  /*56a0*/  IMAD.MOV R9, RZ, RZ, -R9 ;  /* 0x000000ffff097224 */ /* 0x000fe400078e0a09 */
[C---:B------:R-:W-:Y:S01]  /*56b0*/  IMAD R8, R27.reuse, R8, R10 ;  /* 0x000000081b087224 */ /* 0x040fe200078e020a */
[----:B------:R-:W-:Y:S01]  /*56c0*/  ISETP.GT.U32.AND P1, PT, R27, R5, PT ;  /* 0x000000051b00720c */ /* 0x000fe20003f24070 */
[----:B------:R-:W-:Y:S01]  /*56d0*/  @!P5 IMAD.IADD R2, R2, 0x1, -R27 ;  /* 0x000000010202d824 */ /* 0x000fe200078e0a1b */
[----:B------:R-:W-:Y:S01]  /*56e0*/  ISETP.GE.AND P5, PT, R6, RZ, PT ;  /* 0x000000ff0600720c */ /* 0x000fe20003fa6270 */
[----:B--2---:R-:W-:-:S02]  /*56f0*/  IMAD.MOV.U32 R12, RZ, RZ, R17 ;  /* 0x000000ffff0c7224 */ /* 0x004fc400078e0011 */
[C---:B------:R-:W-:Y:S02]  /*5700*/  IMAD R6, R27.reuse, R9, R7 ;  /* 0x000000091b067224 */ /* 0x040fe400078e0207 */
[----:B------:R-:W-:Y:S02]  /*5710*/  IMAD.MOV.U32 R11, RZ, RZ, R16 ;  /* 0x000000ffff0b7224 */ /* 0x000fe400078e0010 */
[----:B------:R-:W-:Y:S01]  /*5720*/  @!P2 IMAD.MOV R12, RZ, RZ, -R12 ;  /* 0x000000ffff0ca224 */ /* 0x000fe200078e0a0c */
[C---:B------:R-:W-:Y:S01]  /*5730*/  ISETP.GT.U32.AND P2, PT, R27.reuse, R8, PT ;  /* 0x000000081b00720c */ /* 0x040fe20003f44070 */
[----:B------:R-:W-:Y:S01]  /*5740*/  @!P6 IMAD.MOV R11, RZ, RZ, -R11 ;  /* 0x000000ffff0be224 */ /* 0x000fe200078e0a0b */
[C---:B------:R-:W-:Y:S02]  /*5750*/  ISETP.GT.U32.AND P3, PT, R27.reuse, R2, PT ;  /* 0x000000021b00720c */ /* 0x040fe40003f64070 */
[----:B------:R-:W-:Y:S01]  /*5760*/  ISETP.GT.U32.AND P6, PT, R27, R6, PT ;  /* 0x000000061b00720c */ /* 0x000fe20003fc4070 */
[----:B------:R-:W-:-:S02]  /*5770*/  VIADD R9, R26, 0x68 ;  /* 0x000000681a097836 */ /* 0x000fc40000000000 */
[----:B------:R-:W-:Y:S02]  /*5780*/  VIADD R7, R26, 0x6a ;  /* 0x0000006a1a077836 */ /* 0x000fe40000000000 */
[--C-:B------:R-:W-:Y:S01]  /*5790*/  @!P1 IMAD.IADD R5, R5, 0x1, -R27.reuse ;  /* 0x0000000105059824 */ /* 0x100fe200078e0a1b */
[----:B------:R-:W-:Y:S01]  /*57a0*/  ISETP.GE.AND P1, PT, R4, RZ, PT ;  /* 0x000000ff0400720c */ /* 0x000fe20003f26270 */
[----:B------:R2:W-:Y:S01]  /*57b0*/  STL [R1+0xa8], R12 ;  /* 0x0000a80c01007387 */ /* 0x0005e20000100800 */
[----:B------:R-:W-:Y:S01]  /*57c0*/  IABS R4, R9 ;  /* 0x0000000900047213 */ /* 0x000fe20000000000 */
[--C-:B------:R-:W-:Y:S02]  /*57d0*/  @!P2 IMAD.IADD R8, R8, 0x1, -R27.reuse ;  /* 0x000000010808a824 */ /* 0x100fe400078e0a1b */
[--C-:B------:R-:W-:Y:S01]  /*57e0*/  @!P3 IMAD.IADD R2, R2, 0x1, -R27.reuse ;  /* 0x000000010202b824 */ /* 0x100fe200078e0a1b */
[----:B------:R-:W-:Y:S01]  /*57f0*/  ISETP.GE.AND P3, PT, R7, RZ, PT ;  /* 0x000000ff0700720c */ /* 0x000fe20003f66270 */
[----:B------:R-:W-:Y:S01]  /*5800*/  @!P6 IMAD.IADD R6, R6, 0x1, -R27 ;  /* 0x000000010606e824 */ /* 0x000fe200078e0a1b */
[----:B--2---:R-:W-:Y:S01]  /*5810*/  IABS R12, R7 ;  /* 0x00000007000c7213 */ /* 0x004fe20000000000 */
[----:B------:R-:W-:Y:S01]  /*5820*/  IMAD.MOV.U32 R7, RZ, RZ, R4 ;  /* 0x000000ffff077224 */ /* 0x000fe200078e0004 */
[----:B------:R-:W-:-:S03]  /*5830*/  ISETP.GT.U32.AND P6, PT, R27, R8, PT ;  /* 0x000000081b00720c */ /* 0x000fc60003fc4070 */
[----:B------:R-:W-:-:S04]  /*5840*/  IMAD.HI.U32 R4, R0, R12, RZ ;  /* 0x0000000c00047227 */ /* 0x000fc800078e00ff */
[----:B------:R-:W-:Y:S02]  /*5850*/  IMAD.MOV R4, RZ, RZ, -R4 ;  /* 0x000000ffff047224 */ /* 0x000fe400078e0a04 */
[----:B------:R-:W-:Y:S02]  /*5860*/  IMAD.MOV.U32 R10, RZ, RZ, R5 ;  /* 0x000000ffff0a7224 */ /* 0x000fe400078e0005 */
[----:B------:R-:W-:Y:S02]  /*5870*/  IMAD R12, R27, R4, R12 ;  /* 0x000000041b0c7224 */ /* 0x000fe400078e020c */
[----:B------:R-:W-:Y:S01]  /*5880*/  IMAD.HI.U32 R5, R0, R7, RZ ;  /* 0x0000000700057227 */ /* 0x000fe200078e00ff */
[----:B------:R-:W-:-:S03]  /*5890*/  ISETP.GE.AND P2, PT, R9, RZ, PT ;  /* 0x000000ff0900720c */ /* 0x000fc60003f46270 */
[----:B------:R-:W-:Y:S01]  /*58a0*/  @!P6 IMAD.IADD R8, R8, 0x1, -R27 ;  /* 0x000000010808e824 */ /* 0x000fe200078e0a1b */
[C---:B------:R-:W-:Y:S01]  /*58b0*/  ISETP.GT.U32.AND P6, PT, R27.reuse, R12, PT ;  /* 0x0000000c1b00720c */ /* 0x040fe20003fc4070 */
[----:B------:R-:W-:Y:S01]  /*58c0*/  @!P4 IMAD.MOV R10, RZ, RZ, -R10 ;  /* 0x000000ffff0ac224 */ /* 0x000fe200078e0a0a */
[C---:B------:R-:W-:Y:S01]  /*58d0*/  ISETP.GT.U32.AND P4, PT, R27.reuse, R6, PT ;  /* 0x000000061b00720c */ /* 0x040fe20003f84070 */
[----:B------:R-:W-:Y:S02]  /*58e0*/  IMAD.MOV.U32 R9, RZ, RZ, R2 ;  /* 0x000000ffff097224 */ /* 0x000fe400078e0002 */
[----:B------:R-:W-:Y:S02]  /*58f0*/  IMAD.MOV R2, RZ, RZ, -R5 ;  /* 0x000000ffff027224 */ /* 0x000fe400078e0a05 */
[----:B------:R-:W-:Y:S02]  /*5900*/  IMAD.MOV.U32 R13, RZ, RZ, R8 ;  /* 0x000000ffff0d7224 */ /* 0x000fe400078e0008 */
[----:B------:R-:W-:Y:S01]  /*5910*/  IMAD R7, R27, R2, R7 ;  /* 0x000000021b077224 */ /* 0x000fe200078e0207 */
[----:B------:R2:W-:Y:S01]  /*5920*/  STL [R1+0x1c], R11 ;  /* 0x00001c0b01007387 */ /* 0x0005e20000100800 */
[----:B------:R-:W-:-:S03]  /*5930*/  @!P5 IMAD.MOV R13, RZ, RZ, -R13 ;  /* 0x000000ffff0dd224 */ /* 0x000fc600078e0a0d */
[----:B------:R-:W-:Y:S01]  /*5940*/  ISETP.GT.U32.AND P5, PT, R27, R7, PT ;  /* 0x000000071b00720c */ /* 0x000fe20003fa4070 */
[----:B------:R-:W-:Y:S02]  /*5950*/  @!P0 IMAD.MOV R9, RZ, RZ, -R9 ;  /* 0x000000ffff098224 */ /* 0x000fe400078e0a09 */
[----:B--2---:R-:W-:Y:S02]  /*5960*/  VIADD R11, R26, 0x66 ;  /* 0x000000661a0b7836 */ /* 0x004fe40000000000 */
[--C-:B------:R-:W-:Y:S02]  /*5970*/  @!P6 IMAD.IADD R12, R12, 0x1, -R27.reuse ;  /* 0x000000010c0ce824 */ /* 0x100fe400078e0a1b */
[----:B------:R-:W-:Y:S01]  /*5980*/  @!P4 IMAD.IADD R6, R6, 0x1, -R27 ;  /* 0x000000010606c824 */ /* 0x000fe200078e0a1b */
[----:B------:R-:W-:Y:S02]  /*5990*/  ISETP.GE.AND P0, PT, R11, RZ, PT ;  /* 0x000000ff0b00720c */ /* 0x000fe40003f06270 */
[----:B------:R-:W-:Y:S01]  /*59a0*/  IABS R11, R11 ;  /* 0x0000000b000b7213 */ /* 0x000fe20000000000 */
[----:B------:R2:W-:Y:S01]  /*59b0*/  STL [R1+0x24], R10 ;  /* 0x0000240a01007387 */ /* 0x0005e20000100800 */
[----:B------:R-:W-:-:S03]  /*59c0*/  ISETP.GT.U32.AND P6, PT, R27, R12, PT ;  /* 0x0000000c1b00720c */ /* 0x000fc60003fc4070 */
[----:B------:R3:W-:Y:S01]  /*59d0*/  STL [R1+0x2c], R9 ;  /* 0x00002c0901007387 */ /* 0x0007e20000100800 */
[----:B------:R-:W-:-:S04]  /*59e0*/  IMAD.HI.U32 R5, R0, R11, RZ ;  /* 0x0000000b00057227 */ /* 0x000fc800078e00ff */
[C---:B--2---:R-:W-:Y:S02]  /*59f0*/  VIADD R10, R26.reuse, 0x62 ;  /* 0x000000621a0a7836 */ /* 0x044fe40000000000 */
[----:B---3--:R-:W-:Y:S02]  /*5a00*/  IMAD.MOV.U32 R9, RZ, RZ, R6 ;  /* 0x000000ffff097224 */ /* 0x008fe400078e0006 */
[----:B------:R-:W-:Y:S02]  /*5a10*/  VIADD R2, R26, 0x64 ;  /* 0x000000641a027836 */ /* 0x000fe40000000000 */
[----:B------:R-:W-:Y:S01]  /*5a20*/  @!P1 IMAD.MOV R9, RZ, RZ, -R9 ;  /* 0x000000ffff099224 */ /* 0x000fe200078e0a09 */
[----:B------:R-:W-:Y:S01]  /*5a30*/  ISETP.GE.AND P1, PT, R10, RZ, PT ;  /* 0x000000ff0a00720c */ /* 0x000fe20003f26270 */
[----:B------:R-:W-:Y:S01]  /*5a40*/  VIADD R4, R26, 0x60 ;  /* 0x000000601a047836 */ /* 0x000fe20000000000 */
[----:B------:R-:W-:Y:S01]  /*5a50*/  IABS R10, R10 ;  /* 0x0000000a000a7213 */ /* 0x000fe20000000000 */
[----:B------:R-:W-:-:S02]  /*5a60*/  IMAD.MOV R5, RZ, RZ, -R5 ;  /* 0x000000ffff057224 */ /* 0x000fc400078e0a05 */
[----:B------:R-:W-:Y:S01]  /*5a70*/  @!P5 IMAD.IADD R7, R7, 0x1, -R27 ;  /* 0x000000010707d824 */ /* 0x000fe200078e0a1b */
[----:B------:R-:W-:Y:S01]  /*5a80*/  STL [R1+0x5c], R13 ;  /* 0x00005c0d01007387 */ /* 0x000fe20000100800 */
[----:B------:R-:W-:Y:S01]  /*5a90*/  ISETP.GE.AND P4, PT, R2, RZ, PT ;  /* 0x000000ff0200720c */ /* 0x000fe20003f86270 */
[C---:B------:R-:W-:Y:S01]  /*5aa0*/  IMAD R11, R27.reuse, R5, R11 ;  /* 0x000000051b0b7224 */ /* 0x040fe200078e020b */
[----:B------:R-:W-:Y:S01]  /*5ab0*/  IABS R2, R2 ;  /* 0x0000000200027213 */ /* 0x000fe20000000000 */
[----:B------:R2:W-:Y:S01]  /*5ac0*/  STL [R1+0xa4], R9 ;  /* 0x0000a40901007387 */ /* 0x0005e20000100800 */
[----:B------:R-:W-:Y:S01]  /*5ad0*/  ISETP.GT.U32.AND P5, PT, R27, R7, PT ;  /* 0x000000071b00720c */ /* 0x000fe20003fa4070 */
[----:B------:R-:W-:-:S04]  /*5ae0*/  IMAD.HI.U32 R5, R0, R10, RZ ;  /* 0x0000000a00057227 */ /* 0x000fc800078e00ff */
[----:B------:R-:W-:Y:S01]  /*5af0*/  @!P6 IMAD.IADD R12, R12, 0x1, -R27 ;  /* 0x000000010c0ce824 */ /* 0x000fe200078e0a1b */
[----:B--2---:R-:W-:Y:S01]  /*5b00*/  IABS R9, R4 ;  /* 0x0000000400097213 */ /* 0x004fe20000000000 */
[----:B------:R-:W-:Y:S01]  /*5b10*/  IMAD.MOV.U32 R8, RZ, RZ, R2 ;  /* 0x000000ffff087224 */ /* 0x000fe200078e0002 */
[----:B------:R-:W-:Y:S01]  /*5b20*/  ISETP.GT.U32.AND P6, PT, R27, R11, PT ;  /* 0x0000000b1b00720c */ /* 0x000fe20003fc4070 */
[----:B------:R-:W-:Y:S02]  /*5b30*/  IMAD.MOV R5, RZ, RZ, -R5 ;  /* 0x000000ffff057224 */ /* 0x000fe400078e0a05 */
[----:B------:R-:W-:-:S04]  /*5b40*/  IMAD.HI.U32 R6, R0, R9, RZ ;  /* 0x0000000900067227 */ /* 0x000fc800078e00ff */
[----:B------:R-:W-:-:S04]  /*5b50*/  IMAD.HI.U32 R2, R0, R8, RZ ;  /* 0x0000000800027227 */ /* 0x000fc800078e00ff */
[----:B------:R-:W-:Y:S02]  /*5b60*/  IMAD.MOV R6, RZ, RZ, -R6 ;  /* 0x000000ffff067224 */ /* 0x000fe400078e0a06 */
[C---:B------:R-:W-:Y:S02]  /*5b70*/  IMAD R10, R27.reuse, R5, R10 ;  /* 0x000000051b0a7224 */ /* 0x040fe400078e020a */
[----:B------:R-:W-:Y:S02]  /*5b80*/  IMAD.MOV R2, RZ, RZ, -R2 ;  /* 0x000000ffff027224 */ /* 0x000fe400078e0a02 */
[----:B------:R-:W-:Y:S02]  /*5b90*/  IMAD.MOV.U32 R13, RZ, RZ, R12 ;  /* 0x000000ffff0d7224 */ /* 0x000fe400078e000c */
[----:B------:R-:W-:Y:S02]  /*5ba0*/  IMAD R9, R27, R6, R9 ;  /* 0x000000061b097224 */ /* 0x000fe400078e0209 */
[----:B------:R-:W-:Y:S01]  /*5bb0*/  @!P5 IMAD.IADD R7, R7, 0x1, -R27 ;  /* 0x000000010707d824 */ /* 0x000fe200078e0a1b */
[C---:B------:R-:W-:Y:S01]  /*5bc0*/  ISETP.GT.U32.AND P5, PT, R27.reuse, R10, PT ;  /* 0x0000000a1b00720c */ /* 0x040fe20003fa4070 */
[----:B------:R-:W-:-:S02]  /*5bd0*/  IMAD R8, R27, R2, R8 ;  /* 0x000000021b087224 */ /* 0x000fc400078e0208 */
[----:B------:R-:W-:Y:S02]  /*5be0*/  @!P3 IMAD.MOV R13, RZ, RZ, -R13 ;  /* 0x000000ffff0db224 */ /* 0x000fe400078e0a0d */
[----:B------:R-:W-:Y:S01]  /*5bf0*/  @!P6 IMAD.IADD R11, R11, 0x1, -R27 ;  /* 0x000000010b0be824 */ /* 0x000fe200078e0a1b */
[C---:B------:R-:W-:Y:S02]  /*5c00*/  ISETP.GT.U32.AND P6, PT, R27.reuse, R9, PT ;  /* 0x000000091b00720c */ /* 0x040fe40003fc4070 */
[----:B------:R-:W-:Y:S01]  /*5c10*/  ISETP.GT.U32.AND P3, PT, R27, R8, PT ;  /* 0x000000081b00720c */ /* 0x000fe20003f64070 */
[----:B------:R2:W-:Y:S01]  /*5c20*/  STL [R1+0xa0], R13 ;  /* 0x0000a00d01007387 */ /* 0x0005e20000100800 */
[----:B------:R-:W-:-:S03]  /*5c30*/  VIADD R15, R26, 0x5e ;  /* 0x0000005e1a0f7836 */ /* 0x000fc60000000000 */
[----:B------:R-:W-:Y:S02]  /*5c40*/  @!P5 IMAD.IADD R10, R10, 0x1, -R27 ;  /* 0x000000010a0ad824 */ /* 0x000fe400078e0a1b */
[----:B--2---:R-:W-:-:S04]  /*5c50*/  VIADD R13, R26, 0x5c ;  /* 0x0000005c1a0d7836 */ /* 0x004fc80000000000 */
[----:B------:R-:W-:Y:S01]  /*5c60*/  @!P6 IMAD.IADD R9, R9, 0x1, -R27 ;  /* 0x000000010909e824 */ /* 0x000fe200078e0a1b */
[----:B------:R-:W-:Y:S01]  /*5c70*/  IABS R14, R13 ;  /* 0x0000000d000e7213 */ /* 0x000fe20000000000 */
[----:B------:R-:W-:Y:S01]  /*5c80*/  IMAD.MOV.U32 R12, RZ, RZ, R7 ;  /* 0x000000ffff0c7224 */ /* 0x000fe200078e0007 */
[C---:B------:R-:W-:Y:S01]  /*5c90*/  ISETP.GT.U32.AND P6, PT, R27.reuse, R10, PT ;  /* 0x0000000a1b00720c */ /* 0x040fe20003fc4070 */
[----:B------:R-:W-:Y:S01]  /*5ca0*/  @!P3 IMAD.IADD R8, R8, 0x1, -R27 ;  /* 0x000000010808b824 */ /* 0x000fe200078e0a1b */
[----:B------:R-:W-:Y:S01]  /*5cb0*/  IABS R2, R15 ;  /* 0x0000000f00027213 */ /* 0x000fe20000000000 */
[----:B------:R-:W-:Y:S01]  /*5cc0*/  IMAD.HI.U32 R7, R0, R14, RZ ;  /* 0x0000000e00077227 */ /* 0x000fe200078e00ff */
[----:B------:R-:W-:-:S03]  /*5cd0*/  ISETP.GT.U32.AND P3, PT, R27, R11, PT ;  /* 0x0000000b1b00720c */ /* 0x000fc60003f64070 */
[----:B------:R-:W-:Y:S01]  /*5ce0*/  IMAD.MOV R7, RZ, RZ, -R7 ;  /* 0x000000ffff077224 */ /* 0x000fe200078e0a07 */
[----:B------:R-:W-:Y:S01]  /*5cf0*/  ISETP.GT.U32.AND P5, PT, R27, R8, PT ;  /* 0x000000081b00720c */ /* 0x000fe20003fa4070 */
[----:B------:R-:W-:-:S04]  /*5d00*/  IMAD.HI.U32 R5, R0, R2, RZ ;  /* 0x0000000200057227 */ /* 0x000fc800078e00ff */
[C---:B------:R-:W-:Y:S02]  /*5d10*/  IMAD R14, R27.reuse, R7, R14 ;  /* 0x000000071b0e7224 */ /* 0x040fe400078e020e */
[----:B------:R-:W-:Y:S02]  /*5d20*/  IMAD.MOV R5, RZ, RZ, -R5 ;  /* 0x000000ffff057224 */ /* 0x000fe400078e0a05 */
[----:B------:R-:W-:Y:S01]  /*5d30*/  @!P2 IMAD.MOV R12, RZ, RZ, -R12 ;  /* 0x000000ffff0ca224 */ /* 0x000fe200078e0a0c */
[C---:B------:R-:W-:Y:S01]  /*5d40*/  ISETP.GT.U32.AND P2, PT, R27.reuse, R9, PT ;  /* 0x000000091b00720c */ /* 0x040fe20003f44070 */
[--C-:B------:R-:W-:Y:S01]  /*5d50*/  @!P6 IMAD.IADD R10, R10, 0x1, -R27.reuse ;  /* 0x000000010a0ae824 */ /* 0x100fe200078e0a1b */
[C---:B------:R-:W-:Y:S01]  /*5d60*/  ISETP.GT.U32.AND P6, PT, R27.reuse, R14, PT ;  /* 0x0000000e1b00720c */ /* 0x040fe20003fc4070 */
[----:B------:R-:W-:Y:S02]  /*5d70*/  IMAD R2, R27, R5, R2 ;  /* 0x000000051b027224 */ /* 0x000fe400078e0202 */
[----:B------:R-:W-:-:S02]  /*5d80*/  @!P3 IMAD.IADD R11, R11, 0x1, -R27 ;  /* 0x000000010b0bb824 */ /* 0x000fc400078e0a1b */
[--C-:B------:R-:W-:Y:S01]  /*5d90*/  @!P5 IMAD.IADD R8, R8, 0x1, -R27.reuse ;  /* 0x000000010808d824 */ /* 0x100fe200078e0a1b */
[----:B------:R-:W-:Y:S01]  /*5da0*/  ISETP.GT.U32.AND P3, PT, R27, R2, PT ;  /* 0x000000021b00720c */ /* 0x000fe20003f64070 */
[----:B------:R-:W-:Y:S01]  /*5db0*/  VIADD R6, R26, 0x5a ;  /* 0x0000005a1a067836 */ /* 0x000fe20000000000 */
[----:B------:R-:W-:Y:S01]  /*5dc0*/  ISETP.GE.AND P5, PT, R4, RZ, PT ;  /* 0x000000ff0400720c */ /* 0x000fe20003fa6270 */
[----:B------:R-:W-:Y:S02]  /*5dd0*/  VIADD R4, R26, 0x56 ;  /* 0x000000561a047836 */ /* 0x000fe40000000000 */
[--C-:B------:R-:W-:Y:S01]  /*5de0*/  @!P2 IMAD.IADD R9, R9, 0x1, -R27.reuse ;  /* 0x000000010909a824 */ /* 0x100fe200078e0a1b */
[----:B------:R-:W-:Y:S01]  /*5df0*/  IABS R17, R6 ;  /* 0x0000000600117213 */ /* 0x000fe20000000000 */
[----:B------:R-:W-:Y:S01]  /*5e00*/  @!P6 IMAD.IADD R14, R14, 0x1, -R27 ;  /* 0x000000010e0ee824 */ /* 0x000fe200078e0a1b */
[----:B------:R-:W-:Y:S01]  /*5e10*/  ISETP.GE.AND P2, PT, R15, RZ, PT ;  /* 0x000000ff0f00720c */ /* 0x000fe20003f46270 */
[----:B------:R-:W-:Y:S01]  /*5e20*/  IMAD.MOV.U32 R18, RZ, RZ, R8 ;  /* 0x000000ffff127224 */ /* 0x000fe200078e0008 */
[----:B------:R-:W-:Y:S01]  /*5e30*/  IABS R15, R4 ;  /* 0x00000004000f7213 */ /* 0x000fe20000000000 */
[----:B------:R-:W-:Y:S01]  /*5e40*/  VIADD R5, R26, 0x58 ;  /* 0x000000581a057836 */ /* 0x000fe20000000000 */
[----:B------:R2:W-:Y:S01]  /*5e50*/  STL [R1+0x9c], R12 ;  /* 0x00009c0c01007387 */ /* 0x0005e20000100800 */
[----:B------:R-:W-:Y:S01]  /*5e60*/  @!P4 IMAD.MOV R18, RZ, RZ, -R18 ;  /* 0x000000ffff12c224 */ /* 0x000fe200078e0a12 */
[----:B------:R-:W-:Y:S01]  /*5e70*/  ISETP.GT.U32.AND P4, PT, R27, R14, PT ;  /* 0x0000000e1b00720c */ /* 0x000fe20003f84070 */
[----:B------:R-:W-:-:S02]  /*5e80*/  IMAD.MOV.U32 R19, RZ, RZ, R11 ;  /* 0x000000ffff137224 */ /* 0x000fc400078e000b */
[----:B------:R-:W-:Y:S02]  /*5e90*/  @!P3 IMAD.IADD R2, R2, 0x1, -R27 ;  /* 0x000000010202b824 */ /* 0x000fe400078e0a1b */
[----:B------:R-:W-:-:S04]  /*5ea0*/  IMAD.HI.U32 R11, R0, R15, RZ ;  /* 0x0000000f000b7227 */ /* 0x000fc800078e00ff */
[----:B--2---:R-:W-:Y:S01]  /*5eb0*/  IMAD.HI.U32 R12, R0, R17, RZ ;  /* 0x00000011000c7227 */ /* 0x004fe200078e00ff */
[----:B------:R-:W-:-:S03]  /*5ec0*/  IABS R16, R5 ;  /* 0x0000000500107213 */ /* 0x000fc60000000000 */
[----:B------:R-:W-:Y:S02]  /*5ed0*/  IMAD.MOV R12, RZ, RZ, -R12 ;  /* 0x000000ffff0c7224 */ /* 0x000fe400078e0a0c */
[----:B------:R-:W-:Y:S01]  /*5ee0*/  @!P0 IMAD.MOV R19, RZ, RZ, -R19 ;  /* 0x000000ffff138224 */ /* 0x000fe200078e0a13 */
[C---:B------:R-:W-:Y:S01]  /*5ef0*/  ISETP.GT.U32.AND P0, PT, R27.reuse, R2, PT ;  /* 0x000000021b00720c */ /* 0x040fe20003f04070 */
[----:B------:R-:W-:Y:S02]  /*5f00*/  IMAD.MOV R8, RZ, RZ, -R11 ;  /* 0x000000ffff087224 */ /* 0x000fe400078e0a0b */
[----:B------:R-:W-:Y:S02]  /*5f10*/  IMAD R17, R27, R12, R17 ;  /* 0x0000000c1b117224 */ /* 0x000fe400078e0211 */
[----:B------:R-:W-:-:S04]  /*5f20*/  IMAD.HI.U32 R7, R0, R16, RZ ;  /* 0x0000001000077227 */ /* 0x000fc800078e00ff */
[C---:B------:R-:W-:Y:S01]  /*5f30*/  IMAD R15, R27.reuse, R8, R15 ;  /* 0x000000081b0f7224 */ /* 0x040fe200078e020f */
[C---:B------:R-:W-:Y:S01]  /*5f40*/  ISETP.GT.U32.AND P6, PT, R27.reuse, R17, PT ;  /* 0x000000111b00720c */ /* 0x040fe20003fc4070 */
[----:B------:R-:W-:Y:S02]  /*5f50*/  IMAD.MOV R7, RZ, RZ, -R7 ;  /* 0x000000ffff077224 */ /* 0x000fe400078e0a07 */
[--C-:B------:R-:W-:Y:S01]  /*5f60*/  @!P4 IMAD.IADD R14, R14, 0x1, -R27.reuse ;  /* 0x000000010e0ec824 */ /* 0x100fe200078e0a1b */
[C---:B------:R-:W-:Y:S01]  /*5f70*/  ISETP.GT.U32.AND P4, PT, R27.reuse, R15, PT ;  /* 0x0000000f1b00720c */ /* 0x040fe20003f84070 */
[----:B------:R-:W-:Y:S02]  /*5f80*/  IMAD R16, R27, R7, R16 ;  /* 0x000000071b107224 */ /* 0x000fe400078e0210 */
[----:B------:R-:W-:Y:S01]  /*5f90*/  @!P1 IMAD.MOV R10, RZ, RZ, -R10 ;  /* 0x000000ffff0a9224 */ /* 0x000fe200078e0a0a */
[----:B------:R-:W-:Y:S01]  /*5fa0*/  STL [R1+0x34], R19 ;  /* 0x0000341301007387 */ /* 0x000fe20000100800 */
[----:B------:R-:W-:Y:S01]  /*5fb0*/  @!P0 IMAD.IADD R2, R2, 0x1, -R27 ;  /* 0x0000000102028824 */ /* 0x000fe200078e0a1b */
[----:B------:R-:W-:Y:S01]  /*5fc0*/  ISETP.GE.AND P0, PT, R5, RZ, PT ;  /* 0x000000ff0500720c */ /* 0x000fe20003f06270 */
[----:B------:R-:W-:Y:S01]  /*5fd0*/  @!P5 IMAD.MOV R9, RZ, RZ, -R9 ;  /* 0x000000ffff09d224 */ /* 0x000fe200078e0a09 */
[----:B------:R-:W-:Y:S01]  /*5fe0*/  STL [R1+0x3c], R18 ;  /* 0x00003c1201007387 */ /* 0x000fe20000100800 */
[----:B------:R-:W-:Y:S01]  /*5ff0*/  ISETP.GT.U32.AND P5, PT, R27, R16, PT ;  /* 0x000000101b00720c */ /* 0x000fe20003fa4070 */
[----:B------:R-:W-:-:S02]  /*6000*/  VIADD R5, R26, 0x52 ;  /* 0x000000521a057836 */ /* 0x000fc40000000000 */
[----:B------:R2:W-:Y:S01]  /*6010*/  STL [R1+0x44], R10 ;  /* 0x0000440a01007387 */ /* 0x0005e20000100800 */
[--C-:B------:R-:W-:Y:S01]  /*6020*/  @!P6 IMAD.IADD R17, R17, 0x1, -R27.reuse ;  /* 0x000000011111e824 */ /* 0x100fe200078e0a1b */
[----:B------:R-:W-:Y:S01]  /*6030*/  ISETP.GE.AND P6, PT, R4, RZ, PT ;  /* 0x000000ff0400720c */ /* 0x000fe20003fc6270 */
[----:B------:R-:W-:Y:S01]  /*6040*/  @!P4 IMAD.IADD R15, R15, 0x1, -R27 ;  /* 0x000000010f0fc824 */ /* 0x000fe200078e0a1b */
[----:B------:R-:W-:Y:S01]  /*6050*/  IABS R4, R5 ;  /* 0x0000000500047213 */ /* 0x000fe20000000000 */
[----:B------:R-:W-:Y:S02]  /*6060*/  VIADD R7, R26, 0x54 ;  /* 0x000000541a077836 */ /* 0x000fe40000000000 */
[----:B--2---:R-:W-:-:S04]  /*6070*/  IMAD.MOV.U32 R10, RZ, RZ, R2 ;  /* 0x000000ffff0a7224 */ /* 0x004fc800078e0002 */
[----:B------:R-:W-:Y:S01]  /*6080*/  @!P2 IMAD.MOV R10, RZ, RZ, -R10 ;  /* 0x000000ffff0aa224 */ /* 0x000fe200078e0a0a */
[----:B------:R-:W-:Y:S01]  /*6090*/  STL [R1+0x4c], R9 ;  /* 0x00004c0901007387 */ /* 0x000fe20000100800 */
[C---:B------:R-:W-:Y:S02]  /*60a0*/  ISETP.GT.U32.AND P4, PT, R27.reuse, R15, PT ;  /* 0x0000000f1b00720c */ /* 0x040fe40003f84070 */
[----:B------:R-:W-:Y:S01]  /*60b0*/  IABS R8, R7 ;  /* 0x0000000700087213 */ /* 0x000fe20000000000 */
[----:B------:R2:W-:Y:S01]  /*60c0*/  STL [R1+0x54], R10 ;  /* 0x0000540a01007387 */ /* 0x0005e20000100800 */
[----:B------:R-:W-:Y:S01]  /*60d0*/  @!P5 IMAD.IADD R16, R16, 0x1, -R27 ;  /* 0x000000011010d824 */ /* 0x000fe200078e0a1b */
[----:B------:R-:W-:Y:S01]  /*60e0*/  ISETP.GT.U32.AND P5, PT, R27, R17, PT ;  /* 0x000000111b00720c */ /* 0x000fe20003fa4070 */
[----:B--2---:R-:W-:-:S03]  /*60f0*/  IMAD.HI.U32 R10, R0, R4, RZ ;  /* 0x00000004000a7227 */ /* 0x004fc600078e00ff */
[----:B------:R-:W-:Y:S01]  /*6100*/  ISETP.GT.U32.AND P2, PT, R27, R16, PT ;  /* 0x000000101b00720c */ /* 0x000fe20003f44070 */
[----:B------:R-:W-:Y:S02]  /*6110*/  IMAD.MOV R10, RZ, RZ, -R10 ;  /* 0x000000ffff0a7224 */ /* 0x000fe400078e0a0a */
[----:B------:R-:W-:-:S04]  /*6120*/  IMAD.HI.U32 R9, R0, R8, RZ ;  /* 0x0000000800097227 */ /* 0x000fc800078e00ff */
[----:B------:R-:W-:Y:S02]  /*6130*/  IMAD R4, R27, R10, R4 ;  /* 0x0000000a1b047224 */ /* 0x000fe400078e0204 */
[----:B------:R-:W-:Y:S02]  /*6140*/  IMAD.MOV R9, RZ, RZ, -R9 ;  /* 0x000000ffff097224 */ /* 0x000fe400078e0a09 */
[--C-:B------:R-:W-:Y:S01]  /*6150*/  @!P4 IMAD.IADD R15, R15, 0x1, -R27.reuse ;  /* 0x000000010f0fc824 */ /* 0x100fe200078e0a1b */
[C---:B------:R-:W-:Y:S01]  /*6160*/  ISETP.GT.U32.AND P4, PT, R27.reuse, R4, PT ;  /* 0x000000041b00720c */ /* 0x040fe20003f84070 */
[----:B------:R-:W-:Y:S02]  /*6170*/  VIADD R2, R26, 0x4e ;  /* 0x0000004e1a027836 */ /* 0x000fe40000000000 */
[----:B------:R-:W-:Y:S01]  /*6180*/  IMAD R8, R27, R9, R8 ;  /* 0x000000091b087224 */ /* 0x000fe200078e0208 */
[----:B------:R-:W-:Y:S01]  /*6190*/  ISETP.GE.AND P3, PT, R13, RZ, PT ;  /* 0x000000ff0d00720c */ /* 0x000fe20003f66270 */
[----:B------:R-:W-:Y:S01]  /*61a0*/  @!P5 IMAD.IADD R17, R17, 0x1, -R27 ;  /* 0x000000011111d824 */ /* 0x000fe200078e0a1b */
[----:B------:R-:W-:-:S02]  /*61b0*/  IABS R9, R2 ;  /* 0x0000000200097213 */ /* 0x000fc40000000000 */
[----:B------:R-:W-:Y:S01]  /*61c0*/  ISETP.GT.U32.AND P5, PT, R27, R8, PT ;  /* 0x000000081b00720c */ /* 0x000fe20003fa4070 */
[----:B------:R-:W-:Y:S01]  /*61d0*/  @!P2 IMAD.IADD R16, R16, 0x1, -R27 ;  /* 0x000000011010a824 */ /* 0x000fe200078e0a1b */
[----:B------:R-:W-:Y:S01]  /*61e0*/  ISETP.GE.AND P2, PT, R7, RZ, PT ;  /* 0x000000ff0700720c */ /* 0x000fe20003f46270 */
[----:B------:R-:W-:Y:S02]  /*61f0*/  VIADD R7, R26, 0x4c ;  /* 0x0000004c1a077836 */ /* 0x000fe40000000000 */
[----:B------:R-:W-:-:S03]  /*6200*/  IMAD.HI.U32 R10, R0, R9, RZ ;  /* 0x00000009000a7227 */ /* 0x000fc600078e00ff */
[----:B------:R-:W-:Y:S01]  /*6210*/  IABS R12, R7 ;  /* 0x00000007000c7213 */ /* 0x000fe20000000000 */
[--C-:B------:R-:W-:Y:S02]  /*6220*/  @!P4 IMAD.IADD R4, R4, 0x1, -R27.reuse ;  /* 0x000000010404c824 */ /* 0x100fe400078e0a1b */
[----:B------:R-:W-:Y:S01]  /*6230*/  IMAD.MOV R10, RZ, RZ, -R10 ;  /* 0x000000ffff0a7224 */ /* 0x000fe200078e0a0a */
[----:B------:R-:W-:Y:S01]  /*6240*/  ISETP.GE.AND P1, PT, R6, RZ, PT ;  /* 0x000000ff0600720c */ /* 0x000fe20003f26270 */
[----:B------:R-:W-:Y:S01]  /*6250*/  @!P3 IMAD.MOV R14, RZ, RZ, -R14 ;  /* 0x000000ffff0eb224 */ /* 0x000fe200078e0a0e */
[C---:B------:R-:W-:Y:S01]  /*6260*/  ISETP.GT.U32.AND P3, PT, R27.reuse, R4, PT ;  /* 0x000000041b00720c */ /* 0x040fe20003f64070 */
[----:B------:R-:W-:Y:S02]  /*6270*/  @!P5 IMAD.IADD R8, R8, 0x1, -R27 ;  /* 0x000000010808d824 */ /* 0x000fe400078e0a1b */
[----:B------:R-:W-:Y:S02]  /*6280*/  IMAD R9, R27, R10, R9 ;  /* 0x0000000a1b097224 */ /* 0x000fe400078e0209 */
[----:B------:R-:W-:-:S02]  /*6290*/  VIADD R6, R26, 0x50 ;  /* 0x000000501a067836 */ /* 0x000fc40000000000 */
[----:B------:R-:W-:Y:S01]  /*62a0*/  IMAD.HI.U32 R10, R0, R12, RZ ;  /* 0x0000000c000a7227 */ /* 0x000fe200078e00ff */
[----:B------:R-:W-:Y:S02]  /*62b0*/  ISETP.GT.U32.AND P4, PT, R27, R8, PT ;  /* 0x000000081b00720c */ /* 0x000fe40003f84070 */
[----:B------:R-:W-:Y:S01]  /*62c0*/  IABS R13, R6 ;  /* 0x00000006000d7213 */ /* 0x000fe20000000000 */
[----:B------:R-:W-:-:S04]  /*62d0*/  IMAD.MOV R10, RZ, RZ, -R10 ;  /* 0x000000ffff0a7224 */ /* 0x000fc800078e0a0a */
[----:B------:R-:W-:Y:S02]  /*62e0*/  IMAD R12, R27, R10, R12 ;  /* 0x0000000a1b0c7224 */ /* 0x000fe400078e020c */
[----:B------:R-:W-:-:S04]  /*62f0*/  IMAD.HI.U32 R11, R0, R13, RZ ;  /* 0x0000000d000b7227 */ /* 0x000fc800078e00ff */
[----:B------:R-:W-:Y:S01]  /*6300*/  @!P3 IMAD.IADD R4, R4, 0x1, -R27 ;  /* 0x000000010404b824 */ /* 0x000fe200078e0a1b */
[C---:B------:R-:W-:Y:S01]  /*6310*/  ISETP.GT.U32.AND P3, PT, R27.reuse, R12, PT ;  /* 0x0000000c1b00720c */ /* 0x040fe20003f64070 */
[----:B------:R-:W-:Y:S02]  /*6320*/  IMAD.MOV R11, RZ, RZ, -R11 ;  /* 0x000000ffff0b7224 */ /* 0x000fe400078e0a0b */
[----:B------:R-:W-:Y:S02]  /*6330*/  @!P4 IMAD.IADD R8, R8, 0x1, -R27 ;  /* 0x000000010808c824 */ /* 0x000fe400078e0a1b */
[----:B------:R-:W-:Y:S01]  /*6340*/  IMAD R13, R27, R11, R13 ;  /* 0x0000000b1b0d7224 */ /* 0x000fe200078e020d */
[----:B------:R2:W-:Y:S01]  /*6350*/  STL [R1+0x24d0], R14 ;  /* 0x0024d00e01007387 */ /* 0x0005e20000100800 */
[----:B------:R-:W-:Y:S01]  /*6360*/  IMAD.MOV.U32 R19, RZ, RZ, R16 ;  /* 0x000000ffff137224 */ /* 0x000fe200078e0010 */
[----:B------:R-:W-:Y:S01]  /*6370*/  ISETP.GE.AND P4, PT, R2, RZ, PT ;  /* 0x000000ff0200720c */ /* 0x000fe20003f86270 */
[----:B------:R-:W-:-:S02]  /*6380*/  IMAD.MOV.U32 R18, RZ, RZ, R15 ;  /* 0x000000ffff127224 */ /* 0x000fc400078e000f */
[----:B------:R-:W-:Y:S01]  /*6390*/  @!P1 IMAD.MOV R17, RZ, RZ, -R17 ;  /* 0x000000ffff119224 */ /* 0x000fe200078e0a11 */
[----:B------:R-:W-:Y:S01]  /*63a0*/  ISETP.GT.U32.AND P1, PT, R27, R13, PT ;  /* 0x0000000d1b00720c */ /* 0x000fe20003f24070 */
[----:B------:R-:W-:Y:S02]  /*63b0*/  VIADD R2, R26, 0x48 ;  /* 0x000000481a027836 */ /* 0x000fe40000000000 */
[----:B--2---:R-:W-:Y:S02]  /*63c0*/  IMAD.MOV.U32 R14, RZ, RZ, R8 ;  /* 0x000000ffff0e7224 */ /* 0x004fe400078e0008 */
[----:B------:R-:W-:Y:S02]  /*63d0*/  @!P0 IMAD.MOV R19, RZ, RZ, -R19 ;  /* 0x000000ffff138224 */ /* 0x000fe400078e0a13 */
[----:B------:R-:W-:Y:S02]  /*63e0*/  @!P6 IMAD.MOV R18, RZ, RZ, -R18 ;  /* 0x000000ffff12e224 */ /* 0x000fe400078e0a12 */
[----:B------:R-:W-:Y:S01]  /*63f0*/  @!P2 IMAD.MOV R14, RZ, RZ, -R14 ;  /* 0x000000ffff0ea224 */ /* 0x000fe200078e0a0e */
[----:B------:R-:W-:Y:S01]  /*6400*/  STL [R1+0x24d4], R17 ;  /* 0x0024d41101007387 */ /* 0x000fe20000100800 */
[----:B------:R-:W-:Y:S01]  /*6410*/  @!P3 IMAD.IADD R12, R12, 0x1, -R27 ;  /* 0x000000010c0cb824 */ /* 0x000fe200078e0a1b */
[----:B------:R-:W-:-:S02]  /*6420*/  IABS R10, R2 ;  /* 0x00000002000a7213 */ /* 0x000fc40000000000 */
[----:B------:R-:W-:Y:S02]  /*6430*/  STL [R1+0x20], R19 ;  /* 0x0000201301007387 */ /* 0x000fe40000100800 */
[----:B------:R-:W-:Y:S02]  /*6440*/  ISETP.GT.U32.AND P3, PT, R27, R12, PT ;  /* 0x0000000c1b00720c */ /* 0x000fe40003f64070 */
[----:B------:R-:W-:Y:S01]  /*6450*/  STL [R1+0x68], R18 ;  /* 0x0000681201007387 */ /* 0x000fe20000100800 */
[----:B------:R-:W-:-:S03]  /*6460*/  ISETP.GE.AND P5, PT, R5, RZ, PT ;  /* 0x000000ff0500720c */ /* 0x000fc60003fa6270 */
[----:B------:R2:W-:Y:S01]  /*6470*/  STL [R1+0x70], R14 ;  /* 0x0000700e01007387 */ /* 0x0005e20000100800 */
[----:B------:R-:W-:Y:S01]  /*6480*/  VIADD R5, R26, 0x4a ;  /* 0x0000004a1a057836 */ /* 0x000fe20000000000 */
[----:B------:R-:W-:Y:S01]  /*6490*/  ISETP.GT.U32.AND P6, PT, R27, R9, PT ;  /* 0x000000091b00720c */ /* 0x000fe20003fc4070 */
[----:B------:R-:W-:Y:S02]  /*64a0*/  @!P1 IMAD.IADD R13, R13, 0x1, -R27 ;  /* 0x000000010d0d9824 */ /* 0x000fe400078e0a1b */
[----:B--2---:R-:W-:Y:S02]  /*64b0*/  IMAD.MOV.U32 R14, RZ, RZ, R4 ;  /* 0x000000ffff0e7224 */ /* 0x004fe400078e0004 */
[----:B------:R-:W-:Y:S01]  /*64c0*/  IMAD.HI.U32 R4, R0, R10, RZ ;  /* 0x0000000a00047227 */ /* 0x000fe200078e00ff */
[----:B------:R-:W-:-:S03]  /*64d0*/  IABS R11, R5 ;  /* 0x00000005000b7213 */ /* 0x000fc60000000000 */
[----:B------:R-:W-:Y:S01]  /*64e0*/  IMAD.MOV R4, RZ, RZ, -R4 ;  /* 0x000000ffff047224 */ /* 0x000fe200078e0a04 */
[----:B------:R-:W-:-:S03]  /*64f0*/  ISETP.GT.U32.AND P2, PT, R27, R13, PT ;  /* 0x0000000d1b00720c */ /* 0x000fc60003f44070 */
[----:B------:R-:W-:Y:S01]  /*6500*/  IMAD R10, R27, R4, R10 ;  /* 0x000000041b0a7224 */ /* 0x000fe200078e020a */
[----:B------:R-:W-:Y:S01]  /*6510*/  ISETP.GE.AND P0, PT, R6, RZ, PT ;  /* 0x000000ff0600720c */ /* 0x000fe20003f06270 */
[----:B------:R-:W-:-:S04]  /*6520*/  IMAD.HI.U32 R6, R0, R11, RZ ;  /* 0x0000000b00067227 */ /* 0x000fc800078e00ff */
[--C-:B------:R-:W-:Y:S01]  /*6530*/  @!P3 IMAD.IADD R12, R12, 0x1, -R27.reuse ;  /* 0x000000010c0cb824 */ /* 0x100fe200078e0a1b */
[----:B------:R-:W-:Y:S01]  /*6540*/  ISETP.GT.U32.AND P3, PT, R27, R10, PT ;  /* 0x0000000a1b00720c */ /* 0x000fe20003f64070 */
[----:B------:R-:W-:Y:S02]  /*6550*/  IMAD.MOV R6, RZ, RZ, -R6 ;  /* 0x000000ffff067224 */ /* 0x000fe400078e0a06 */
[----:B------:R-:W-:Y:S01]  /*6560*/  @!P6 IMAD.IADD R9, R9, 0x1, -R27 ;  /* 0x000000010909e824 */ /* 0x000fe200078e0a1b */
[----:B------:R-:W-:Y:S01]  /*6570*/  ISETP.GE.AND P1, PT, R7, RZ, PT ;  /* 0x000000ff0700720c */ /* 0x000fe20003f26270 */
[----:B------:R-:W-:Y:S02]  /*6580*/  VIADD R7, R26, 0x46 ;  /* 0x000000461a077836 */ /* 0x000fe40000000000 */
[C---:B------:R-:W-:Y:S01]  /*6590*/  IMAD R11, R27.reuse, R6, R11 ;  /* 0x000000061b0b7224 */ /* 0x040fe200078e020b */
[----:B------:R-:W-:Y:S01]  /*65a0*/  ISETP.GT.U32.AND P6, PT, R27, R9, PT ;  /* 0x000000091b00720c */ /* 0x000fe20003fc4070 */
[----:B------:R-:W-:Y:S01]  /*65b0*/  @!P5 IMAD.MOV R14, RZ, RZ, -R14 ;  /* 0x000000ffff0ed224 */ /* 0x000fe200078e0a0e */
[----:B------:R-:W-:Y:S01]  /*65c0*/  ISETP.GE.AND P5, PT, R5, RZ, PT ;  /* 0x000000ff0500720c */ /* 0x000fe20003fa6270 */
[----:B------:R-:W-:-:S02]  /*65d0*/  @!P2 IMAD.IADD R13, R13, 0x1, -R27 ;  /* 0x000000010d0da824 */ /* 0x000fc400078e0a1b */
[----:B------:R-:W-:Y:S01]  /*65e0*/  VIADD R5, R26, 0x44 ;  /* 0x000000441a057836 */ /* 0x000fe20000000000 */
[----:B------:R-:W-:Y:S01]  /*65f0*/  IABS R8, R7 ;  /* 0x0000000700087213 */ /* 0x000fe20000000000 */
[----:B------:R2:W-:Y:S01]  /*6600*/  STL [R1+0x84], R14 ;  /* 0x0000840e01007387 */ /* 0x0005e20000100800 */
[----:B------:R-:W-:Y:S01]  /*6610*/  ISETP.GT.U32.AND P2, PT, R27, R11, PT ;  /* 0x0000000b1b00720c */ /* 0x000fe20003f44070 */
[----:B------:R-:W-:Y:S01]  /*6620*/  @!P3 IMAD.IADD R10, R10, 0x1, -R27 ;  /* 0x000000010a0ab824 */ /* 0x000fe200078e0a1b */
[----:B------:R-:W-:Y:S01]  /*6630*/  IABS R4, R5 ;  /* 0x0000000500047213 */ /* 0x000fe20000000000 */
[----:B------:R-:W-:-:S04]  /*6640*/  IMAD.HI.U32 R15, R0, R8, RZ ;  /* 0x00000008000f7227 */ /* 0x000fc800078e00ff */
[----:B--2---:R-:W-:Y:S01]  /*6650*/  IMAD.MOV.U32 R14, RZ, RZ, R13 ;  /* 0x000000ffff0e7224 */ /* 0x004fe200078e000d */
[----:B------:R-:W-:-:S03]  /*6660*/  ISETP.GT.U32.AND P3, PT, R27, R10, PT ;  /* 0x0000000a1b00720c */ /* 0x000fc60003f64070 */
[----:B------:R-:W-:Y:S01]  /*6670*/  @!P0 IMAD.MOV R14, RZ, RZ, -R14 ;  /* 0x000000ffff0e8224 */ /* 0x000fe200078e0a0e */
[----:B------:R-:W-:Y:S01]  /*6680*/  ISETP.GE.AND P0, PT, R7, RZ, PT ;  /* 0x000000ff0700720c */ /* 0x000fe20003f06270 */
[----:B------:R-:W-:-:S04]  /*6690*/  IMAD.HI.U32 R7, R0, R4, RZ ;  /* 0x0000000400077227 */ /* 0x000fc800078e00ff */
[----:B------:R-:W-:Y:S02]  /*66a0*/  @!P6 IMAD.IADD R9, R9, 0x1, -R27 ;  /* 0x000000010909e824 */ /* 0x000fe400078e0a1b */
[----:B------:R-:W-:Y:S02]  /*66b0*/  IMAD.MOV R15, RZ, RZ, -R15 ;  /* 0x000000ffff0f7224 */ /* 0x000fe400078e0a0f */
[----:B------:R-:W-:Y:S01]  /*66c0*/  @!P1 IMAD.MOV R12, RZ, RZ, -R12 ;  /* 0x000000ffff0c9224 */ /* 0x000fe200078e0a0c */
[----:B------:R-:W-:Y:S01]  /*66d0*/  ISETP.GE.AND P1, PT, R5, RZ, PT ;  /* 0x000000ff0500720c */ /* 0x000fe20003f26270 */
[----:B------:R-:W-:Y:S02]  /*66e0*/  IMAD.MOV R5, RZ, RZ, -R7 ;  /* 0x000000ffff057224 */ /* 0x000fe400078e0a07 */
[----:B------:R-:W-:Y:S02]  /*66f0*/  @!P2 IMAD.IADD R11, R11, 0x1, -R27 ;  /* 0x000000010b0ba824 */ /* 0x000fe400078e0a1b */
[----:B------:R-:W-:-:S02]  /*6700*/  IMAD R8, R27, R15, R8 ;  /* 0x0000000f1b087224 */ /* 0x000fc400078e0208 */
[----:B------:R-:W-:Y:S02]  /*6710*/  IMAD.MOV.U32 R13, RZ, RZ, R9 ;  /* 0x000000ffff0d7224 */ /* 0x000fe400078e0009 */
[C---:B------:R-:W-:Y:S01]  /*6720*/  IMAD R4, R27.reuse, R5, R4 ;  /* 0x000000051b047224 */ /* 0x040fe200078e0204 */
[C---:B------:R-:W-:Y:S01]  /*6730*/  ISETP.GT.U32.AND P2, PT, R27.reuse, R11, PT ;  /* 0x0000000b1b00720c */ /* 0x040fe20003f44070 */
[----:B------:R-:W-:Y:S02]  /*6740*/  VIADD R6, R26, 0x42 ;  /* 0x000000421a067836 */ /* 0x000fe40000000000 */
[----:B------:R-:W-:Y:S01]  /*6750*/  @!P4 IMAD.MOV R13, RZ, RZ, -R13 ;  /* 0x000000ffff0dc224 */ /* 0x000fe200078e0a0d */
[C---:B------:R-:W-:Y:S01]  /*6760*/  ISETP.GT.U32.AND P4, PT, R27.reuse, R8, PT ;  /* 0x000000081b00720c */ /* 0x040fe20003f84070 */
[----:B------:R-:W-:Y:S01]  /*6770*/  @!P3 IMAD.IADD R10, R10, 0x1, -R27 ;  /* 0x000000010a0ab824 */ /* 0x000fe200078e0a1b */
[----:B------:R-:W-:Y:S02]  /*6780*/  ISETP.GT.U32.AND P3, PT, R27, R4, PT ;  /* 0x000000041b00720c */ /* 0x000fe40003f64070 */
[----:B------:R-:W-:-:S02]  /*6790*/  ISETP.GE.AND P6, PT, R2, RZ, PT ;  /* 0x000000ff0200720c */ /* 0x000fc40003fc6270 */
[----:B------:R-:W-:Y:S01]  /*67a0*/  IABS R2, R6 ;  /* 0x0000000600027213 */ /* 0x000fe20000000000 */
[----:B------:R-:W-:-:S04]  /*67b0*/  VIADD R7, R26, 0x40 ;  /* 0x000000401a077836 */ /* 0x000fc80000000000 */
[----:B------:R-:W-:Y:S01]  /*67c0*/  IMAD.HI.U32 R9, R0, R2, RZ ;  /* 0x0000000200097227 */ /* 0x000fe200078e00ff */
[----:B------:R2:W-:Y:S03]  /*67d0*/  STL [R1+0x98], R14 ;  /* 0x0000980e01007387 */ /* 0x0005e60000100800 */
[----:B------:R-:W-:Y:S02]  /*67e0*/  IMAD.MOV R9, RZ, RZ, -R9 ;  /* 0x000000ffff097224 */ /* 0x000fe400078e0a09 */
[--C-:B------:R-:W-:Y:S02]  /*67f0*/  @!P2 IMAD.IADD R11, R11, 0x1, -R27.reuse ;  /* 0x000000010b0ba824 */ /* 0x100fe400078e0a1b */
[--C-:B------:R-:W-:Y:S01]  /*6800*/  @!P4 IMAD.IADD R8, R8, 0x1, -R27.reuse ;  /* 0x000000010808c824 */ /* 0x100fe200078e0a1b */
[----:B------:R-:W-:Y:S01]  /*6810*/  IABS R15, R7 ;  /* 0x00000007000f7213 */ /* 0x000fe20000000000 */
[----:B------:R-:W-:-:S02]  /*6820*/  @!P3 IMAD.IADD R4, R4, 0x1, -R27 ;  /* 0x000000010404b824 */ /* 0x000fc400078e0a1b */
[C---:B------:R-:W-:Y:S01]  /*6830*/  IMAD R2, R27.reuse, R9, R2 ;  /* 0x000000091b027224 */ /* 0x040fe200078e0202 */
[C---:B------:R-:W-:Y:S01]  /*6840*/  ISETP.GT.U32.AND P4, PT, R27.reuse, R8, PT ;  /* 0x000000081b00720c */ /* 0x040fe20003f84070 */
[----:B--2---:R-:W-:Y:S01]  /*6850*/  IMAD.MOV.U32 R14, RZ, RZ, R11 ;  /* 0x000000ffff0e7224 */ /* 0x004fe200078e000b */
[----:B------:R2:W-:Y:S01]  /*6860*/  STL [R1+0x78], R13 ;  /* 0x0000780d01007387 */ /* 0x0005e20000100800 */
[C---:B------:R-:W-:Y:S02]  /*6870*/  ISETP.GT.U32.AND P3, PT, R27.reuse, R4, PT ;  /* 0x000000041b00720c */ /* 0x040fe40003f64070 */
[----:B------:R-:W-:Y:S01]  /*6880*/  @!P5 IMAD.MOV R14, RZ, RZ, -R14 ;  /* 0x000000ffff0ed224 */ /* 0x000fe200078e0a0e */
[----:B------:R-:W-:Y:S01]  /*6890*/  ISETP.GE.AND P2, PT, R6, RZ, PT ;  /* 0x000000ff0600720c */ /* 0x000fe20003f46270 */
[----:B------:R-:W-:Y:S01]  /*68a0*/  VIADD R6, R26, 0x3e ;  /* 0x0000003e1a067836 */ /* 0x000fe20000000000 */
[----:B------:R-:W-:Y:S01]  /*68b0*/  ISETP.GT.U32.AND P5, PT, R27, R2, PT ;  /* 0x000000021b00720c */ /* 0x000fe20003fa4070 */
[----:B--2---:R-:W-:-:S02]  /*68c0*/  IMAD.MOV.U32 R13, RZ, RZ, R10 ;  /* 0x000000ffff0d7224 */ /* 0x004fc400078e000a */
[----:B------:R-:W-:Y:S01]  /*68d0*/  IMAD.HI.U32 R10, R0, R15, RZ ;  /* 0x0000000f000a7227 */ /* 0x000fe200078e00ff */
[----:B------:R-:W-:-:S03]  /*68e0*/  IABS R9, R6 ;  /* 0x0000000600097213 */ /* 0x000fc60000000000 */
[----:B------:R-:W-:Y:S02]  /*68f0*/  IMAD.MOV R10, RZ, RZ, -R10 ;  /* 0x000000ffff0a7224 */ /* 0x000fe400078e0a0a */
[----:B------:R-:W-:Y:S02]  /*6900*/  @!P4 IMAD.IADD R8, R8, 0x1, -R27 ;  /* 0x000000010808c824 */ /* 0x000fe400078e0a1b */
[----:B------:R-:W-:Y:S01]  /*6910*/  IMAD R15, R27, R10, R15 ;  /* 0x0000000a1b0f7224 */ /* 0x000fe200078e020f */
[----:B------:R-:W-:Y:S01]  /*6920*/  ISETP.GE.AND P4, PT, R6, RZ, PT ;  /* 0x000000ff0600720c */ /* 0x000fe20003f86270 */
[----:B------:R-:W-:-:S04]  /*6930*/  IMAD.HI.U32 R6, R0, R9, RZ ;  /* 0x0000000900067227 */ /* 0x000fc800078e00ff */
[--C-:B------:R-:W-:Y:S01]  /*6940*/  @!P3 IMAD.IADD R4, R4, 0x1, -R27.reuse ;  /* 0x000000010404b824 */ /* 0x100fe200078e0a1b */
[C---:B------:R-:W-:Y:S01]  /*6950*/  ISETP.GT.U32.AND P3, PT, R27.reuse, R15, PT ;  /* 0x0000000f1b00720c */ /* 0x040fe20003f64070 */
[----:B------:R-:W-:Y:S02]  /*6960*/  @!P5 IMAD.IADD R2, R2, 0x1, -R27 ;  /* 0x000000010202d824 */ /* 0x000fe400078e0a1b */
[----:B------:R-:W-:Y:S02]  /*6970*/  IMAD.MOV R6, RZ, RZ, -R6 ;  /* 0x000000ffff067224 */ /* 0x000fe400078e0a06 */
[----:B------:R-:W-:Y:S01]  /*6980*/  VIADD R5, R26, 0x3c ;  /* 0x0000003c1a057836 */ /* 0x000fe20000000000 */
[C---:B------:R-:W-:Y:S01]  /*6990*/  ISETP.GT.U32.AND P5, PT, R27.reuse, R2, PT ;  /* 0x000000021b00720c */ /* 0x040fe20003fa4070 */
[----:B------:R-:W-:Y:S02]  /*69a0*/  IMAD.MOV.U32 R11, RZ, RZ, R8 ;  /* 0x000000ffff0b7224 */ /* 0x000fe400078e0008 */
[----:B------:R-:W-:-:S02]  /*69b0*/  IMAD R9, R27, R6, R9 ;  /* 0x000000061b097224 */ /* 0x000fc400078e0209 */
[----:B------:R-:W-:Y:S01]  /*69c0*/  IMAD.MOV.U32 R8, RZ, RZ, R4 ;  /* 0x000000ffff087224 */ /* 0x000fe200078e0004 */
[----:B------:R2:W-:Y:S01]  /*69d0*/  STL [R1+0x80], R12 ;  /* 0x0000800c01007387 */ /* 0x0005e20000100800 */
[----:B------:R-:W-:Y:S02]  /*69e0*/  @!P6 IMAD.MOV R13, RZ, RZ, -R13 ;  /* 0x000000ffff0de224 */ /* 0x000fe400078e0a0d */
[----:B------:R-:W-:Y:S01]  /*69f0*/  @!P1 IMAD.MOV R8, RZ, RZ, -R8 ;  /* 0x000000ffff089224 */ /* 0x000fe200078e0a08 */
[----:B------:R-:W-:Y:S01]  /*6a00*/  ISETP.GT.U32.AND P1, PT, R27, R9, PT ;  /* 0x000000091b00720c */ /* 0x000fe20003f24070 */
[----:B------:R-:W-:Y:S01]  /*6a10*/  @!P3 IMAD.IADD R15, R15, 0x1, -R27 ;  /* 0x000000010f0fb824 */ /* 0x000fe200078e0a1b */
[----:B------:R-:W-:Y:S02]  /*6a20*/  ISETP.GE.AND P6, PT, R7, RZ, PT ;  /* 0x000000ff0700720c */ /* 0x000fe40003fc6270 */
[----:B--2---:R-:W-:Y:S01]  /*6a30*/  IABS R12, R5 ;  /* 0x00000005000c7213 */ /* 0x004fe20000000000 */
[----:B------:R-:W-:Y:S01]  /*6a40*/  @!P0 IMAD.MOV R11, RZ, RZ, -R11 ;  /* 0x000000ffff0b8224 */ /* 0x000fe200078e0a0b */
[----:B------:R-:W-:Y:S01]  /*6a50*/  ISETP.GT.U32.AND P3, PT, R27, R15, PT ;  /* 0x0000000f1b00720c */ /* 0x000fe20003f64070 */
[----:B------:R-:W-:-:S02]  /*6a60*/  VIADD R6, R26, 0x38 ;  /* 0x000000381a067836 */ /* 0x000fc40000000000 */
[----:B------:R-:W-:Y:S01]  /*6a70*/  IMAD.HI.U32 R7, R0, R12, RZ ;  /* 0x0000000c00077227 */ /* 0x000fe200078e00ff */
[----:B------:R2:W-:Y:S03]  /*6a80*/  STL [R1+0x94], R14 ;  /* 0x0000940e01007387 */ /* 0x0005e60000100800 */
[----:B------:R-:W-:Y:S01]  /*6a90*/  IMAD.MOV R7, RZ, RZ, -R7 ;  /* 0x000000ffff077224 */ /* 0x000fe200078e0a07 */
[----:B------:R3:W-:Y:S01]  /*6aa0*/  STL [R1+0x90], R13 ;  /* 0x0000900d01007387 */ /* 0x0007e20000100800 */
[----:B------:R-:W-:-:S03]  /*6ab0*/  @!P5 IMAD.IADD R2, R2, 0x1, -R27 ;  /* 0x000000010202d824 */ /* 0x000fc600078e0a1b */
[----:B------:R5:W-:Y:S01]  /*6ac0*/  STL [R1+0x8c], R11 ;  /* 0x00008c0b01007387 */ /* 0x000be20000100800 */
[----:B------:R-:W-:Y:S02]  /*6ad0*/  IMAD R12, R27, R7, R12 ;  /* 0x000000071b0c7224 */ /* 0x000fe400078e020c */
[----:B--2---:R-:W-:Y:S02]  /*6ae0*/  IMAD.MOV.U32 R14, RZ, RZ, R2 ;  /* 0x000000ffff0e7224 */ /* 0x004fe400078e0002 */
[----:B---3--:R-:W-:Y:S01]  /*6af0*/  VIADD R13, R26, 0x3a ;  /* 0x0000003a1a0d7836 */ /* 0x008fe20000000000 */
[----:B-----5:R-:W-:Y:S01]  /*6b00*/  IABS R11, R6 ;  /* 0x00000006000b7213 */ /* 0x020fe20000000000 */
[----:B------:R-:W-:-:S03]  /*6b10*/  @!P1 IMAD.IADD R9, R9, 0x1, -R27 ;  /* 0x0000000109099824 */ /* 0x000fc600078e0a1b */
[----:B------:R-:W-:Y:S01]  /*6b20*/  ISETP.GE.AND P5, PT, R13, RZ, PT ;  /* 0x000000ff0d00720c */ /* 0x000fe20003fa6270 */
[----:B------:R-:W-:Y:S01]  /*6b30*/  @!P2 IMAD.MOV R14, RZ, RZ, -R14 ;  /* 0x000000ffff0ea224 */ /* 0x000fe200078e0a0e */
[----:B------:R-:W-:Y:S01]  /*6b40*/  IABS R13, R13 ;  /* 0x0000000d000d7213 */ /* 0x000fe20000000000 */
[C---:B------:R-:W-:Y:S01]  /*6b50*/  IMAD.HI.U32 R2, R0.reuse, R11, RZ ;  /* 0x0000000b00027227 */ /* 0x040fe200078e00ff */
[C---:B------:R-:W-:Y:S02]  /*6b60*/  ISETP.GT.U32.AND P2, PT, R27.reuse, R12, PT ;  /* 0x0000000c1b00720c */ /* 0x040fe40003f44070 */
[----:B------:R-:W-:Y:S01]  /*6b70*/  ISETP.GT.U32.AND P1, PT, R27, R9, PT ;  /* 0x000000091b00720c */ /* 0x000fe20003f24070 */
[----:B------:R-:W-:Y:S02]  /*6b80*/  IMAD.MOV R2, RZ, RZ, -R2 ;  /* 0x000000ffff027224 */ /* 0x000fe400078e0a02 */
[----:B------:R-:W-:Y:S01]  /*6b90*/  @!P3 IMAD.IADD R15, R15, 0x1, -R27 ;  /* 0x000000010f0fb824 */ /* 0x000fe200078e0a1b */
[----:B------:R2:W-:Y:S01]  /*6ba0*/  STL [R1+0x88], R8 ;  /* 0x0000880801007387 */ /* 0x0005e20000100800 */
[----:B------:R-:W-:-:S04]  /*6bb0*/  IMAD.HI.U32 R10, R0, R13, RZ ;  /* 0x0000000d000a7227 */ /* 0x000fc800078e00ff */
[C---:B------:R-:W-:Y:S02]  /*6bc0*/  VIADD R4, R26.reuse, 0x36 ;  /* 0x000000361a047836 */ /* 0x040fe40000000000 */
[----:B------:R-:W-:Y:S02]  /*6bd0*/  IMAD R11, R27, R2, R11 ;  /* 0x000000021b0b7224 */ /* 0x000fe400078e020b */
[----:B------:R-:W-:Y:S02]  /*6be0*/  IMAD.MOV.U32 R16, RZ, RZ, R15 ;  /* 0x000000ffff107224 */ /* 0x000fe400078e000f */
[----:B--2---:R-:W-:Y:S02]  /*6bf0*/  VIADD R8, R26, 0x34 ;  /* 0x000000341a087836 */ /* 0x004fe40000000000 */
[----:B------:R-:W-:Y:S01]  /*6c00*/  IMAD.MOV R10, RZ, RZ, -R10 ;  /* 0x000000ffff0a7224 */ /* 0x000fe200078e0a0a */
[----:B------:R-:W-:Y:S01]  /*6c10*/  ISETP.GE.AND P0, PT, R5, RZ, PT ;  /* 0x000000ff0500720c */ /* 0x000fe20003f06270 */
[----:B------:R-:W-:Y:S01]  /*6c20*/  @!P6 IMAD.MOV R16, RZ, RZ, -R16 ;  /* 0x000000ffff10e224 */ /* 0x000fe200078e0a10 */
[----:B------:R-:W-:Y:S01]  /*6c30*/  IABS R7, R8 ;  /* 0x0000000800077213 */ /* 0x000fe20000000000 */
[C---:B------:R-:W-:Y:S01]  /*6c40*/  IMAD R13, R27.reuse, R10, R13 ;  /* 0x0000000a1b0d7224 */ /* 0x040fe200078e020d */
[----:B------:R-:W-:Y:S01]  /*6c50*/  IABS R5, R4 ;  /* 0x0000000400057213 */ /* 0x000fe20000000000 */
[--C-:B------:R-:W-:Y:S01]  /*6c60*/  @!P2 IMAD.IADD R12, R12, 0x1, -R27.reuse ;  /* 0x000000010c0ca824 */ /* 0x100fe200078e0a1b */
[----:B------:R-:W-:Y:S01]  /*6c70*/  ISETP.GT.U32.AND P6, PT, R27, R11, PT ;  /* 0x0000000b1b00720c */ /* 0x000fe20003fc4070 */
[----:B------:R-:W-:Y:S01]  /*6c80*/  @!P1 IMAD.IADD R9, R9, 0x1, -R27 ;  /* 0x0000000109099824 */ /* 0x000fe200078e0a1b */
[----:B------:R-:W-:Y:S01]  /*6c90*/  ISETP.GE.AND P3, PT, R6, RZ, PT ;  /* 0x000000ff0600720c */ /* 0x000fe20003f66270 */
[----:B------:R-:W-:Y:S01]  /*6ca0*/  IMAD.MOV.U32 R6, RZ, RZ, R7 ;  /* 0x000000ffff067224 */ /* 0x000fe200078e0007 */
[----:B------:R2:W-:Y:S01]  /*6cb0*/  STL [R1+0x7c], R14 ;  /* 0x00007c0e01007387 */ /* 0x0005e20000100800 */
[----:B------:R-:W-:Y:S01]  /*6cc0*/  IMAD.HI.U32 R7, R0, R5, RZ ;  /* 0x0000000500077227 */ /* 0x000fe200078e00ff */
[----:B------:R-:W-:-:S02]  /*6cd0*/  ISETP.GT.U32.AND P1, PT, R27, R13, PT ;  /* 0x0000000d1b00720c */ /* 0x000fc40003f24070 */
[----:B------:R-:W-:Y:S01]  /*6ce0*/  ISETP.GT.U32.AND P2, PT, R27, R12, PT ;  /* 0x0000000c1b00720c */ /* 0x000fe20003f44070 */
[----:B------:R-:W-:Y:S02]  /*6cf0*/  VIADD R10, R26, 0x32 ;  /* 0x000000321a0a7836 */ /* 0x000fe40000000000 */
[----:B------:R-:W-:Y:S02]  /*6d00*/  IMAD.MOV R7, RZ, RZ, -R7 ;  /* 0x000000ffff077224 */ /* 0x000fe400078e0a07 */
[----:B--2---:R-:W-:Y:S02]  /*6d10*/  IMAD.MOV.U32 R14, RZ, RZ, R9 ;  /* 0x000000ffff0e7224 */ /* 0x004fe400078e0009 */
[----:B------:R-:W-:Y:S02]  /*6d20*/  @!P6 IMAD.IADD R11, R11, 0x1, -R27 ;  /* 0x000000010b0be824 */ /* 0x000fe400078e0a1b */
[----:B------:R-:W-:Y:S01]  /*6d30*/  @!P4 IMAD.MOV R14, RZ, RZ, -R14 ;  /* 0x000000ffff0ec224 */ /* 0x000fe200078e0a0e */
[----:B------:R-:W-:Y:S01]  /*6d40*/  ISETP.GE.AND P4, PT, R4, RZ, PT ;  /* 0x000000ff0400720c */ /* 0x000fe20003f86270 */
[C---:B------:R-:W-:Y:S01]  /*6d50*/  IMAD R4, R27.reuse, R7, R5 ;  /* 0x000000071b047224 */ /* 0x040fe200078e0205 */
[----:B------:R-:W-:Y:S01]  /*6d60*/  IABS R5, R10 ;  /* 0x0000000a00057213 */ /* 0x000fe20000000000 */
[----:B------:R-:W-:Y:S01]  /*6d70*/  IMAD.HI.U32 R2, R0, R6, RZ ;  /* 0x0000000600027227 */ /* 0x000fe200078e00ff */
[----:B------:R-:W-:Y:S01]  /*6d80*/  ISETP.GT.U32.AND P6, PT, R27, R11, PT ;  /* 0x0000000b1b00720c */ /* 0x000fe20003fc4070 */
[----:B------:R-:W-:Y:S02]  /*6d90*/  STL [R1+0x74], R16 ;  /* 0x0000741001007387 */ /* 0x000fe40000100800 */
[----:B------:R-:W-:-:S02]  /*6da0*/  IMAD.MOV R2, RZ, RZ, -R2 ;  /* 0x000000ffff027224 */ /* 0x000fc400078e0a02 */
[--C-:B------:R-:W-:Y:S02]  /*6db0*/  @!P1 IMAD.IADD R13, R13, 0x1, -R27.reuse ;  /* 0x000000010d0d9824 */ /* 0x100fe400078e0a1b */
[----:B------:R-:W-:Y:S02]  /*6dc0*/  @!P2 IMAD.IADD R12, R12, 0x1, -R27 ;  /* 0x000000010c0ca824 */ /* 0x000fe400078e0a1b */
[----:B------:R-:W-:Y:S01]  /*6dd0*/  IMAD.HI.U32 R15, R0, R5, RZ ;  /* 0x00000005000f7227 */ /* 0x000fe200078e00ff */
[----:B------:R2:W-:Y:S01]  /*6de0*/  STL [R1+0x6c], R14 ;  /* 0x00006c0e01007387 */ /* 0x0005e20000100800 */
[C---:B------:R-:W-:Y:S02]  /*6df0*/  ISETP.GT.U32.AND P1, PT, R27.reuse, R13, PT ;  /* 0x0000000d1b00720c */ /* 0x040fe40003f24070 */
[C---:B------:R-:W-:Y:S02]  /*6e00*/  IMAD R6, R27.reuse, R2, R6 ;  /* 0x000000021b067224 */ /* 0x040fe400078e0206 */
[----:B------:R-:W-:Y:S01]  /*6e10*/  IMAD.MOV R15, RZ, RZ, -R15 ;  /* 0x000000ffff0f7224 */ /* 0x000fe200078e0a0f */
[----:B------:R-:W-:Y:S01]  /*6e20*/  ISETP.GT.U32.AND P2, PT, R27, R4, PT ;  /* 0x000000041b00720c */ /* 0x000fe20003f44070 */
[----:B--2---:R-:W-:-:S02]  /*6e30*/  IMAD.MOV.U32 R14, RZ, RZ, R12 ;  /* 0x000000ffff0e7224 */ /* 0x004fc400078e000c */
[C---:B------:R-:W-:Y:S02]  /*6e40*/  IMAD R5, R27.reuse, R15, R5 ;  /* 0x0000000f1b057224 */ /* 0x040fe400078e0205 */
[----:B------:R-:W-:Y:S01]  /*6e50*/  @!P0 IMAD.MOV R14, RZ, RZ, -R14 ;  /* 0x000000ffff0e8224 */ /* 0x000fe200078e0a0e */
[----:B------:R-:W-:Y:S01]  /*6e60*/  ISETP.GT.U32.AND P0, PT, R27, R6, PT ;  /* 0x000000061b00720c */ /* 0x000fe20003f04070 */
[--C-:B------:R-:W-:Y:S01]  /*6e70*/  @!P6 IMAD.IADD R11, R11, 0x1, -R27.reuse ;  /* 0x000000010b0be824 */ /* 0x100fe200078e0a1b */
[----:B------:R-:W-:Y:S01]  /*6e80*/  ISETP.GT.U32.AND P6, PT, R27, R5, PT ;  /* 0x000000051b00720c */ /* 0x000fe20003fc4070 */
[----:B------:R-:W-:Y:S02]  /*6e90*/  VIADD R2, R26, 0x30 ;  /* 0x000000301a027836 */ /* 0x000fe40000000000 */
[--C-:B------:R-:W-:Y:S01]  /*6ea0*/  @!P1 IMAD.IADD R13, R13, 0x1, -R27.reuse ;  /* 0x000000010d0d9824 */ /* 0x100fe200078e0a1b */
[----:B------:R2:W-:Y:S01]  /*6eb0*/  STL [R1+0x64], R14 ;  /* 0x0000640e01007387 */ /* 0x0005e20000100800 */
[----:B------:R-:W-:Y:S01]  /*6ec0*/  @!P2 IMAD.IADD R4, R4, 0x1, -R27 ;  /* 0x000000010404a824 */ /* 0x000fe200078e0a1b */
[----:B------:R-:W-:-:S05]  /*6ed0*/  IABS R9, R2 ;  /* 0x0000000200097213 */ /* 0x000fca0000000000 */
[----:B------:R-:W-:Y:S02]  /*6ee0*/  @!P0 IMAD.IADD R6, R6, 0x1, -R27 ;  /* 0x0000000106068824 */ /* 0x000fe400078e0a1b */
[----:B--2---:R-:W-:Y:S01]  /*6ef0*/  IMAD.MOV.U32 R14, RZ, RZ, R13 ;  /* 0x000000ffff0e7224 */ /* 0x004fe200078e000d */
[----:B------:R-:W-:Y:S01]  /*6f00*/  ISETP.GT.U32.AND P2, PT, R27, R4, PT ;  /* 0x000000041b00720c */ /* 0x000fe20003f44070 */
[----:B------:R-:W-:Y:S01]  /*6f10*/  @!P6 IMAD.IADD R5, R5, 0x1, -R27 ;  /* 0x000000010505e824 */ /* 0x000fe200078e0a1b */
[----:B------:R-:W-:Y:S01]  /*6f20*/  ISETP.GE.AND P1, PT, R8, RZ, PT ;  /* 0x000000ff0800720c */ /* 0x000fe20003f26270 */
[----:B------:R-:W-:Y:S01]  /*6f30*/  @!P5 IMAD.MOV R14, RZ, RZ, -R14 ;  /* 0x000000ffff0ed224 */ /* 0x000fe200078e0a0e */
[C---:B------:R-:W-:Y:S01]  /*6f40*/  ISETP.GT.U32.AND P5, PT, R27.reuse, R6, PT ;  /* 0x000000061b00720c */ /* 0x040fe20003fa4070 */
[----:B------:R-:W-:Y:S02]  /*6f50*/  VIADD R7, R26, 0x2e ;  /* 0x0000002e1a077836 */ /* 0x000fe40000000000 */
[----:B------:R-:W-:Y:S01]  /*6f60*/  IMAD.HI.U32 R8, R0, R9, RZ ;  /* 0x0000000900087227 */ /* 0x000fe200078e00ff */
[----:B------:R-:W-:-:S02]  /*6f70*/  ISETP.GT.U32.AND P6, PT, R27, R5, PT ;  /* 0x000000051b00720c */ /* 0x000fc40003fc4070 */
[----:B------:R-:W-:Y:S01]  /*6f80*/  IABS R12, R7 ;  /* 0x00000007000c7213 */ /* 0x000fe20000000000 */
[----:B------:R-:W-:Y:S01]  /*6f90*/  IMAD.MOV R8, RZ, RZ, -R8 ;  /* 0x000000ffff087224 */ /* 0x000fe200078e0a08 */
[----:B------:R-:W-:Y:S01]  /*6fa0*/  ISETP.GE.AND P0, PT, R10, RZ, PT ;  /* 0x000000ff0a00720c */ /* 0x000fe20003f06270 */
[----:B------:R-:W-:Y:S02]  /*6fb0*/  @!P2 IMAD.IADD R4, R4, 0x1, -R27 ;  /* 0x000000010404a824 */ /* 0x000fe400078e0a1b */
[----:B------:R-:W-:Y:S02]  /*6fc0*/  IMAD R9, R27, R8, R9 ;  /* 0x000000081b097224 */ /* 0x000fe400078e0209 */
[----:B------:R-:W-:Y:S01]  /*6fd0*/  IMAD.HI.U32 R10, R0, R12, RZ ;  /* 0x0000000c000a7227 */ /* 0x000fe200078e00ff */
[----:B------:R-:W-:-:S03]  /*6fe0*/  ISETP.GE.AND P2, PT, R7, RZ, PT ;  /* 0x000000ff0700720c */ /* 0x000fc60003f46270 */
[--C-:B------:R-:W-:Y:S01]  /*6ff0*/  @!P5 IMAD.IADD R6, R6, 0x1, -R27.reuse ;  /* 0x000000010606d824 */ /* 0x100fe200078e0a1b */
[----:B------:R-:W-:Y:S01]  /*7000*/  ISETP.GT.U32.AND P5, PT, R27, R9, PT ;  /* 0x000000091b00720c */ /* 0x000fe20003fa4070 */
[----:B------:R-:W-:Y:S02]  /*7010*/  IMAD.MOV R10, RZ, RZ, -R10 ;  /* 0x000000ffff0a7224 */ /* 0x000fe400078e0a0a */
[----:B------:R-:W-:Y:S02]  /*7020*/  VIADD R7, R26, 0x2c ;  /* 0x0000002c1a077836 */ /* 0x000fe40000000000 */
[----:B------:R-:W-:Y:S02]  /*7030*/  IMAD.MOV.U32 R13, RZ, RZ, R4 ;  /* 0x000000ffff0d7224 */ /* 0x000fe400078e0004 */
[----:B------:R-:W-:Y:S02]  /*7040*/  @!P6 IMAD.IADD R5, R5, 0x1, -R27 ;  /* 0x000000010505e824 */ /* 0x000fe400078e0a1b */
[----:B------:R-:W-:Y:S01]  /*7050*/  IMAD R12, R27, R10, R12 ;  /* 0x0000000a1b0c7224 */ /* 0x000fe200078e020c */
[----:B------:R-:W-:Y:S01]  /*7060*/  IABS R10, R7 ;  /* 0x00000007000a7213 */ /* 0x000fe20000000000 */
[----:B------:R-:W-:Y:S01]  /*7070*/  @!P4 IMAD.MOV R13, RZ, RZ, -R13 ;  /* 0x000000ffff0dc224 */ /* 0x000fe200078e0a0d */
[----:B------:R-:W-:Y:S01]  /*7080*/  ISETP.GE.AND P4, PT, R7, RZ, PT ;  /* 0x000000ff0700720c */ /* 0x000fe20003f86270 */
[----:B------:R-:W-:-:S02]  /*7090*/  IMAD.MOV.U32 R7, RZ, RZ, R5 ;  /* 0x000000ffff077224 */ /* 0x000fc400078e0005 */
[----:B------:R-:W-:Y:S02]  /*70a0*/  @!P3 IMAD.MOV R11, RZ, RZ, -R11 ;  /* 0x000000ffff0bb224 */ /* 0x000fe400078e0a0b */
[----:B------:R-:W-:Y:S01]  /*70b0*/  @!P0 IMAD.MOV R7, RZ, RZ, -R7 ;  /* 0x000000ffff078224 */ /* 0x000fe200078e0a07 */
[----:B------:R-:W-:Y:S01]  /*70c0*/  ISETP.GT.U32.AND P0, PT, R27, R12, PT ;  /* 0x0000000c1b00720c */ /* 0x000fe20003f04070 */
[----:B------:R-:W-:Y:S01]  /*70d0*/  @!P5 IMAD.IADD R9, R9, 0x1, -R27 ;  /* 0x000000010909d824 */ /* 0x000fe200078e0a1b */
[----:B------:R-:W-:Y:S01]  /*70e0*/  STL [R1+0x60], R14 ;  /* 0x0000600e01007387 */ /* 0x000fe20000100800 */
[----:B------:R-:W-:-:S03]  /*70f0*/  ISETP.GE.AND P3, PT, R2, RZ, PT ;  /* 0x000000ff0200720c */ /* 0x000fc60003f66270 */
[----:B------:R2:W-:Y:S01]  /*7100*/  STL [R1+0x58], R11 ;  /* 0x0000580b01007387 */ /* 0x0005e20000100800 */
[----:B------:R-:W-:Y:S01]  /*7110*/  ISETP.GT.U32.AND P5, PT, R27, R9, PT ;  /* 0x000000091b00720c */ /* 0x000fe20003fa4070 */
[----:B------:R-:W-:Y:S02]  /*7120*/  VIADD R2, R26, 0x2a ;  /* 0x0000002a1a027836 */ /* 0x000fe40000000000 */
[----:B--2---:R-:W-:Y:S02]  /*7130*/  IMAD.MOV.U32 R11, RZ, RZ, R6 ;  /* 0x000000ffff0b7224 */ /* 0x004fe400078e0006 */
[----:B------:R-:W-:-:S04]  /*7140*/  IMAD.HI.U32 R6, R0, R10, RZ ;  /* 0x0000000a00067227 */ /* 0x000fc800078e00ff */
[----:B------:R-:W-:Y:S02]  /*7150*/  IMAD.MOV R6, RZ, RZ, -R6 ;  /* 0x000000ffff067224 */ /* 0x000fe400078e0a06 */
[----:B------:R-:W-:Y:S01]  /*7160*/  @!P1 IMAD.MOV R11, RZ, RZ, -R11 ;  /* 0x000000ffff0b9224 */ /* 0x000fe200078e0a0b */
[----:B------:R-:W-:Y:S01]  /*7170*/  ISETP.GE.AND P1, PT, R2, RZ, PT ;  /* 0x000000ff0200720c */ /* 0x000fe20003f26270 */
[--C-:B------:R-:W-:Y:S01]  /*7180*/  @!P0 IMAD.IADD R12, R12, 0x1, -R27.reuse ;  /* 0x000000010c0c8824 */ /* 0x100fe200078e0a1b */
[----:B------:R-:W-:Y:S01]  /*7190*/  IABS R2, R2 ;  /* 0x0000000200027213 */ /* 0x000fe20000000000 */
[C---:B------:R-:W-:Y:S01]  /*71a0*/  IMAD R10, R27.reuse, R6, R10 ;  /* 0x000000061b0a7224 */ /* 0x040fe200078e020a */
[----:B------:R-:W-:Y:S01]  /*71b0*/  STL [R1+0x50], R13 ;  /* 0x0000500d01007387 */ /* 0x000fe20000100800 */
[----:B------:R-:W-:Y:S01]  /*71c0*/  VIADD R8, R26, 0x26 ;  /* 0x000000261a087836 */ /* 0x000fe20000000000 */
[----:B------:R-:W-:Y:S02]  /*71d0*/  ISETP.GT.U32.AND P0, PT, R27, R12, PT ;  /* 0x0000000c1b00720c */ /* 0x000fe40003f04070 */
[----:B------:R2:W-:Y:S01]  /*71e0*/  STL [R1+0x48], R11 ;  /* 0x0000480b01007387 */ /* 0x0005e20000100800 */
[----:B------:R-:W-:Y:S01]  /*71f0*/  @!P5 IMAD.IADD R9, R9, 0x1, -R27 ;  /* 0x000000010909d824 */ /* 0x000fe200078e0a1b */
[----:B------:R-:W-:-:S02]  /*7200*/  ISETP.GT.U32.AND P5, PT, R27, R10, PT ;  /* 0x0000000a1b00720c */ /* 0x000fc40003fa4070 */
[----:B------:R3:W-:Y:S01]  /*7210*/  STL [R1+0x40], R7 ;  /* 0x0000400701007387 */ /* 0x0007e20000100800 */
[----:B------:R-:W-:Y:S01]  /*7220*/  IABS R5, R8 ;  /* 0x0000000800057213 */ /* 0x000fe20000000000 */
[C---:B------:R-:W-:Y:S02]  /*7230*/  VIADD R4, R26.reuse, 0x28 ;  /* 0x000000281a047836 */ /* 0x040fe40000000000 */
[----:B--2---:R-:W-:Y:S02]  /*7240*/  VIADD R11, R26, 0x24 ;  /* 0x000000241a0b7836 */ /* 0x004fe40000000000 */
[----:B---3--:R-:W-:-:S04]  /*7250*/  IMAD.HI.U32 R7, R0, R2, RZ ;  /* 0x0000000200077227 */ /* 0x008fc800078e00ff */
[----:B------:R-:W-:Y:S01]  /*7260*/  IMAD.MOV R7, RZ, RZ, -R7 ;  /* 0x000000ffff077224 */ /* 0x000fe200078e0a07 */
[----:B------:R-:W-:Y:S01]  /*7270*/  IABS R6, R11 ;  /* 0x0000000b00067213 */ /* 0x000fe20000000000 */
[----:B------:R-:W-:Y:S01]  /*7280*/  IMAD.HI.U32 R15, R0, R5, RZ ;  /* 0x00000005000f7227 */ /* 0x000fe200078e00ff */
[----:B------:R-:W-:-:S03]  /*7290*/  ISETP.GE.AND P6, PT, R4, RZ, PT ;  /* 0x000000ff0400720c */ /* 0x000fc60003fc6270 */
[C---:B------:R-:W-:Y:S01]  /*72a0*/  IMAD R2, R27.reuse, R7, R2 ;  /* 0x000000071b027224 */ /* 0x040fe200078e0202 */
[----:B------:R-:W-:Y:S01]  /*72b0*/  IABS R4, R4 ;  /* 0x0000000400047213 */ /* 0x000fe20000000000 */
[----:B------:R-:W-:Y:S02]  /*72c0*/  @!P0 IMAD.IADD R12, R12, 0x1, -R27 ;  /* 0x000000010c0c8824 */ /* 0x000fe400078e0a1b */
[----:B------:R-:W-:Y:S01]  /*72d0*/  IMAD.MOV R15, RZ, RZ, -R15 ;  /* 0x000000ffff0f7224 */ /* 0x000fe200078e0a0f */
[----:B------:R-:W-:Y:S01]  /*72e0*/  ISETP.GT.U32.AND P0, PT, R27, R2, PT ;  /* 0x000000021b00720c */ /* 0x000fe20003f04070 */
[----:B------:R-:W-:-:S04]  /*72f0*/  IMAD.HI.U32 R7, R0, R6, RZ ;  /* 0x0000000600077227 */ /* 0x000fc800078e00ff */
[----:B------:R-:W-:Y:S02]  /*7300*/  @!P5 IMAD.IADD R10, R10, 0x1, -R27 ;  /* 0x000000010a0ad824 */ /* 0x000fe400078e0a1b */
[----:B------:R-:W-:-:S04]  /*7310*/  IMAD.HI.U32 R13, R0, R4, RZ ;  /* 0x00000004000d7227 */ /* 0x000fc800078e00ff */
[C---:B------:R-:W-:Y:S01]  /*7320*/  IMAD R5, R27.reuse, R15, R5 ;  /* 0x0000000f1b057224 */ /* 0x040fe200078e0205 */
[C---:B------:R-:W-:Y:S01]  /*7330*/  ISETP.GT.U32.AND P5, PT, R27.reuse, R10, PT ;  /* 0x0000000a1b00720c */ /* 0x040fe20003fa4070 */
[----:B------:R-:W-:Y:S02]  /*7340*/  IMAD.MOV R15, RZ, RZ, -R7 ;  /* 0x000000ffff0f7224 */ /* 0x000fe400078e0a07 */
[----:B------:R-:W-:Y:S02]  /*7350*/  IMAD.MOV.U32 R14, RZ, RZ, R12 ;  /* 0x000000ffff0e7224 */ /* 0x000fe400078e000c */
[----:B------:R-:W-:Y:S02]  /*7360*/  IMAD.MOV R13, RZ, RZ, -R13 ;  /* 0x000000ffff0d7224 */ /* 0x000fe400078e0a0d */
[----:B------:R-:W-:Y:S02]  /*7370*/  VIADD R16, R26, 0x22 ;  /* 0x000000221a107836 */ /* 0x000fe40000000000 */
[----:B------:R-:W-:-:S02]  /*7380*/  IMAD R6, R27, R15, R6 ;  /* 0x0000000f1b067224 */ /* 0x000fc400078e0206 */
[----:B------:R-:W-:Y:S01]  /*7390*/  @!P2 IMAD.MOV R14, RZ, RZ, -R14 ;  /* 0x000000ffff0ea224 */ /* 0x000fe200078e0a0e */
[C---:B------:R-:W-:Y:S01]  /*73a0*/  ISETP.GT.U32.AND P2, PT, R27.reuse, R5, PT ;  /* 0x000000051b00720c */ /* 0x040fe20003f44070 */
[C---:B------:R-:W-:Y:S02]  /*73b0*/  IMAD R4, R27.reuse, R13, R4 ;  /* 0x0000000d1b047224 */ /* 0x040fe400078e0204 */
[----:B------:R-:W-:Y:S01]  /*73c0*/  IMAD.MOV.U32 R17, RZ, RZ, R9 ;  /* 0x000000ffff117224 */ /* 0x000fe200078e0009 */
[----:B------:R-:W-:Y:S01]  /*73d0*/  IABS R13, R16 ;  /* 0x00000010000d7213 */ /* 0x000fe20000000000 */
[----:B------:R-:W-:Y:S01]  /*73e0*/  @!P0 IMAD.IADD R2, R2, 0x1, -R27 ;  /* 0x0000000102028824 */ /* 0x000fe200078e0a1b */
[C---:B------:R-:W-:Y:S01]  /*73f0*/  ISETP.GT.U32.AND P0, PT, R27.reuse, R6, PT ;  /* 0x000000061b00720c */ /* 0x040fe20003f04070 */
[----:B------:R-:W-:Y:S01]  /*7400*/  @!P3 IMAD.MOV R17, RZ, RZ, -R17 ;  /* 0x000000ffff11b224 */ /* 0x000fe200078e0a11 */
[----:B------:R-:W-:Y:S01]  /*7410*/  ISETP.GT.U32.AND P3, PT, R27, R4, PT ;  /* 0x000000041b00720c */ /* 0x000fe20003f64070 */
[----:B------:R-:W-:-:S02]  /*7420*/  IMAD.MOV.U32 R7, RZ, RZ, R13 ;  /* 0x000000ffff077224 */ /* 0x000fc400078e000d */
[----:B------:R-:W-:Y:S02]  /*7430*/  VIADD R13, R26, 0x20 ;  /* 0x000000201a0d7836 */ /* 0x000fe40000000000 */
[--C-:B------:R-:W-:Y:S01]  /*7440*/  @!P5 IMAD.IADD R10, R10, 0x1, -R27.reuse ;  /* 0x000000010a0ad824 */ /* 0x100fe200078e0a1b */
[----:B------:R-:W-:Y:S01]  /*7450*/  STL [R1+0x38], R17 ;  /* 0x0000381101007387 */ /* 0x000fe20000100800 */
[----:B------:R-:W-:Y:S01]  /*7460*/  ISETP.GE.AND P5, PT, R8, RZ, PT ;  /* 0x000000ff0800720c */ /* 0x000fe20003fa6270 */
[--C-:B------:R-:W-:Y:S02]  /*7470*/  @!P2 IMAD.IADD R5, R5, 0x1, -R27.reuse ;  /* 0x000000010505a824 */ /* 0x100fe400078e0a1b */
[----:B------:R2:W-:Y:S01]  /*7480*/  STL [R1+0x30], R14 ;  /* 0x0000300e01007387 */ /* 0x0005e20000100800 */
[----:B------:R-:W-:Y:S01]  /*7490*/  IABS R8, R13 ;  /* 0x0000000d00087213 */ /* 0x000fe20000000000 */
[----:B------:R-:W-:Y:S02]  /*74a0*/  @!P0 IMAD.IADD R6, R6, 0x1, -R27 ;  /* 0x0000000106068824 */ /* 0x000fe400078e0a1b */
[----:B------:R-:W-:-:S04]  /*74b0*/  IMAD.HI.U32 R9, R0, R7, RZ ;  /* 0x0000000700097227 */ /* 0x000fc800078e00ff */
[----:B--2---:R-:W-:Y:S02]  /*74c0*/  IMAD.MOV.U32 R14, RZ, RZ, R10 ;  /* 0x000000ffff0e7224 */ /* 0x004fe400078e000a */
[----:B------:R-:W-:Y:S02]  /*74d0*/  @!P3 IMAD.IADD R4, R4, 0x1, -R27 ;  /* 0x000000010404b824 */ /* 0x000fe400078e0a1b */
[----:B------:R-:W-:Y:S01]  /*74e0*/  @!P4 IMAD.MOV R14, RZ, RZ, -R14 ;  /* 0x000000ffff0ec224 */ /* 0x000fe200078e0a0e */
[C---:B------:R-:W-:Y:S01]  /*74f0*/  ISETP.GT.U32.AND P4, PT, R27.reuse, R5, PT ;  /* 0x000000051b00720c */ /* 0x040fe20003f84070 */
[----:B------:R-:W-:Y:S01]  /*7500*/  IMAD.HI.U32 R18, R0, R8, RZ ;  /* 0x0000000800127227 */ /* 0x000fe200078e00ff */
[C---:B------:R-:W-:Y:S02]  /*7510*/  ISETP.GT.U32.AND P3, PT, R27.reuse, R2, PT ;  /* 0x000000021b00720c */ /* 0x040fe40003f64070 */
[----:B------:R-:W-:Y:S01]  /*7520*/  ISETP.GT.U32.AND P0, PT, R27, R6, PT ;  /* 0x000000061b00720c */ /* 0x000fe20003f04070 */
[----:B------:R-:W-:-:S02]  /*7530*/  IMAD.MOV R9, RZ, RZ, -R9 ;  /* 0x000000ffff097224 */ /* 0x000fc400078e0a09 */
[C---:B------:R-:W-:Y:S02]  /*7540*/  VIADD R12, R26.reuse, 0x1e ;  /* 0x0000001e1a0c7836 */ /* 0x040fe40000000000 */
[----:B------:R-:W-:Y:S01]  /*7550*/  IMAD.MOV R18, RZ, RZ, -R18 ;  /* 0x000000ffff127224 */ /* 0x000fe200078e0a12 */
[C---:B------:R-:W-:Y:S01]  /*7560*/  ISETP.GT.U32.AND P2, PT, R27.reuse, R4, PT ;  /* 0x000000041b00720c */ /* 0x040fe20003f44070 */
[C---:B------:R-:W-:Y:S01]  /*7570*/  IMAD R7, R27.reuse, R9, R7 ;  /* 0x000000091b077224 */ /* 0x040fe200078e0207 */
[----:B------:R-:W-:Y:S01]  /*7580*/  IABS R9, R12 ;  /* 0x0000000c00097213 */ /* 0x000fe20000000000 */
[----:B------:R-:W-:Y:S02]  /*7590*/  IMAD R8, R27, R18, R8 ;  /* 0x000000121b087224 */ /* 0x000fe400078e0208 */
[----:B------:R-:W-:Y:S02]  /*75a0*/  VIADD R15, R26, 0x1c ;  /* 0x0000001c1a0f7836 */ /* 0x000fe40000000000 */
[--C-:B------:R-:W-:Y:S01]  /*75b0*/  @!P4 IMAD.IADD R5, R5, 0x1, -R27.reuse ;  /* 0x000000010505c824 */ /* 0x100fe200078e0a1b */
[C---:B------:R-:W-:Y:S01]  /*75c0*/  ISETP.GT.U32.AND P4, PT, R27.reuse, R8, PT ;  /* 0x000000081b00720c */ /* 0x040fe20003f84070 */
[----:B------:R-:W-:Y:S01]  /*75d0*/  @!P3 IMAD.IADD R2, R2, 0x1, -R27 ;  /* 0x000000010202b824 */ /* 0x000fe200078e0a1b */
[----:B------:R-:W-:Y:S01]  /*75e0*/  ISETP.GT.U32.AND P3, PT, R27, R7, PT ;  /* 0x000000071b00720c */ /* 0x000fe20003f64070 */
[----:B------:R-:W-:Y:S01]  /*75f0*/  IMAD.HI.U32 R18, R0, R9, RZ ;  /* 0x0000000900127227 */ /* 0x000fe200078e00ff */
[----:B------:R-:W-:-:S03]  /*7600*/  IABS R10, R15 ;  /* 0x0000000f000a7213 */ /* 0x000fc60000000000 */
[--C-:B------:R-:W-:Y:S01]  /*7610*/  @!P0 IMAD.IADD R6, R6, 0x1, -R27.reuse ;  /* 0x0000000106068824 */ /* 0x100fe200078e0a1b */
[----:B------:R-:W-:Y:S01]  /*7620*/  ISETP.GE.AND P0, PT, R16, RZ, PT ;  /* 0x000000ff1000720c */ /* 0x000fe20003f06270 */
[----:B------:R-:W-:Y:S02]  /*7630*/  IMAD.MOV R16, RZ, RZ, -R18 ;  /* 0x000000ffff107224 */ /* 0x000fe400078e0a12 */
[----:B------:R-:W-:Y:S01]  /*7640*/  @!P2 IMAD.IADD R4, R4, 0x1, -R27 ;  /* 0x000000010404a824 */ /* 0x000fe200078e0a1b */
[----:B------:R-:W-:Y:S01]  /*7650*/  ISETP.GE.AND P2, PT, R11, RZ, PT ;  /* 0x000000ff0b00720c */ /* 0x000fe20003f46270 */
[----:B------:R-:W-:-:S04]  /*7660*/  IMAD.HI.U32 R11, R0, R10, RZ ;  /* 0x0000000a000b7227 */ /* 0x000fc800078e00ff */
[C---:B------:R-:W-:Y:S02]  /*7670*/  IMAD R9, R27.reuse, R16, R9 ;  /* 0x000000101b097224 */ /* 0x040fe400078e0209 */
[C---:B------:R-:W-:Y:S02]  /*7680*/  VIADD R16, R26.reuse, 0x18 ;  /* 0x000000181a107836 */ /* 0x040fe40000000000 */
[----:B------:R-:W-:Y:S02]  /*7690*/  IMAD.MOV R11, RZ, RZ, -R11 ;  /* 0x000000ffff0b7224 */ /* 0x000fe400078e0a0b */
[----:B------:R-:W-:Y:S02]  /*76a0*/  VIADD R18, R26, 0x1a ;  /* 0x0000001a1a127836 */ /* 0x000fe40000000000 */
[--C-:B------:R-:W-:Y:S01]  /*76b0*/  @!P4 IMAD.IADD R8, R8, 0x1, -R27.reuse ;  /* 0x000000010808c824 */ /* 0x100fe200078e0a1b */
[----:B------:R-:W-:Y:S01]  /*76c0*/  ISETP.GT.U32.AND P4, PT, R27, R9, PT ;  /* 0x000000091b00720c */ /* 0x000fe20003f84070 */
[----:B------:R-:W-:Y:S01]  /*76d0*/  @!P3 IMAD.IADD R7, R7, 0x1, -R27 ;  /* 0x000000010707b824 */ /* 0x000fe200078e0a1b */
[----:B------:R-:W-:Y:S01]  /*76e0*/  ISETP.GE.AND P3, PT, R13, RZ, PT ;  /* 0x000000ff0d00720c */ /* 0x000fe20003f66270 */
[----:B------:R-:W-:Y:S01]  /*76f0*/  IMAD R10, R27, R11, R10 ;  /* 0x0000000b1b0a7224 */ /* 0x000fe200078e020a */
[----:B------:R-:W-:-:S02]  /*7700*/  IABS R13, R16 ;  /* 0x00000010000d7213 */ /* 0x000fc40000000000 */
[----:B------:R-:W-:Y:S01]  /*7710*/  IABS R11, R18 ;  /* 0x00000012000b7213 */ /* 0x000fe20000000000 */
[----:B------:R-:W-:Y:S01]  /*7720*/  @!P5 IMAD.MOV R5, RZ, RZ, -R5 ;  /* 0x000000ffff05d224 */ /* 0x000fe200078e0a05 */
[----:B------:R-:W-:Y:S01]  /*7730*/  ISETP.GE.AND P5, PT, R12, RZ, PT ;  /* 0x000000ff0c00720c */ /* 0x000fe20003fa6270 */
[----:B------:R-:W-:Y:S02]  /*7740*/  IMAD.MOV.U32 R12, RZ, RZ, R13 ;  /* 0x000000ffff0c7224 */ /* 0x000fe400078e000d */
[----:B------:R-:W-:-:S04]  /*7750*/  IMAD.HI.U32 R13, R0, R11, RZ ;  /* 0x0000000b000d7227 */ /* 0x000fc800078e00ff */
[----:B------:R-:W-:Y:S02]  /*7760*/  IMAD.MOV R13, RZ, RZ, -R13 ;  /* 0x000000ffff0d7224 */ /* 0x000fe400078e0a0d */
[----:B------:R-:W-:Y:S02]  /*7770*/  VIADD R19, R26, 0x16 ;  /* 0x000000161a137836 */ /* 0x000fe40000000000 */
[----:B------:R-:W-:Y:S02]  /*7780*/  @!P4 IMAD.IADD R9, R9, 0x1, -R27 ;  /* 0x000000010909c824 */ /* 0x000fe400078e0a1b */
[C---:B------:R-:W-:Y:S01]  /*7790*/  IMAD R11, R27.reuse, R13, R11 ;  /* 0x0000000d1b0b7224 */ /* 0x040fe200078e020b */
[----:B------:R-:W-:Y:S02]  /*77a0*/  IABS R13, R19 ;  /* 0x00000013000d7213 */ /* 0x000fe40000000000 */
[C---:B------:R-:W-:Y:S01]  /*77b0*/  ISETP.GT.U32.AND P4, PT, R27.reuse, R9, PT ;  /* 0x000000091b00720c */ /* 0x040fe20003f84070 */
[----:B------:R-:W-:Y:S01]  /*77c0*/  @!P1 IMAD.MOV R2, RZ, RZ, -R2 ;  /* 0x000000ffff029224 */ /* 0x000fe200078e0a02 */
[----:B------:R-:W-:Y:S01]  /*77d0*/  ISETP.GT.U32.AND P1, PT, R27, R7, PT ;  /* 0x000000071b00720c */ /* 0x000fe20003f24070 */
[----:B------:R-:W-:-:S04]  /*77e0*/  IMAD.HI.U32 R20, R0, R13, RZ ;  /* 0x0000000d00147227 */ /* 0x000fc800078e00ff */
[----:B------:R-:W-:Y:S01]  /*77f0*/  @!P2 IMAD.MOV R6, RZ, RZ, -R6 ;  /* 0x000000ffff06a224 */ /* 0x000fe200078e0a06 */
[C---:B------:R-:W-:Y:S01]  /*7800*/  ISETP.GT.U32.AND P2, PT, R27.reuse, R10, PT ;  /* 0x0000000a1b00720c */ /* 0x040fe20003f44070 */
[----:B------:R-:W-:Y:S02]  /*7810*/  IMAD.MOV R20, RZ, RZ, -R20 ;  /* 0x000000ffff147224 */ /* 0x000fe400078e0a14 */
[----:B------:R-:W-:Y:S01]  /*7820*/  @!P6 IMAD.MOV R4, RZ, RZ, -R4 ;  /* 0x000000ffff04e224 */ /* 0x000fe200078e0a04 */
[----:B------:R-:W-:Y:S01]  /*7830*/  ISETP.GT.U32.AND P6, PT, R27, R8, PT ;  /* 0x000000081b00720c */ /* 0x000fe20003fc4070 */
[----:B------:R-:W-:Y:S02]  /*7840*/  @!P4 IMAD.IADD R9, R9, 0x1, -R27 ;  /* 0x000000010909c824 */ /* 0x000fe400078e0a1b */
[----:B------:R-:W-:Y:S02]  /*7850*/  IMAD R13, R27, R20, R13 ;  /* 0x000000141b0d7224 */ /* 0x000fe400078e020d */
[----:B------:R-:W-:Y:S01]  /*7860*/  @!P1 IMAD.IADD R7, R7, 0x1, -R27 ;  /* 0x0000000107079824 */ /* 0x000fe200078e0a1b */
[----:B------:R-:W-:Y:S01]  /*7870*/  ISETP.GE.AND P1, PT, R15, RZ, PT ;  /* 0x000000ff0f00720c */ /* 0x000fe20003f26270 */
[----:B------:R-:W-:Y:S01]  /*7880*/  @!P5 IMAD.MOV R9, RZ, RZ, -R9 ;  /* 0x000000ffff09d224 */ /* 0x000fe200078e0a09 */
[----:B------:R-:W-:Y:S01]  /*7890*/  ISETP.GT.U32.AND P5, PT, R27, R13, PT ;  /* 0x0000000d1b00720c */ /* 0x000fe20003fa4070 */
[----:B------:R-:W-:-:S04]  /*78a0*/  IMAD.HI.U32 R15, R0, R12, RZ ;  /* 0x0000000c000f7227 */ /* 0x000fc800078e00ff */
[----:B------:R-:W-:Y:S02]  /*78b0*/  @!P2 IMAD.IADD R10, R10, 0x1, -R27 ;  /* 0x000000010a0aa824 */ /* 0x000fe400078e0a1b */
[----:B------:R-:W-:Y:S02]  /*78c0*/  IMAD.MOV R15, RZ, RZ, -R15 ;  /* 0x000000ffff0f7224 */ /* 0x000fe400078e0a0f */
[----:B------:R-:W-:Y:S01]  /*78d0*/  @!P6 IMAD.IADD R8, R8, 0x1, -R27 ;  /* 0x000000010808e824 */ /* 0x000fe200078e0a1b */
[C---:B------:R-:W-:Y:S01]  /*78e0*/  ISETP.GT.U32.AND P2, PT, R27.reuse, R10, PT ;  /* 0x0000000a1b00720c */ /* 0x040fe20003f44070 */
[C---:B------:R-:W-:Y:S01]  /*78f0*/  IMAD R12, R27.reuse, R15, R12 ;  /* 0x0000000f1b0c7224 */ /* 0x040fe200078e020c */
[----:B------:R-:W-:Y:S01]  /*7900*/  ISETP.GE.AND P6, PT, R18, RZ, PT ;  /* 0x000000ff1200720c */ /* 0x000fe20003fc6270 */
[C---:B------:R-:W-:Y:S02]  /*7910*/  VIADD R15, R26.reuse, 0x14 ;  /* 0x000000141a0f7836 */ /* 0x040fe40000000000 */
[----:B------:R-:W-:Y:S01]  /*7920*/  @!P3 IMAD.MOV R8, RZ, RZ, -R8 ;  /* 0x000000ffff08b224 */ /* 0x000fe200078e0a08 */
[----:B------:R-:W-:Y:S01]  /*7930*/  ISETP.GT.U32.AND P3, PT, R27, R12, PT ;  /* 0x0000000c1b00720c */ /* 0x000fe20003f64070 */
[----:B------:R-:W-:-:S02]  /*7940*/  VIADD R18, R26, 0x12 ;  /* 0x000000121a127836 */ /* 0x000fc40000000000 */
[--C-:B------:R-:W-:Y:S01]  /*7950*/  @!P5 IMAD.IADD R13, R13, 0x1, -R27.reuse ;  /* 0x000000010d0dd824 */ /* 0x100fe200078e0a1b */
[----:B------:R-:W-:Y:S02]  /*7960*/  ISETP.GE.AND P4, PT, R16, RZ, PT ;  /* 0x000000ff1000720c */ /* 0x000fe40003f86270 */
[----:B------:R-:W-:Y:S02]  /*7970*/  IABS R21, R15 ;  /* 0x0000000f00157213 */ /* 0x000fe40000000000 */
[----:B------:R-:W-:Y:S02]  /*7980*/  IABS R16, R18 ;  /* 0x0000001200107213 */ /* 0x000fe40000000000 */
[----:B------:R-:W-:Y:S01]  /*7990*/  ISETP.GT.U32.AND P5, PT, R27, R13, PT ;  /* 0x0000000d1b00720c */ /* 0x000fe20003fa4070 */
[----:B------:R-:W-:Y:S01]  /*79a0*/  @!P2 IMAD.IADD R10, R10, 0x1, -R27 ;  /* 0x000000010a0aa824 */ /* 0x000fe200078e0a1b */
[----:B------:R-:W-:Y:S01]  /*79b0*/  ISETP.GE.AND P2, PT, R19, RZ, PT ;  /* 0x000000ff1300720c */ /* 0x000fe20003f46270 */
[----:B------:R-:W-:Y:S01]  /*79c0*/  @!P0 IMAD.MOV R7, RZ, RZ, -R7 ;  /* 0x000000ffff078224 */ /* 0x000fe200078e0a07 */
[----:B------:R-:W-:Y:S01]  /*79d0*/  ISETP.GT.U32.AND P0, PT, R27, R11, PT ;  /* 0x0000000b1b00720c */ /* 0x000fe20003f04070 */
[----:B------:R-:W-:-:S02]  /*79e0*/  IMAD.MOV.U32 R19, RZ, RZ, R21 ;  /* 0x000000ffff137224 */ /* 0x000fc400078e0015 */
[----:B------:R-:W-:-:S04]  /*79f0*/  IMAD.HI.U32 R21, R0, R16, RZ ;  /* 0x0000001000157227 */ /* 0x000fc800078e00ff */
[----:B------:R-:W-:Y:S02]  /*7a00*/  @!P3 IMAD.IADD R12, R12, 0x1, -R27 ;  /* 0x000000010c0cb824 */ /* 0x000fe400078e0a1b */
[----:B------:R-:W-:Y:S02]  /*7a10*/  IMAD.MOV R21, RZ, RZ, -R21 ;  /* 0x000000ffff157224 */ /* 0x000fe400078e0a15 */
[--C-:B------:R-:W-:Y:S01]  /*7a20*/  @!P5 IMAD.IADD R13, R13, 0x1, -R27.reuse ;  /* 0x000000010d0dd824 */ /* 0x100fe200078e0a1b */
[C---:B------:R-:W-:Y:S01]  /*7a30*/  ISETP.GT.U32.AND P3, PT, R27.reuse, R12, PT ;  /* 0x0000000c1b00720c */ /* 0x040fe20003f64070 */
[----:B------:R-:W-:Y:S02]  /*7a40*/  IMAD R16, R27, R21, R16 ;  /* 0x000000151b107224 */ /* 0x000fe400078e0210 */
[----:B------:R-:W-:Y:S02]  /*7a50*/  @!P0 IMAD.IADD R11, R11, 0x1, -R27 ;  /* 0x000000010b0b8824 */ /* 0x000fe400078e0a1b */
[----:B------:R-:W-:-:S04]  /*7a60*/  IMAD.HI.U32 R20, R0, R19, RZ ;  /* 0x0000001300147227 */ /* 0x000fc800078e00ff */
[----:B------:R-:W-:Y:S01]  /*7a70*/  @!P2 IMAD.MOV R13, RZ, RZ, -R13 ;  /* 0x000000ffff0da224 */ /* 0x000fe200078e0a0d */
[C---:B------:R-:W-:Y:S01]  /*7a80*/  ISETP.GT.U32.AND P2, PT, R27.reuse, R16, PT ;  /* 0x000000101b00720c */ /* 0x040fe20003f44070 */
[----:B------:R-:W-:Y:S01]  /*7a90*/  IMAD.MOV R20, RZ, RZ, -R20 ;  /* 0x000000ffff147224 */ /* 0x000fe200078e0a14 */
[----:B------:R-:W-:Y:S01]  /*7aa0*/  ISETP.GT.U32.AND P0, PT, R27, R11, PT ;  /* 0x0000000b1b00720c */ /* 0x000fe20003f04070 */
[----:B------:R-:W-:Y:S01]  /*7ab0*/  @!P1 IMAD.MOV R10, RZ, RZ, -R10 ;  /* 0x000000ffff0a9224 */ /* 0x000fe200078e0a0a */
[----:B------:R-:W-:Y:S01]  /*7ac0*/  ISETP.GE.AND P1, PT, R15, RZ, PT ;  /* 0x000000ff0f00720c */ /* 0x000fe20003f26270 */
[----:B------:R-:W-:Y:S02]  /*7ad0*/  IMAD R15, R27, R20, R19 ;  /* 0x000000141b0f7224 */ /* 0x000fe400078e0213 */
[----:B------:R-:W-:Y:S02]  /*7ae0*/  @!P3 IMAD.IADD R12, R12, 0x1, -R27 ;  /* 0x000000010c0cb824 */ /* 0x000fe400078e0a1b */
[----:B------:R-:W-:-:S02]  /*7af0*/  VIADD R20, R26, 0xc ;  /* 0x0000000c1a147836 */ /* 0x000fc40000000000 */
[----:B------:R-:W-:Y:S01]  /*7b00*/  @!P4 IMAD.MOV R12, RZ, RZ, -R12 ;  /* 0x000000ffff0cc224 */ /* 0x000fe200078e0a0c */
[----:B------:R-:W-:Y:S01]  /*7b10*/  ISETP.GT.U32.AND P5, PT, R27, R15, PT ;  /* 0x0000000f1b00720c */ /* 0x000fe20003fa4070 */
[--C-:B------:R-:W-:Y:S01]  /*7b20*/  @!P2 IMAD.IADD R16, R16, 0x1, -R27.reuse ;  /* 0x000000011010a824 */ /* 0x100fe200078e0a1b */
[----:B------:R-:W-:Y:S02]  /*7b30*/  ISETP.GE.AND P4, PT, R20, RZ, PT ;  /* 0x000000ff1400720c */ /* 0x000fe40003f86270 */
[----:B------:R-:W-:Y:S01]  /*7b40*/  IABS R20, R20 ;  /* 0x0000001400147213 */ /* 0x000fe20000000000 */
[----:B------:R-:W-:Y:S01]  /*7b50*/  @!P0 IMAD.IADD R11, R11, 0x1, -R27 ;  /* 0x000000010b0b8824 */ /* 0x000fe200078e0a1b */
[----:B------:R-:W-:Y:S01]  /*7b60*/  ISETP.GE.AND P0, PT, R18, RZ, PT ;  /* 0x000000ff1200720c */ /* 0x000fe20003f06270 */
[----:B------:R-:W-:Y:S01]  /*7b70*/  VIADD R18, R26, 0x10 ;  /* 0x000000101a127836 */ /* 0x000fe20000000000 */
[----:B------:R-:W-:Y:S01]  /*7b80*/  ISETP.GT.U32.AND P2, PT, R27, R16, PT ;  /* 0x000000101b00720c */ /* 0x000fe20003f44070 */
[----:B------:R-:W-:Y:S01]  /*7b90*/  IMAD.HI.U32 R23, R0, R20, RZ ;  /* 0x0000001400177227 */ /* 0x000fe200078e00ff */
[----:B------:R-:W-:Y:S02]  /*7ba0*/  STL [R1+0x28], R14 ;  /* 0x0000280e01007387 */ /* 0x000fe40000100800 */
[----:B------:R-:W-:Y:S01]  /*7bb0*/  ISETP.GE.AND P3, PT, R18, RZ, PT ;  /* 0x000000ff1200720c */ /* 0x000fe20003f66270 */
[----:B------:R-:W-:Y:S01]  /*7bc0*/  IMAD.MOV R23, RZ, RZ, -R23 ;  /* 0x000000ffff177224 */ /* 0x000fe200078e0a17 */
[----:B------:R-:W-:Y:S01]  /*7bd0*/  IABS R18, R18 ;  /* 0x0000001200127213 */ /* 0x000fe20000000000 */
[----:B------:R-:W-:Y:S01]  /*7be0*/  STL [R1+0x247c], R2 ;  /* 0x00247c0201007387 */ /* 0x000fe20000100800 */
[----:B------:R-:W-:-:S02]  /*7bf0*/  @!P5 IMAD.IADD R15, R15, 0x1, -R27 ;  /* 0x000000010f0fd824 */ /* 0x000fc400078e0a1b */
[----:B------:R-:W-:Y:S01]  /*7c00*/  IMAD R20, R27, R23, R20 ;  /* 0x000000171b147224 */ /* 0x000fe200078e0214 */
[----:B------:R-:W-:Y:S01]  /*7c10*/  STL [R1+0x2480], R4 ;  /* 0x0024800401007387 */ /* 0x000fe20000100800 */
[----:B------:R-:W-:-:S03]  /*7c20*/  IMAD.HI.U32 R22, R0, R18, RZ ;  /* 0x0000001200167227 */ /* 0x000fc600078e00ff */
[----:B------:R2:W-:Y:S01]  /*7c30*/  STL [R1+0x2484], R5 ;  /* 0x0024840501007387 */ /* 0x0005e20000100800 */
[----:B------:R-:W-:Y:S01]  /*7c40*/  VIADD R19, R26, 0xe ;  /* 0x0000000e1a137836 */ /* 0x000fe20000000000 */
[C---:B------:R-:W-:Y:S01]  /*7c50*/  ISETP.GT.U32.AND P5, PT, R27.reuse, R15, PT ;  /* 0x0000000f1b00720c */ /* 0x040fe20003fa4070 */
[----:B------:R-:W-:Y:S01]  /*7c60*/  @!P2 IMAD.IADD R16, R16, 0x1, -R27 ;  /* 0x000000011010a824 */ /* 0x000fe200078e0a1b */
[----:B------:R-:W-:Y:S01]  /*7c70*/  ISETP.GT.U32.AND P2, PT, R27, R20, PT ;  /* 0x000000141b00720c */ /* 0x000fe20003f44070 */
[----:B------:R-:W-:Y:S02]  /*7c80*/  IMAD.MOV R22, RZ, RZ, -R22 ;  /* 0x000000ffff167224 */ /* 0x000fe400078e0a16 */
[----:B--2---:R-:W-:Y:S02]  /*7c90*/  VIADD R5, R26, 0xa ;  /* 0x0000000a1a057836 */ /* 0x004fe40000000000 */
[----:B------:R-:W-:Y:S01]  /*7ca0*/  @!P6 IMAD.MOV R11, RZ, RZ, -R11 ;  /* 0x000000ffff0be224 */ /* 0x000fe200078e0a0b */
[----:B------:R-:W-:-:S02]  /*7cb0*/  ISETP.GE.AND P6, PT, R19, RZ, PT ;  /* 0x000000ff1300720c */ /* 0x000fc40003fc6270 */
[----:B------:R-:W-:Y:S01]  /*7cc0*/  IABS R21, R5 ;  /* 0x0000000500157213 */ /* 0x000fe20000000000 */
[----:B------:R-:W-:Y:S01]  /*7cd0*/  IMAD R18, R27, R22, R18 ;  /* 0x000000161b127224 */ /* 0x000fe200078e0212 */
[----:B------:R-:W-:Y:S01]  /*7ce0*/  IABS R19, R19 ;  /* 0x0000001300137213 */ /* 0x000fe20000000000 */
[----:B------:R-:W-:Y:S02]  /*7cf0*/  VIADD R14, R26, 0x6 ;  /* 0x000000061a0e7836 */ /* 0x000fe40000000000 */
[----:B------:R-:W-:-:S04]  /*7d00*/  IMAD.HI.U32 R22, R0, R21, RZ ;  /* 0x0000001500167227 */ /* 0x000fc800078e00ff */
[----:B------:R-:W-:Y:S01]  /*7d10*/  IMAD.HI.U32 R24, R0, R19, RZ ;  /* 0x0000001300187227 */ /* 0x000fe200078e00ff */
[----:B------:R-:W-:-:S03]  /*7d20*/  IABS R23, R14 ;  /* 0x0000000e00177213 */ /* 0x000fc60000000000 */
[----:B------:R-:W-:Y:S02]  /*7d30*/  IMAD.MOV R22, RZ, RZ, -R22 ;  /* 0x000000ffff167224 */ /* 0x000fe400078e0a16 */
[--C-:B------:R-:W-:Y:S01]  /*7d40*/  @!P5 IMAD.IADD R15, R15, 0x1, -R27.reuse ;  /* 0x000000010f0fd824 */ /* 0x100fe200078e0a1b */
[C---:B------:R-:W-:Y:S01]  /*7d50*/  ISETP.GT.U32.AND P5, PT, R27.reuse, R18, PT ;  /* 0x000000121b00720c */ /* 0x040fe20003fa4070 */
[----:B------:R-:W-:Y:S02]  /*7d60*/  @!P2 IMAD.IADD R20, R20, 0x1, -R27 ;  /* 0x000000011414a824 */ /* 0x000fe400078e0a1b */
[----:B------:R-:W-:Y:S02]  /*7d70*/  IMAD.MOV R24, RZ, RZ, -R24 ;  /* 0x000000ffff187224 */ /* 0x000fe400078e0a18 */
[----:B------:R-:W-:Y:S02]  /*7d80*/  VIADD R2, R26, 0x8 ;  /* 0x000000081a027836 */ /* 0x000fe40000000000 */
[C---:B------:R-:W-:Y:S01]  /*7d90*/  IMAD R21, R27.reuse, R22, R21 ;  /* 0x000000161b157224 */ /* 0x040fe200078e0215 */
[C---:B------:R-:W-:Y:S01]  /*7da0*/  ISETP.GT.U32.AND P2, PT, R27.reuse, R20, PT ;  /* 0x000000141b00720c */ /* 0x040fe20003f44070 */
[----:B------:R-:W-:Y:S01]  /*7db0*/  IMAD R19, R27, R24, R19 ;  /* 0x000000181b137224 */ /* 0x000fe200078e0213 */
[----:B------:R-:W-:Y:S01]  /*7dc0*/  IABS R22, R2 ;  /* 0x0000000200167213 */ /* 0x000fe20000000000 */
[----:B------:R-:W-:-:S04]  /*7dd0*/  IMAD.HI.U32 R24, R0, R23, RZ ;  /* 0x0000001700187227 */ /* 0x000fc800078e00ff */
[----:B------:R-:W-:Y:S01]  /*7de0*/  @!P0 IMAD.MOV R16, RZ, RZ, -R16 ;  /* 0x000000ffff108224 */ /* 0x000fe200078e0a10 */
[----:B------:R-:W-:Y:S01]  /*7df0*/  ISETP.GT.U32.AND P0, PT, R27, R21, PT ;  /* 0x000000151b00720c */ /* 0x000fe20003f04070 */
[----:B------:R-:W-:Y:S02]  /*7e00*/  IMAD.MOV R24, RZ, RZ, -R24 ;  /* 0x000000ffff187224 */ /* 0x000fe400078e0a18 */
[----:B------:R-:W-:-:S04]  /*7e10*/  IMAD.HI.U32 R25, R0, R22, RZ ;  /* 0x0000001600197227 */ /* 0x000fc800078e00ff */
[C---:B------:R-:W-:Y:S02]  /*7e20*/  IMAD R23, R27.reuse, R24, R23 ;  /* 0x000000181b177224 */ /* 0x040fe400078e0217 */
[----:B------:R-:W-:Y:S02]  /*7e30*/  @!P5 IMAD.IADD R18, R18, 0x1, -R27 ;  /* 0x000000011212d824 */ /* 0x000fe400078e0a1b */
[----:B------:R-:W-:Y:S02]  /*7e40*/  IMAD.MOV R25, RZ, RZ, -R25 ;  /* 0x000000ffff197224 */ /* 0x000fe400078e0a19 */
[----:B------:R-:W-:Y:S01]  /*7e50*/  VIADD R17, R26, 0x2 ;  /* 0x000000021a117836 */ /* 0x000fe20000000000 */
[C---:B------:R-:W-:Y:S01]  /*7e60*/  ISETP.GT.U32.AND P5, PT, R27.reuse, R18, PT ;  /* 0x000000121b00720c */ /* 0x040fe20003fa4070 */
[--C-:B------:R-:W-:Y:S01]  /*7e70*/  @!P2 IMAD.IADD R20, R20, 0x1, -R27.reuse ;  /* 0x000000011414a824 */ /* 0x100fe200078e0a1b */
[C---:B------:R-:W-:Y:S01]  /*7e80*/  ISETP.GT.U32.AND P2, PT, R27.reuse, R23, PT ;  /* 0x000000171b00720c */ /* 0x040fe20003f44070 */
[----:B------:R-:W-:Y:S01]  /*7e90*/  IMAD R22, R27, R25, R22 ;  /* 0x000000191b167224 */ /* 0x000fe200078e0216 */
[----:B------:R-:W-:Y:S01]  /*7ea0*/  IABS R25, R17 ;  /* 0x0000001100197213 */ /* 0x000fe20000000000 */
[----:B------:R-:W-:-:S04]  /*7eb0*/  @!P0 IMAD.IADD R21, R21, 0x1, -R27 ;  /* 0x0000000115158824 */ /* 0x000fc800078e0a1b */
[----:B------:R-:W-:Y:S01]  /*7ec0*/  IMAD.HI.U32 R28, R0, R25, RZ ;  /* 0x00000019001c7227 */ /* 0x000fe200078e00ff */
[----:B------:R-:W-:-:S03]  /*7ed0*/  ISETP.GT.U32.AND P0, PT, R27, R21, PT ;  /* 0x000000151b00720c */ /* 0x000fc60003f04070 */
[----:B------:R-:W-:Y:S02]  /*7ee0*/  IMAD.MOV R28, RZ, RZ, -R28 ;  /* 0x000000ffff1c7224 */ /* 0x000fe400078e0a1c */
[--C-:B------:R-:W-:Y:S02]  /*7ef0*/  @!P5 IMAD.IADD R18, R18, 0x1, -R27.reuse ;  /* 0x000000011212d824 */ /* 0x100fe400078e0a1b */
[----:B------:R-:W-:Y:S02]  /*7f00*/  @!P2 IMAD.IADD R23, R23, 0x1, -R27 ;  /* 0x000000011717a824 */ /* 0x000fe400078e0a1b */
[C---:B------:R-:W-:Y:S02]  /*7f10*/  IMAD R25, R27.reuse, R28, R25 ;  /* 0x0000001c1b197224 */ /* 0x040fe400078e0219 */
[----:B------:R-:W-:Y:S01]  /*7f20*/  @!P3 IMAD.MOV R18, RZ, RZ, -R18 ;  /* 0x000000ffff12b224 */ /* 0x000fe200078e0a12 */
[----:B------:R-:W-:Y:S01]  /*7f30*/  ISETP.GT.U32.AND P3, PT, R27, R23, PT ;  /* 0x000000171b00720c */ /* 0x000fe20003f64070 */
[----:B------:R-:W-:Y:S01]  /*7f40*/  @!P0 IMAD.IADD R21, R21, 0x1, -R27 ;  /* 0x0000000115158824 */ /* 0x000fe200078e0a1b */
[C---:B------:R-:W-:Y:S01]  /*7f50*/  ISETP.GT.U32.AND P0, PT, R27.reuse, R25, PT ;  /* 0x000000191b00720c */ /* 0x040fe20003f04070 */
[----:B------:R-:W-:Y:S01]  /*7f60*/  @!P1 IMAD.MOV R15, RZ, RZ, -R15 ;  /* 0x000000ffff0f9224 */ /* 0x000fe200078e0a0f */
[----:B------:R-:W-:-:S09]  /*7f70*/  ISETP.GT.U32.AND P1, PT, R27, R19, PT ;  /* 0x000000131b00720c */ /* 0x000fd20003f24070 */
[--C-:B------:R-:W-:Y:S01]  /*7f80*/  @!P3 IMAD.IADD R23, R23, 0x1, -R27.reuse ;  /* 0x000000011717b824 */ /* 0x100fe200078e0a1b */
[----:B------:R-:W-:Y:S01]  /*7f90*/  ISETP.GE.AND P3, PT, R2, RZ, PT ;  /* 0x000000ff0200720c */ /* 0x000fe20003f66270 */
[--C-:B------:R-:W-:Y:S01]  /*7fa0*/  @!P0 IMAD.IADD R25, R25, 0x1, -R27.reuse ;  /* 0x0000000119198824 */ /* 0x100fe200078e0a1b */
[----:B------:R-:W2:Y:S01]  /*7fb0*/  S2R R2, SR_TID.X ;  /* 0x0000000000027919 */ /* 0x000ea20000002100 */
[----:B------:R-:W-:Y:S02]  /*7fc0*/  ISETP.GE.AND P0, PT, R14, RZ, PT ;  /* 0x000000ff0e00720c */ /* 0x000fe40003f06270 */
[----:B------:R-:W3:Y:S01]  /*7fd0*/  S2R R14, SR_TID.X ;  /* 0x00000000000e7919 */ /* 0x000ee20000002100 */
[C---:B------:R-:W-:Y:S02]  /*7fe0*/  VIADD R4, R26.reuse, 0x4 ;  /* 0x000000041a047836 */ /* 0x040fe40000000000 */
[----:B------:R-:W-:Y:S01]  /*7ff0*/  @!P1 IMAD.IADD R19, R19, 0x1, -R27 ;  /* 0x0000000113139824 */ /* 0x000fe200078e0a1b */
[----:B------:R-:W-:-:S02]  /*8000*/  ISETP.GE.AND P5, PT, R26, RZ, PT ;  /* 0x000000ff1a00720c */ /* 0x000fc40003fa6270 */
[----:B------:R-:W-:Y:S02]  /*8010*/  IABS R24, R4 ;  /* 0x0000000400187213 */ /* 0x000fe40000000000 */
[----:B------:R-:W-:Y:S02]  /*8020*/  IABS R26, R26 ;  /* 0x0000001a001a7213 */ /* 0x000fe40000000000 */
[----:B------:R-:W-:Y:S01]  /*8030*/  ISETP.GT.U32.AND P1, PT, R27, R19, PT ;  /* 0x000000131b00720c */ /* 0x000fe20003f24070 */
[----:B------:R-:W-:-:S04]  /*8040*/  IMAD.HI.U32 R29, R0, R24, RZ ;  /* 0x00000018001d7227 */ /* 0x000fc800078e00ff */
[----:B------:R-:W-:Y:S01]  /*8050*/  IMAD.HI.U32 R0, R0, R26, RZ ;  /* 0x0000001a00007227 */ /* 0x000fe200078e00ff */
[----:B------:R-:W-:Y:S03]  /*8060*/  STL [R1+0x2488], R6 ;  /* 0x0024880601007387 */ /* 0x000fe60000100800 */
[----:B------:R-:W-:Y:S01]  /*8070*/  IMAD.MOV R0, RZ, RZ, -R0 ;  /* 0x000000ffff007224 */ /* 0x000fe200078e0a00 */
[----:B------:R-:W-:Y:S01]  /*8080*/  STL [R1+0x248c], R7 ;  /* 0x00248c0701007387 */ /* 0x000fe20000100800 */
[----:B------:R-:W-:Y:S02]  /*8090*/  IMAD.MOV R29, RZ, RZ, -R29 ;  /* 0x000000ffff1d7224 */ /* 0x000fe400078e0a1d */
[----:B------:R-:W-:Y:S01]  /*80a0*/  IMAD R26, R27, R0, R26 ;  /* 0x000000001b1a7224 */ /* 0x000fe200078e021a */
[----:B--2---:R-:W-:Y:S01]  /*80b0*/  LOP3.LUT R2, R2, 0x3, RZ, 0xc0, !PT ;  /* 0x0000000302027812 */ /* 0x004fe200078ec0ff */
[----:B------:R-:W-:Y:S01]  /*80c0*/  STL [R1+0x2490], R8 ;  /* 0x0024900801007387 */ /* 0x000fe20000100800 */
[----:B---3--:R-:W-:Y:S01]  /*80d0*/  SHF.R.S32.HI R28, RZ, 0x2, R14 ;  /* 0x00000002ff1c7819 */ /* 0x008fe2000001140e */
[----:B------:R-:W-:-:S02]  /*80e0*/  @!P1 IMAD.IADD R19, R19, 0x1, -R27 ;  /* 0x0000000113139824 */ /* 0x000fc400078e0a1b */
[----:B------:R-:W-:Y:S01]  /*80f0*/  STL [R1+0x2494], R9 ;  /* 0x0024940901007387 */ /* 0x000fe20000100800 */
[----:B------:R-:W-:Y:S01]  /*8100*/  IMAD.SHL.U32 R0, R2, 0x20, RZ ;  /* 0x0000002002007824 */ /* 0x000fe200078e00ff */
[C---:B------:R-:W-:Y:S02]  /*8110*/  ISETP.GT.U32.AND P1, PT, R27.reuse, R22, PT ;  /* 0x000000161b00720c */ /* 0x040fe40003f24070 */
[----:B------:R-:W-:Y:S01]  /*8120*/  SGXT R28, R28, 0x1 ;  /* 0x000000011c1c781a */ /* 0x000fe20000000200 */
[----:B------:R-:W-:Y:S01]  /*8130*/  STL [R1+0x2498], R10 ;  /* 0x0024980a01007387 */ /* 0x000fe20000100800 */
[----:B------:R-:W-:Y:S02]  /*8140*/  IMAD R24, R27, R29, R24 ;  /* 0x0000001d1b187224 */ /* 0x000fe400078e0218 */
[----:B------:R-:W-:Y:S01]  /*8150*/  @!P6 IMAD.MOV R19, RZ, RZ, -R19 ;  /* 0x000000ffff13e224 */ /* 0x000fe200078e0a13 */
[----:B------:R-:W-:Y:S01]  /*8160*/  STL [R1+0x249c], R11 ;  /* 0x00249c0b01007387 */ /* 0x000fe20000100800 */
[----:B------:R-:W-:Y:S01]  /*8170*/  IMAD.SHL.U32 R29, R14, 0x2, RZ ;  /* 0x000000020e1d7824 */ /* 0x000fe200078e00ff */
[----:B------:R-:W-:Y:S01]  /*8180*/  LOP3.LUT R28, R0, 0x90, R28, 0xf8, !PT ;  /* 0x00000090001c7812 */ /* 0x000fe200078ef81c */
[----:B------:R-:W-:Y:S01]  /*8190*/  @!P4 IMAD.MOV R20, RZ, RZ, -R20 ;  /* 0x000000ffff14c224 */ /* 0x000fe200078e0a14 */
[----:B------:R-:W-:Y:S01]  /*81a0*/  STL [R1+0x24a0], R12 ;  /* 0x0024a00c01007387 */ /* 0x000fe20000100800 */
[----:B------:R-:W-:-:S03]  /*81b0*/  IMAD.SHL.U32 R2, R14, 0x10, RZ ;  /* 0x000000100e027824 */ /* 0x000fc600078e00ff */
[----:B------:R-:W-:Y:S01]  /*81c0*/  STL [R1+0x24a4], R13 ;  /* 0x0024a40d01007387 */ /* 0x000fe20000100800 */
[----:B------:R-:W-:-:S03]  /*81d0*/  LOP3.LUT R0, R3, R0, RZ, 0xfc, !PT ;  /* 0x0000000003007212 */ /* 0x000fc600078efcff */
[----:B------:R-:W-:Y:S01]  /*81e0*/  STL [R1+0x24a8], R15 ;  /* 0x0024a80f01007387 */ /* 0x000fe20000100800 */
[----:B------:R-:W-:-:S03]  /*81f0*/  LOP3.LUT R28, R28, 0x10, R29, 0x78, !PT ;  /* 0x000000101c1c7812 */ /* 0x000fc600078e781d */
[----:B------:R-:W-:Y:S01]  /*8200*/  STL [R1+0x24ac], R16 ;  /* 0x0024ac1001007387 */ /* 0x000fe20000100800 */
[----:B------:R-:W-:-:S03]  /*8210*/  LOP3.LUT R29, R2, 0x100, RZ, 0xc0, !PT ;  /* 0x00000100021d7812 */ /* 0x000fc600078ec0ff */
[----:B------:R-:W-:Y:S04]  /*8220*/  STL [R1+0x24b0], R18 ;  /* 0x0024b01201007387 */ /* 0x000fe80000100800 */
[----:B------:R-:W-:Y:S04]  /*8230*/  STL [R1+0x24b4], R19 ;  /* 0x0024b41301007387 */ /* 0x000fe80000100800 */
[----:B------:R-:W-:Y:S01]  /*8240*/  STL [R1+0x24b8], R20 ;  /* 0x0024b81401007387 */ /* 0x000fe20000100800 */
[----:B------:R-:W-:-:S03]  /*8250*/  @!P1 IMAD.IADD R22, R22, 0x1, -R27 ;  /* 0x0000000116169824 */ /* 0x000fc600078e0a1b */
[----:B------:R2:W-:Y:S01]  /*8260*/  STL [R1+0x1ef8], R2 ;  /* 0x001ef80201007387 */ /* 0x0005e20000100800 */
[----:B------:R-:W-:-:S03]  /*8270*/  ISETP.GT.U32.AND P1, PT, R27, R24, PT ;  /* 0x000000181b00720c */ /* 0x000fc60003f24070 */
[----:B------:R-:W3:Y:S01]  /*8280*/  LDL.LU R3, [R1+0x24e8] ;  /* 0x0024e80001037983 */ /* 0x000ee20000300800 */
[----:B------:R-:W-:-:S03]  /*8290*/  ISETP.GT.U32.AND P4, PT, R27, R25, PT ;  /* 0x000000191b00720c */ /* 0x000fc60003f84070 */
[----:B------:R5:W-:Y:S01]  /*82a0*/  STL [R1+0x2420], R0 ;  /* 0x0024200001007387 */ /* 0x000be20000100800 */
[----:B--2---:R-:W-:Y:S02]  /*82b0*/  LOP3.LUT R2, R14, 0x1f, RZ, 0xc0, !PT ;  /* 0x0000001f0e027812 */ /* 0x004fe400078ec0ff */
[----:B-----5:R-:W-:-:S05]  /*82c0*/  IADD3 R0, PT, PT, R28, UR4, R29 ;  /* 0x000000041c007c10 */ /* 0x020fca000fffe01d */
[----:B------:R2:W-:Y:S04]  /*82d0*/  STL [R1+0x10c0], R0 ;  /* 0x0010c00001007387 */ /* 0x0005e80000100800 */
[----:B------:R-:W5:Y:S04]  /*82e0*/  LDL.LU R11, [R1+0x18] ;  /* 0x00001800010b7983 */ /* 0x000f680000300800 */
[----:B------:R-:W4:Y:S01]  /*82f0*/  LDL.LU R10, [R1+0x14] ;  /* 0x00001400010a7983 */ /* 0x000f220000300800 */
[----:B--2---:R-:W-:-:S03]  /*8300*/  IMAD R0, R2, UR5, RZ ;  /* 0x0000000502007c24 */ /* 0x004fc6000f8e02ff */
[----:B------:R-:W2:Y:S01]  /*8310*/  LDL.LU R9, [R1+0xb0] ;  /* 0x0000b00001097983 */ /* 0x000ea20000300800 */
[----:B------:R-:W-:-:S03]  /*8320*/  @!P1 IMAD.IADD R24, R24, 0x1, -R27 ;  /* 0x0000000118189824 */ /* 0x000fc600078e0a1b */
[----:B------:R5:W-:Y:S01]  /*8330*/  STL [R1+0x110], R0 ;  /* 0x0001100001007387 */ /* 0x000be20000100800 */
[----:B------:R-:W-:-:S03]  /*8340*/  ISETP.GE.AND P1, PT, R5, RZ, PT ;  /* 0x000000ff0500720c */ /* 0x000fc60003f26270 */
[----:B------:R-:W2:Y:S01]  /*8350*/  LDL.LU R8, [R1+0xac] ;  /* 0x0000ac0001087983 */ /* 0x000ea20000300800 */
[----:B------:R-:W-:Y:S01]  /*8360*/  @!P4 IMAD.IADD R25, R25, 0x1, -R27 ;  /* 0x000000011919c824 */ /* 0x000fe200078e0a1b */
[----:B------:R-:W-:Y:S02]  /*8370*/  ISETP.GE.AND P4, PT, R17, RZ, PT ;  /* 0x000000ff1100720c */ /* 0x000fe40003f86270 */
[----:B------:R-:W2:Y:S04]  /*8380*/  LDL.LU R7, [R1+0xa8] ;  /* 0x0000a80001077983 */ /* 0x000ea80000300800 */
[----:B------:R-:W2:Y:S04]  /*8390*/  LDL.LU R6, [R1+0x1c] ;  /* 0x00001c0001067983 */ /* 0x000ea80000300800 */
[----:B------:R-:W2:Y:S04]  /*83a0*/  LDL.LU R5, [R1+0x24] ;  /* 0x0000240001057983 */ /* 0x000ea80000300800 */
[----:B------:R-:W2:Y:S04]  /*83b0*/  LDL.LU R17, [R1+0x2c] ;  /* 0x00002c0001117983 */ /* 0x000ea80000300800 */
[----:B------:R-:W2:Y:S01]  /*83c0*/  LDL.LU R14, [R1+0x5c] ;  /* 0x00005c00010e7983 */ /* 0x000ea20000300800 */
[----:B------:R-:W-:-:S02]  /*83d0*/  ISETP.GT.U32.AND P2, PT, R27, R22, PT ;  /* 0x000000161b00720c */ /* 0x000fc40003f44070 */
[----:B------:R-:W-:-:S11]  /*83e0*/  ISETP.GT.U32.AND P6, PT, R27, R24, PT ;  /* 0x000000181b00720c */ /* 0x000fd60003fc4070 */
[--C-:B------:R-:W-:Y:S01]  /*83f0*/  @!P2 IMAD.IADD R22, R22, 0x1, -R27.reuse ;  /* 0x000000011616a824 */ /* 0x100fe200078e0a1b */
[----:B------:R-:W-:Y:S01]  /*8400*/  ISETP.GT.U32.AND P2, PT, R27, R26, PT ;  /* 0x0000001a1b00720c */ /* 0x000fe20003f44070 */
[----:B------:R-:W-:Y:S01]  /*8410*/  @!P6 IMAD.IADD R24, R24, 0x1, -R27 ;  /* 0x000000011818e824 */ /* 0x000fe200078e0a1b */
[----:B------:R-:W-:-:S11]  /*8420*/  ISETP.GE.AND P6, PT, R4, RZ, PT ;  /* 0x000000ff0400720c */ /* 0x000fd60003fc6270 */
[----:B------:R-:W-:-:S05]  /*8430*/  @!P2 IMAD.IADD R26, R26, 0x1, -R27 ;  /* 0x000000011a1aa824 */ /* 0x000fca00078e0a1b */
[----:B------:R-:W-:Y:S01]  /*8440*/  ISETP.GT.U32.AND P2, PT, R27, R26, PT ;  /* 0x0000001a1b00720c */ /* 0x000fe20003f44070 */
[----:B------:R-:W-:Y:S02]  /*8450*/  @!P1 IMAD.MOV R21, RZ, RZ, -R21 ;  /* 0x000000ffff159224 */ /* 0x000fe400078e0a15 */
[----:B------:R-:W-:Y:S02]  /*8460*/  @!P3 IMAD.MOV R22, RZ, RZ, -R22 ;  /* 0x000000ffff16b224 */ /* 0x000fe400078e0a16 */
[----:B------:R-:W-:Y:S01]  /*8470*/  @!P0 IMAD.MOV R23, RZ, RZ, -R23 ;  /* 0x000000ffff178224 */ /* 0x000fe200078e0a17 */
[----:B------:R-:W-:Y:S01]  /*8480*/  STL [R1+0x24bc], R21 ;  /* 0x0024bc1501007387 */ /* 0x000fe20000100800 */
[----:B------:R-:W-:Y:S02]  /*8490*/  @!P6 IMAD.MOV R24, RZ, RZ, -R24 ;  /* 0x000000ffff18e224 */ /* 0x000fe400078e0a18 */
[----:B------:R-:W-:Y:S01]  /*84a0*/  @!P4 IMAD.MOV R25, RZ, RZ, -R25 ;  /* 0x000000ffff19c224 */ /* 0x000fe200078e0a19 */
[----:B------:R-:W2:Y:S03]  /*84b0*/  LDL.LU R4, [R1+0xa4] ;  /* 0x0000a40001047983 */ /* 0x000ea60000300800 */
[----:B------:R-:W-:Y:S01]  /*84c0*/  @!P2 IMAD.IADD R26, R26, 0x1, -R27 ;  /* 0x000000011a1aa824 */ /* 0x000fe200078e0a1b */
[----:B------:R-:W2:Y:S03]  /*84d0*/  LDL.LU R2, [R1+0xa0] ;  /* 0x0000a00001027983 */ /* 0x000ea60000300800 */
[----:B------:R-:W-:Y:S01]  /*84e0*/  @!P5 IMAD.MOV R26, RZ, RZ, -R26 ;  /* 0x000000ffff1ad224 */ /* 0x000fe200078e0a1a */
[----:B---3--:R-:W-:-:S02]  /*84f0*/  ISETP.NE.AND P1, PT, R3, RZ, PT ;  /* 0x000000ff0300720c */ /* 0x008fc40003f25270 */
[----:B------:R-:W-:Y:S02]  /*8500*/  LOP3.LUT R27, RZ, R3, RZ, 0x33, !PT ;  /* 0x00000003ff1b7212 */ /* 0x000fe400078e33ff */
[----:B------:R-:W-:-:S05]  /*8510*/  IADD3 R3, P2, PT, R0, UR30, RZ ;  /* 0x0000001e00037c10 */ /* 0x000fca000ff5e0ff */
[----:B------:R2:W-:Y:S04]  /*8520*/  STL [R1+0x2464], R3 ;  /* 0x0024640301007387 */ /* 0x0005e80000100800 */
[----:B------:R-:W-:Y:S04]  /*8530*/  STL [R1+0x24c0], R22 ;  /* 0x0024c01601007387 */ /* 0x000fe80000100800 */
[----:B------:R-:W-:Y:S04]  /*8540*/  STL [R1+0x24c4], R23 ;  /* 0x0024c41701007387 */ /* 0x000fe80000100800 */
[----:B------:R-:W-:Y:S01]  /*8550*/  STL [R1+0x24c8], R24 ;  /* 0x0024c81801007387 */ /* 0x000fe20000100800 */
[----:B-----5:R-:W-:-:S03]  /*8560*/  SEL R0, R27, R11, !P1 ;  /* 0x0000000b1b007207 */ /* 0x020fc60004800000 */
[----:B------:R-:W-:Y:S01]  /*8570*/  STL [R1+0x24cc], R25 ;  /* 0x0024cc1901007387 */ /* 0x000fe20000100800 */
[----:B----4-:R-:W-:-:S03]  /*8580*/  SEL R10, R27, R10, !P1 ;  /* 0x0000000a1b0a7207 */ /* 0x010fc60004800000 */
[----:B------:R-:W-:Y:S01]  /*8590*/  STL [R1+0x24d8], R26 ;  /* 0x0024d81a01007387 */ /* 0x000fe20000100800 */
[----:B--2---:R-:W-:-:S03]  /*85a0*/  SEL R3, R27, R9, !P1 ;  /* 0x000000091b037207 */ /* 0x004fc60004800000 */
[----:B------:R2:W-:Y:S04]  /*85b0*/  STL [R1+0x18], R0 ;  /* 0x0000180001007387 */ /* 0x0005e80000100800 */
[----:B------:R-:W-:Y:S01]  /*85c0*/  STL [R1+0x14], R10 ;  /* 0x0000140a01007387 */ /* 0x000fe20000100800 */
[----:B--2---:R-:W-:-:S03]  /*85d0*/  SEL R0, R27, R8, !P1 ;  /* 0x000000081b007207 */ /* 0x004fc60004800000 */
[----:B------:R2:W-:Y:S01]  /*85e0*/  STL [R1+0x10], R3 ;  /* 0x0000100301007387 */ /* 0x0005e20000100800 */
[----:B------:R-:W-:-:S03]  /*85f0*/  SEL R7, R27, R7, !P1 ;  /* 0x000000071b077207 */ /* 0x000fc60004800000 */
[----:B------:R3:W-:Y:S01]  /*8600*/  STL [R1+0xc], R0 ;  /* 0x00000c0001007387 */ /* 0x0007e20000100800 */
[C---:B--2---:R-:W-:Y:S02]  /*8610*/  SEL R3, R27.reuse, R6, !P1 ;  /* 0x000000061b037207 */ /* 0x044fe40004800000 */
[C---:B------:R-:W-:Y:S02]  /*8620*/  SEL R28, R27.reuse, R17, !P1 ;  /* 0x000000111b1c7207 */ /* 0x040fe40004800000 */
[C---:B---3--:R-:W-:Y:S01]  /*8630*/  SEL R0, R27.reuse, R5, !P1 ;  /* 0x000000051b007207 */ /* 0x048fe20004800000 */
[----:B------:R-:W-:Y:S01]  /*8640*/  STL [R1+0x8], R7 ;  /* 0x0000080701007387 */ /* 0x000fe20000100800 */
[----:B------:R-:W-:-:S03]  /*8650*/  SEL R29, R27, R14, !P1 ;  /* 0x0000000e1b1d7207 */ /* 0x000fc60004800000 */
[----:B------:R-:W-:Y:S04]  /*8660*/  STL [R1+0x4], R3 ;  /* 0x0000040301007387 */ /* 0x000fe80000100800 */
[----:B------:R-:W-:Y:S04]  /*8670*/  STL [R1+0x24dc], R28 ;  /* 0x0024dc1c01007387 */ /* 0x000fe80000100800 */
[----:B------:R-:W-:Y:S04]  /*8680*/  STL [R1], R0 ;  /* 0x0000000001007387 */ /* 0x000fe80000100800 */
[----:B------:R2:W-:Y:S04]  /*8690*/  STL [R1+0x24e0], R29 ;  /* 0x0024e01d01007387 */ /* 0x0005e80000100800 */
[----:B--2---:R-:W2:Y:S01]  /*86a0*/  LDL.LU R29, [R1+0x34] ;  /* 0x00003400011d7983 */ /* 0x004ea20000300800 */
[----:B------:R-:W-:-:S02]  /*86b0*/  SEL R3, R27, R4, !P1 ;  /* 0x000000041b037207 */ /* 0x000fc40004800000 */
[C---:B------:R-:W-:Y:S01]  /*86c0*/  SEL R0, R27.reuse, R2, !P1 ;  /* 0x000000021b007207 */ /* 0x040fe20004800000 */
[----:B--2---:R2:W-:Y:S04]  /*86d0*/  STL [R1+0x24e4], R29 ;  /* 0x0024e41d01007387 */ /* 0x0045e80000100800 */
[----:B--2---:R-:W2:Y:S04]  /*86e0*/  LDL.LU R29, [R1+0x9c] ;  /* 0x00009c00011d7983 */ /* 0x004ea80000300800 */
[----:B------:R-:W3:Y:S04]  /*86f0*/  LDL.LU R28, [R1+0x3c] ;  /* 0x00003c00011c7983 */ /* 0x000ee80000300800 */
[----:B------:R-:W4:Y:S04]  /*8700*/  LDL.LU R26, [R1+0x44] ;  /* 0x00004400011a7983 */ /* 0x000f280000300800 */
[----:B------:R-:W5:Y:S04]  /*8710*/  LDL.LU R17, [R1+0x4c] ;  /* 0x00004c0001117983 */ /* 0x000f680000300800 */
[----:B------:R-:W3:Y:S04]  /*8720*/  LDL.LU R14, [R1+0x54] ;  /* 0x00005400010e7983 */ /* 0x000ee80000300800 */
[----:B------:R-:W5:Y:S04]  /*8730*/  LDL.LU R25, [R1+0x20] ;  /* 0x0000200001197983 */ /* 0x000f680000300800 */
[----:B------:R0:W-:Y:S04]  /*8740*/  STL [R1+0x1c], R3 ;  /* 0x00001c0301007387 */ /* 0x0001e80000100800 */
[----:B------:R-:W5:Y:S04]  /*8750*/  LDL.LU R24, [R1+0x68] ;  /* 0x0000680001187983 */ /* 0x000f680000300800 */
[----:B------:R0:W-:Y:S04]  /*8760*/  STL [R1+0x24], R0 ;  /* 0x0000240001007387 */ /* 0x0001e80000100800 */
[----:B------:R-:W5:Y:S04]  /*8770*/  LDL.LU R23, [R1+0x70] ;  /* 0x0000700001177983 */ /* 0x000f680000300800 */
        /* <DEDUP_REMOVED lines=18> */
[----:B0-----:R-:W5:Y:S04]  /*88a0*/  LDL.LU R3, [R1+0x30] ;  /* 0x0000300001037983 */ /* 0x001f680000300800 */
[----:B------:R-:W5:Y:S01]  /*88b0*/  LDL.LU R0, [R1+0x28] ;  /* 0x0000280001007983 */ /* 0x000f620000300800 */
[----:B--2---:R-:W-:-:S05]  /*88c0*/  SEL R29, R27, R29, !P1 ;  /* 0x0000001d1b1d7207 */ /* 0x004fca0004800000 */
[----:B------:R0:W-:Y:S04]  /*88d0*/  STL [R1+0x2c], R29 ;  /* 0x00002c1d01007387 */ /* 0x0001e80000100800 */
[----:B0-----:R-:W2:Y:S01]  /*88e0*/  LDL.LU R29, [R1+0x24e4] ;  /* 0x0024e400011d7983 */ /* 0x001ea20000300800 */
[C---:B---3--:R-:W-:Y:S02]  /*88f0*/  SEL R28, R27.reuse, R28, !P1 ;  /* 0x0000001c1b1c7207 */ /* 0x048fe40004800000 */
[C---:B----4-:R-:W-:Y:S02]  /*8900*/  SEL R26, R27.reuse, R26, !P1 ;  /* 0x0000001a1b1a7207 */ /* 0x050fe40004800000 */
[C---:B-----5:R-:W-:Y:S02]  /*8910*/  SEL R17, R27.reuse, R17, !P1 ;  /* 0x000000111b117207 */ /* 0x060fe40004800000 */
[----:B------:R-:W-:-:S02]  /*8920*/  SEL R14, R27, R14, !P1 ;  /* 0x0000000e1b0e7207 */ /* 0x000fc40004800000 */
[C---:B------:R-:W-:Y:S02]  /*8930*/  SEL R25, R27.reuse, R25, !P1 ;  /* 0x000000191b197207 */ /* 0x040fe40004800000 */
[C---:B------:R-:W-:Y:S02]  /*8940*/  SEL R24, R27.reuse, R24, !P1 ;  /* 0x000000181b187207 */ /* 0x040fe40004800000 */
[C---:B------:R-:W-:Y:S02]  /*8950*/  SEL R23, R27.reuse, R23, !P1 ;  /* 0x000000171b177207 */ /* 0x040fe40004800000 */
[C---:B------:R-:W-:Y:S02]  /*8960*/  SEL R22, R27.reuse, R22, !P1 ;  /* 0x000000161b167207 */ /* 0x040fe40004800000 */
[C---:B------:R-:W-:Y:S02]  /*8970*/  SEL R21, R27.reuse, R21, !P1 ;  /* 0x000000151b157207 */ /* 0x040fe40004800000 */
        /* <DEDUP_REMOVED lines=16> */
[----:B--2---:R-:W-:-:S05]  /*8a80*/  SEL R29, R27, R29, !P1 ;  /* 0x0000001d1b1d7207 */ /* 0x004fca0004800000 */
[----:B------:R0:W-:Y:S04]  /*8a90*/  STL [R1+0x34], R29 ;  /* 0x0000341d01007387 */ /* 0x0001e80000100800 */
[----:B0-----:R-:W2:Y:S04]  /*8aa0*/  LDL.LU R29, [R1+0x24e0] ;  /* 0x0024e000011d7983 */ /* 0x001ea80000300800 */
[----:B------:R0:W-:Y:S04]  /*8ab0*/  STL [R1+0x3c], R28 ;  /* 0x00003c1c01007387 */ /* 0x0001e80000100800 */
[----:B0-----:R-:W3:Y:S04]  /*8ac0*/  LDL.LU R28, [R1+0x24dc] ;  /* 0x0024dc00011c7983 */ /* 0x001ee80000300800 */
[----:B------:R0:W-:Y:S04]  /*8ad0*/  STL [R1+0x44], R26 ;  /* 0x0000441a01007387 */ /* 0x0001e80000100800 */
[----:B0-----:R-:W4:Y:S04]  /*8ae0*/  LDL.LU R26, [R1+0x24d8] ;  /* 0x0024d800011a7983 */ /* 0x001f280000300800 */
[----:B------:R0:W-:Y:S04]  /*8af0*/  STL [R1+0x4c], R17 ;  /* 0x00004c1101007387 */ /* 0x0001e80000100800 */
[----:B0-----:R-:W5:Y:S04]  /*8b00*/  LDL.LU R17, [R1+0x24d4] ;  /* 0x0024d40001117983 */ /* 0x001f680000300800 */
[----:B------:R0:W-:Y:S04]  /*8b10*/  STL [R1+0x54], R14 ;  /* 0x0000540e01007387 */ /* 0x0001e80000100800 */
[----:B0-----:R-:W2:Y:S04]  /*8b20*/  LDL.LU R14, [R1+0x24d0] ;  /* 0x0024d000010e7983 */ /* 0x001ea80000300800 */
        /* <DEDUP_REMOVED lines=39> */
[----:B0-----:R-:W3:Y:S04]  /*8da0*/  LDL.LU R4, [R1+0x2480] ;  /* 0x0024800001047983 */ /* 0x001ee80000300800 */
[----:B------:R0:W-:Y:S04]  /*8db0*/  STL [R1+0xdc], R2 ;  /* 0x0000dc0201007387 */ /* 0x0001e80000100800 */
[----:B0-----:R-:W4:Y:S01]  /*8dc0*/  LDL.LU R2, [R1+0x247c] ;  /* 0x00247c0001027983 */ /* 0x001f220000300800 */
[----:B------:R-:W-:-:S02]  /*8dd0*/  SEL R3, R27, R3, !P1 ;  /* 0x000000031b037207 */ /* 0x000fc40004800000 */
[----:B------:R-:W-:-:S03]  /*8de0*/  SEL R0, R27, R0, !P1 ;  /* 0x000000001b007207 */ /* 0x000fc60004800000 */
[----:B------:R-:W-:Y:S04]  /*8df0*/  STL [R1+0xd8], R3 ;  /* 0x0000d80301007387 */ /* 0x000fe80000100800 */
[----:B------:R2:W-:Y:S02]  /*8e00*/  STL [R1+0xd4], R0 ;  /* 0x0000d40001007387 */ /* 0x0005e40000100800 */
[C---:B--2---:R-:W-:Y:S02]  /*8e10*/  SEL R0, R27.reuse, R5, !P1 ;  /* 0x000000051b007207 */ /* 0x044fe40004800000 */
[C---:B---3--:R-:W-:Y:S02]  /*8e20*/  SEL R3, R27.reuse, R4, !P1 ;  /* 0x000000041b037207 */ /* 0x048fe40004800000 */
[----:B----4-:R-:W-:-:S05]  /*8e30*/  SEL R2, R27, R2, !P1 ;  /* 0x000000021b027207 */ /* 0x010fca0004800000 */
[----:B------:R0:W-:Y:S04]  /*8e40*/  STL [R1+0xd0], R2 ;  /* 0x0000d00201007387 */ /* 0x0001e80000100800 */
[----:B------:R2:W-:Y:S01]  /*8e50*/  STL [R1+0xcc], R3 ;  /* 0x0000cc0301007387 */ /* 0x0005e20000100800 */
[----:B0-----:R-:W-:-:S03]  /*8e60*/  SEL R2, R27, R6, !P1 ;  /* 0x000000061b027207 */ /* 0x001fc60004800000 */
[----:B------:R0:W-:Y:S01]  /*8e70*/  STL [R1+0xc8], R0 ;  /* 0x0000c80001007387 */ /* 0x0001e20000100800 */
[----:B--2---:R-:W-:-:S03]  /*8e80*/  SEL R3, R27, R7, !P1 ;  /* 0x000000071b037207 */ /* 0x004fc60004800000 */
[----:B------:R2:W-:Y:S01]  /*8e90*/  STL [R1+0xc4], R2 ;  /* 0x0000c40201007387 */ /* 0x0005e20000100800 */
[----:B0-----:R-:W-:-:S03]  /*8ea0*/  SEL R0, R27, R8, !P1 ;  /* 0x000000081b007207 */ /* 0x001fc60004800000 */
[----:B------:R0:W-:Y:S01]  /*8eb0*/  STL [R1+0xc0], R3 ;  /* 0x0000c00301007387 */ /* 0x0001e20000100800 */
[----:B--2---:R-:W-:-:S03]  /*8ec0*/  SEL R2, R27, R9, !P1 ;  /* 0x000000091b027207 */ /* 0x004fc60004800000 */
[----:B------:R2:W-:Y:S04]  /*8ed0*/  STL [R1+0xbc], R0 ;  /* 0x0000bc0001007387 */ /* 0x0005e80000100800 */
[----:B------:R3:W-:Y:S01]  /*8ee0*/  STL [R1+0xb4], R2 ;  /* 0x0000b40201007387 */ /* 0x0007e20000100800 */
[C---:B0-----:R-:W-:Y:S02]  /*8ef0*/  SEL R3, R27.reuse, R10, !P1 ;  /* 0x0000000a1b037207 */ /* 0x041fe40004800000 */
[C---:B--2---:R-:W-:Y:S01]  /*8f00*/  SEL R0, R27.reuse, R11, !P1 ;  /* 0x0000000b1b007207 */ /* 0x044fe20004800000 */
[----:B---3--:R-:W2:Y:S04]  /*8f10*/  LDL.LU R2, [R1+0x110] ;  /* 0x0001100001027983 */ /* 0x008ea80000300800 */
[----:B------:R0:W-:Y:S04]  /*8f20*/  STL [R1+0xac], R3 ;  /* 0x0000ac0301007387 */ /* 0x0001e80000100800 */
[----:B------:R3:W-:Y:S04]  /*8f30*/  STL [R1+0xa4], R0 ;  /* 0x0000a40001007387 */ /* 0x0007e80000100800 */
[----:B------:R-:W4:Y:S01]  /*8f40*/  LDL.LU R8, [R1+0x18] ;  /* 0x0000180001087983 */ /* 0x000f220000300800 */
[----:B0-----:R-:W-:-:S02]  /*8f50*/  SEL R3, R27, R12, !P1 ;  /* 0x0000000c1b037207 */ /* 0x001fc40004800000 */
[----:B---3--:R-:W-:-:S03]  /*8f60*/  SEL R0, R27, R13, !P1 ;  /* 0x0000000d1b007207 */ /* 0x008fc60004800000 */
[----:B------:R0:W-:Y:S04]  /*8f70*/  STL [R1+0xa0], R3 ;  /* 0x0000a00301007387 */ /* 0x0001e80000100800 */
[----:B------:R3:W-:Y:S04]  /*8f80*/  STL [R1+0x98], R0 ;  /* 0x0000980001007387 */ /* 0x0007e80000100800 */
[----:B------:R-:W5:Y:S01]  /*8f90*/  LDL.LU R9, [R1+0x14] ;  /* 0x0000140001097983 */ /* 0x000f620000300800 */
[C---:B0-----:R-:W-:Y:S02]  /*8fa0*/  SEL R3, R27.reuse, R15, !P1 ;  /* 0x0000000f1b037207 */ /* 0x041fe40004800000 */
[----:B---3--:R-:W-:-:S03]  /*8fb0*/  SEL R0, R27, R16, !P1 ;  /* 0x000000101b007207 */ /* 0x008fc60004800000 */
[----:B------:R0:W-:Y:S04]  /*8fc0*/  STL [R1+0x94], R3 ;  /* 0x0000940301007387 */ /* 0x0001e80000100800 */
[----:B------:R-:W3:Y:S04]  /*8fd0*/  LDL.LU R10, [R1+0xc] ;  /* 0x00000c00010a7983 */ /* 0x000ee80000300800 */
[----:B------:R1:W-:Y:S01]  /*8fe0*/  STL [R1+0x90], R0 ;  /* 0x0000900001007387 */ /* 0x0003e20000100800 */
[----:B0-----:R-:W-:-:S03]  /*8ff0*/  SEL R3, R27, R18, !P1 ;  /* 0x000000121b037207 */ /* 0x001fc60004800000 */
[----:B------:R-:W3:Y:S04]  /*9000*/  LDL.LU R11, [R1+0x4] ;  /* 0x00000400010b7983 */ /* 0x000ee80000300800 */
[----:B------:R0:W-:Y:S01]  /*9010*/  STL [R1+0x8c], R3 ;  /* 0x00008c0301007387 */ /* 0x0001e20000100800 */
[----:B-1----:R-:W-:-:S03]  /*9020*/  SEL R0, R27, R19, !P1 ;  /* 0x000000131b007207 */ /* 0x002fc60004800000 */
[----:B------:R-:W3:Y:S04]  /*9030*/  LDL.LU R19, [R1+0x8] ;  /* 0x0000080001137983 */ /* 0x000ee80000300800 */
[----:B------:R-:W3:Y:S01]  /*9040*/  LDL.LU R12, [R1] ;  /* 0x00000000010c7983 */ /* 0x000ee20000300800 */
[----:B0-----:R-:W-:-:S03]  /*9050*/  SEL R3, R27, R20, !P1 ;  /* 0x000000141b037207 */ /* 0x001fc60004800000 */
[----:B------:R0:W-:Y:S04]  /*9060*/  STL [R1+0x88], R0 ;  /* 0x0000880001007387 */ /* 0x0001e80000100800 */
[----:B------:R-:W3:Y:S04]  /*9070*/  LDL.LU R20, [R1+0x10] ;  /* 0x0000100001147983 */ /* 0x000ee80000300800 */
[----:B------:R1:W-:Y:S01]  /*9080*/  STL [R1+0x80], R3 ;  /* 0x0000800301007387 */ /* 0x0003e20000100800 */
[----:B0-----:R-:W-:-:S03]  /*9090*/  SEL R0, R27, R21, !P1 ;  /* 0x000000151b007207 */ /* 0x001fc60004800000 */
[----:B------:R-:W3:Y:S01]  /*90a0*/  LDL.LU R13, [R1+0x1c] ;  /* 0x00001c00010d7983 */ /* 0x000ee20000300800 */
[----:B-1----:R-:W-:-:S03]  /*90b0*/  SEL R3, R27, R22, !P1 ;  /* 0x000000161b037207 */ /* 0x002fc60004800000 */
[----:B------:R0:W-:Y:S04]  /*90c0*/  STL [R1+0x7c], R0 ;  /* 0x00007c0001007387 */ /* 0x0001e80000100800 */
[----:B------:R1:W-:Y:S04]  /*90d0*/  STL [R1+0x78], R3 ;  /* 0x0000780301007387 */ /* 0x0003e80000100800 */
[----:B------:R-:W3:Y:S01]  /*90e0*/  LDL.LU R18, [R1+0x24] ;  /* 0x0000240001127983 */ /* 0x000ee20000300800 */
[----:B0-----:R-:W-:-:S03]  /*90f0*/  SEL R0, R27, R23, !P1 ;  /* 0x000000171b007207 */ /* 0x001fc60004800000 */
[----:B------:R-:W3:Y:S04]  /*9100*/  LDL.LU R16, [R1+0x2c] ;  /* 0x00002c0001107983 */ /* 0x000ee80000300800 */
[----:B------:R0:W-:Y:S04]  /*9110*/  STL [R1+0x74], R0 ;  /* 0x0000740001007387 */ /* 0x0001e80000100800 */
[----:B------:R-:W3:Y:S04]  /*9120*/  LDL.LU R15, [R1+0x34] ;  /* 0x00003400010f7983 */ /* 0x000ee80000300800 */
[----:B------:R-:W3:Y:S01]  /*9130*/  LDL.LU R7, [R1+0x3c] ;  /* 0x00003c0001077983 */ /* 0x000ee20000300800 */
[----:B-1----:R-:W-:-:S03]  /*9140*/  SEL R3, R27, R24, !P1 ;  /* 0x000000181b037207 */ /* 0x002fc60004800000 */
[----:B------:R-:W3:Y:S04]  /*9150*/  LDL.LU R6, [R1+0x44] ;  /* 0x0000440001067983 */ /* 0x000ee80000300800 */
[----:B------:R-:W3:Y:S01]  /*9160*/  LDL.LU R4, [R1+0x4c] ;  /* 0x00004c0001047983 */ /* 0x000ee20000300800 */
[----:B0-----:R-:W-:-:S03]  /*9170*/  SEL R0, R27, R26, !P1 ;  /* 0x0000001a1b007207 */ /* 0x001fc60004800000 */
[----:B------:R-:W3:Y:S04]  /*9180*/  LDL.LU R5, [R1+0x54] ;  /* 0x0000540001057983 */ /* 0x000ee80000300800 */
[----:B------:R0:W-:Y:S04]  /*9190*/  STL [R1+0x2468], R3 ;  /* 0x0024680301007387 */ /* 0x0001e80000100800 */
[----:B------:R-:W-:Y:S01]  /*91a0*/  STL [R1+0x246c], R0 ;  /* 0x00246c0001007387 */ /* 0x000fe20000100800 */
[----:B0-----:R-:W-:-:S05]  /*91b0*/  SEL R3, R27, R25, !P1 ;  /* 0x000000191b037207 */ /* 0x001fca0004800000 */
[----:B------:R-:W-:Y:S01]  /*91c0*/  STL [R1+0x64], R3 ;  /* 0x0000640301007387 */ /* 0x000fe20000100800 */
[----:B--2---:R-:W-:Y:S01]  /*91d0*/  LEA.HI.X.SX32 R2, R2, UR31, 0x1, P2 ;  /* 0x0000001f02027c11 */ /* 0x004fe200090f0eff */
[----:B------:R-:W0:Y:S04]  /*91e0*/  LDCU.64 UR30, c[0x0][0x380] ;  /* 0x00007000ff1e77ac */ /* 0x000e280008000a00 */
[----:B------:R4:W-:Y:S02]  /*91f0*/  STL [R1+0x2460], R2 ;  /* 0x0024600201007387 */ /* 0x0009e40000100800 */
[----:B----4-:R-:W-:Y:S02]  /*9200*/  IMAD R2, R8, UR21, RZ ;  /* 0x0000001508027c24 */ /* 0x010fe4000f8e02ff */
[----:B------:R-:W2:Y:S04]  /*9210*/  LDL.LU R8, [R1+0x5c] ;  /* 0x00005c0001087983 */ /* 0x000ea80000300800 */
[----:B------:R-:W-:Y:S01]  /*9220*/  STL [R1+0x60], R2 ;  /* 0x0000600201007387 */ /* 0x000fe20000100800 */
[----:B-----5:R-:W-:-:S03]  /*9230*/  IMAD R0, R9, UR21, RZ ;  /* 0x0000001509007c24 */ /* 0x020fc6000f8e02ff */
[----:B------:R-:W4:Y:S04]  /*9240*/  LDL.LU R9, [R1+0x68] ;  /* 0x0000680001097983 */ /* 0x000f280000300800 */
[----:B------:R3:W-:Y:S02]  /*9250*/  STL [R1+0x58], R0 ;  /* 0x0000580001007387 */ /* 0x0007e40000100800 */
[----:B---3--:R-:W-:Y:S02]  /*9260*/  IMAD R0, R10, UR21, RZ ;  /* 0x000000150a007c24 */ /* 0x008fe4000f8e02ff */
[----:B------:R-:W3:Y:S01]  /*9270*/  LDL.LU R10, [R1+0x70] ;  /* 0x00007000010a7983 */ /* 0x000ee20000300800 */
[----:B------:R-:W-:-:S05]  /*9280*/  IMAD R2, R20, UR21, RZ ;  /* 0x0000001514027c24 */ /* 0x000fca000f8e02ff */
[----:B------:R1:W-:Y:S04]  /*9290*/  STL [R1+0x48], R2 ;  /* 0x0000480201007387 */ /* 0x0003e80000100800 */
[----:B------:R5:W-:Y:S01]  /*92a0*/  STL [R1+0x40], R0 ;  /* 0x0000400001007387 */ /* 0x000be20000100800 */
[----:B------:R-:W-:Y:S02]  /*92b0*/  IMAD R3, R12, UR21, RZ ;  /* 0x000000150c037c24 */ /* 0x000fe4000f8e02ff */
[----:B-1----:R-:W-:Y:S02]  /*92c0*/  IMAD R2, R19, UR21, RZ ;  /* 0x0000001513027c24 */ /* 0x002fe4000f8e02ff */
[----:B-----5:R-:W-:Y:S02]  /*92d0*/  IMAD R0, R11, UR21, RZ ;  /* 0x000000150b007c24 */ /* 0x020fe4000f8e02ff */
[----:B------:R-:W5:Y:S04]  /*92e0*/  LDL.LU R11, [R1+0x84] ;  /* 0x00008400010b7983 */ /* 0x000f680000300800 */
[----:B------:R1:W-:Y:S04]  /*92f0*/  STL [R1+0x38], R2 ;  /* 0x0000380201007387 */ /* 0x0003e80000100800 */
[----:B------:R0:W-:Y:S04]  /*9300*/  STL [R1+0x30], R0 ;  /* 0x0000300001007387 */ /* 0x0001e80000100800 */
[----:B------:R-:W-:Y:S01]  /*9310*/  STL [R1+0x28], R3 ;  /* 0x0000280301007387 */ /* 0x000fe20000100800 */
[----:B-1----:R-:W-:-:S03]  /*9320*/  IMAD R2, R29, UR21, RZ ;  /* 0x000000151d027c24 */ /* 0x002fc6000f8e02ff */
[----:B------:R-:W5:Y:S01]  /*9330*/  LDL.LU R12, [R1+0x9c] ;  /* 0x00009c00010c7983 */ /* 0x000f620000300800 */
[----:B0-----:R-:W-:-:S05]  /*9340*/  IMAD R0, R28, UR21, RZ ;  /* 0x000000151c007c24 */ /* 0x001fca000f8e02ff */
[----:B------:R0:W-:Y:S04]  /*9350*/  STL [R1+0x20], R0 ;  /* 0x0000200001007387 */ /* 0x0001e80000100800 */
[----:B------:R1:W-:Y:S01]  /*9360*/  STL [R1+0x18], R2 ;  /* 0x0000180201007387 */ /* 0x0003e20000100800 */
[----:B0-----:R-:W-:-:S03]  /*9370*/  IMAD R0, R13, UR21, RZ ;  /* 0x000000150d007c24 */ /* 0x001fc6000f8e02ff */
[----:B------:R-:W5:Y:S01]  /*9380*/  LDL.LU R13, [R1+0xa8] ;  /* 0x0000a800010d7983 */ /* 0x000f620000300800 */
[----:B-1----:R-:W-:-:S03]  /*9390*/  IMAD R2, R18, UR21, RZ ;  /* 0x0000001512027c24 */ /* 0x002fc6000f8e02ff */
[----:B------:R0:W-:Y:S01]  /*93a0*/  STL [R1+0x14], R0 ;  /* 0x0000140001007387 */ /* 0x0001e20000100800 */
[----:B------:R-:W-:-:S03]  /*93b0*/  IMAD R3, R15, UR21, RZ ;  /* 0x000000150f037c24 */ /* 0x000fc6000f8e02ff */
[----:B------:R1:W-:Y:S01]  /*93c0*/  STL [R1+0x10], R2 ;  /* 0x0000100201007387 */ /* 0x0003e20000100800 */
[----:B0-----:R-:W-:Y:S02]  /*93d0*/  IMAD R0, R16, UR21, RZ ;  /* 0x0000001510007c24 */ /* 0x001fe4000f8e02ff */
[----:B-1----:R-:W-:-:S03]  /*93e0*/  IMAD R2, R7, UR21, RZ ;  /* 0x0000001507027c24 */ /* 0x002fc6000f8e02ff */
[----:B------:R0:W-:Y:S01]  /*93f0*/  STL [R1+0xc], R0 ;  /* 0x00000c0001007387 */ /* 0x0001e20000100800 */
[----:B------:R-:W-:Y:S01]  /*9400*/  IMAD R4, R4, UR21, RZ ;  /* 0x0000001504047c24 */ /* 0x000fe2000f8e02ff */
[C---:B------:R-:W-:Y:S02]  /*9410*/  SEL R14, R27.reuse, R14, !P1 ;  /* 0x0000000e1b0e7207 */ /* 0x040fe40004800000 */
[----:B------:R1:W-:Y:S01]  /*9420*/  STL [R1+0x8], R3 ;  /* 0x0000080301007387 */ /* 0x0003e20000100800 */
[----:B------:R-:W-:Y:S01]  /*9430*/  SEL R17, R27, R17, !P1 ;  /* 0x000000111b117207 */ /* 0x000fe20004800000 */
[----:B0-----:R-:W-:Y:S02]  /*9440*/  IMAD R0, R6, UR21, RZ ;  /* 0x0000001506007c24 */ /* 0x001fe4000f8e02ff */
[----:B------:R-:W-:Y:S04]  /*9450*/  STL [R1+0x4], R2 ;  /* 0x0000040201007387 */ /* 0x000fe80000100800 */
[----:B------:R-:W5:Y:S04]  /*9460*/  LDL.LU R27, [R1+0xb0] ;  /* 0x0000b000011b7983 */ /* 0x000f680000300800 */
[----:B------:R-:W-:Y:S04]  /*9470*/  STL [R1], R0 ;  /* 0x0000000001007387 */ /* 0x000fe80000100800 */
[----:B------:R-:W-:Y:S04]  /*9480*/  STL [R1+0x2440], R4 ;  /* 0x0024400401007387 */ /* 0x000fe80000100800 */
[----:B------:R-:W5:Y:S01]  /*9490*/  LDL.LU R15, [R1+0xb8] ;  /* 0x0000b800010f7983 */ /* 0x000f620000300800 */
[----:B------:R-:W-:-:S02]  /*94a0*/  IMAD R5, R5, UR21, RZ ;  /* 0x0000001505057c24 */ /* 0x000fc4000f8e02ff */
[----:B------:R-:W-:Y:S01]  /*94b0*/  IMAD R6, R14, UR21, RZ ;  /* 0x000000150e067c24 */ /* 0x000fe2000f8e02ff */
[----:B------:R-:W5:Y:S01]  /*94c0*/  LDL.LU R16, [R1+0x10c] ;  /* 0x00010c0001107983 */ /* 0x000f620000300800 */
[----:B------:R-:W-:-:S03]  /*94d0*/  IMAD R7, R17, UR21, RZ ;  /* 0x0000001511077c24 */ /* 0x000fc6000f8e02ff */
[----:B------:R-:W-:Y:S04]  /*94e0*/  STL [R1+0x243c], R5 ;  /* 0x00243c0501007387 */ /* 0x000fe80000100800 */
[----:B------:R-:W-:Y:S04]  /*94f0*/  STL [R1+0x2438], R6 ;  /* 0x0024380601007387 */ /* 0x000fe80000100800 */
[----:B------:R-:W-:Y:S01]  /*9500*/  STL [R1+0x2434], R7 ;  /* 0x0024340701007387 */ /* 0x000fe20000100800 */
[----:B--2---:R-:W-:-:S05]  /*9510*/  IMAD R8, R8, UR21, RZ ;  /* 0x0000001508087c24 */ /* 0x004fca000f8e02ff */
[----:B------:R0:W-:Y:S04]  /*9520*/  STL [R1+0x2430], R8 ;  /* 0x0024300801007387 */ /* 0x0001e80000100800 */
[----:B-1----:R-:W2:Y:S01]  /*9530*/  LDL.LU R3, [R1+0x108] ;  /* 0x0001080001037983 */ /* 0x002ea20000300800 */
[----:B----4-:R-:W-:-:S05]  /*9540*/  IMAD R9, R9, UR21, RZ ;  /* 0x0000001509097c24 */ /* 0x010fca000f8e02ff */
[----:B------:R1:W-:Y:S04]  /*9550*/  STL [R1+0x242c], R9 ;  /* 0x00242c0901007387 */ /* 0x0003e80000100800 */
[----:B------:R-:W4:Y:S01]  /*9560*/  LDL.LU R18, [R1+0x104] ;  /* 0x0001040001127983 */ /* 0x000f220000300800 */
[----:B---3--:R-:W-:-:S05]  /*9570*/  IMAD R10, R10, UR21, RZ ;  /* 0x000000150a0a7c24 */ /* 0x008fca000f8e02ff */
[----:B------:R3:W-:Y:S04]  /*9580*/  STL [R1+0x2428], R10 ;  /* 0x0024280a01007387 */ /* 0x0007e80000100800 */
[----:B------:R-:W4:Y:S04]  /*9590*/  LDL.LU R19, [R1+0x100] ;  /* 0x0001000001137983 */ /* 0x000f280000300800 */
[----:B------:R-:W4:Y:S01]  /*95a0*/  LDL.LU R20, [R1+0xfc] ;  /* 0x0000fc0001147983 */ /* 0x000f220000300800 */
[----:B-----5:R-:W-:-:S05]  /*95b0*/  IMAD R11, R11, UR21, RZ ;  /* 0x000000150b0b7c24 */ /* 0x020fca000f8e02ff */
[----:B------:R-:W-:Y:S01]  /*95c0*/  STL [R1+0x2424], R11 ;  /* 0x0024240b01007387 */ /* 0x000fe20000100800 */
[----:B------:R-:W-:-:S05]  /*95d0*/  IMAD R12, R12, UR21, RZ ;  /* 0x000000150c0c7c24 */ /* 0x000fca000f8e02ff */
[----:B------:R5:W-:Y:S04]  /*95e0*/  STL [R1+0x2444], R12 ;  /* 0x0024440c01007387 */ /* 0x000be80000100800 */
[----:B------:R-:W5:Y:S04]  /*95f0*/  LDL.LU R21, [R1+0xf8] ;  /* 0x0000f80001157983 */ /* 0x000f680000300800 */
[----:B------:R-:W5:Y:S04]  /*9600*/  LDL.LU R22, [R1+0xf4] ;  /* 0x0000f40001167983 */ /* 0x000f680000300800 */
[----:B------:R-:W5:Y:S01]  /*9610*/  LDL.LU R23, [R1+0xf0] ;  /* 0x0000f00001177983 */ /* 0x000f620000300800 */
[----:B------:R-:W-:-:S03]  /*9620*/  IMAD R13, R13, UR21, RZ ;  /* 0x000000150d0d7c24 */ /* 0x000fc6000f8e02ff */
[----:B------:R-:W5:Y:S04]  /*9630*/  LDL.LU R24, [R1+0xec] ;  /* 0x0000ec0001187983 */ /* 0x000f680000300800 */
[----:B------:R-:W5:Y:S04]  /*9640*/  LDL.LU R25, [R1+0xe8] ;  /* 0x0000e80001197983 */ /* 0x000f680000300800 */
[----:B------:R-:W5:Y:S04]  /*9650*/  LDL.LU R26, [R1+0xe4] ;  /* 0x0000e400011a7983 */ /* 0x000f680000300800 */
[----:B------:R0:W-:Y:S01]  /*9660*/  STL [R1+0x2448], R13 ;  /* 0x0024480d01007387 */ /* 0x0001e20000100800 */
[----:B------:R-:W-:-:S03]  /*9670*/  IMAD R14, R27, UR21, RZ ;  /* 0x000000151b0e7c24 */ /* 0x000fc6000f8e02ff */
[----:B------:R-:W5:Y:S04]  /*9680*/  LDL.LU R27, [R1+0xe0] ;  /* 0x0000e000011b7983 */ /* 0x000f680000300800 */
[----:B------:R-:W5:Y:S04]  /*9690*/  LDL.LU R28, [R1+0xdc] ;  /* 0x0000dc00011c7983 */ /* 0x000f680000300800 */
[----:B------:R-:W-:Y:S01]  /*96a0*/  STL [R1+0x244c], R14 ;  /* 0x00244c0e01007387 */ /* 0x000fe20000100800 */
[----:B------:R-:W-:-:S03]  /*96b0*/  IMAD R15, R15, UR21, RZ ;  /* 0x000000150f0f7c24 */ /* 0x000fc6000f8e02ff */
[----:B------:R-:W5:Y:S01]  /*96c0*/  LDL.LU R29, [R1+0xd8] ;  /* 0x0000d800011d7983 */ /* 0x000f620000300800 */
[----:B------:R-:W-:-:S03]  /*96d0*/  IMAD R16, R16, UR21, RZ ;  /* 0x0000001510107c24 */ /* 0x000fc6000f8e02ff */
[----:B0-----:R-:W5:Y:S04]  /*96e0*/  LDL.LU R8, [R1+0xd4] ;  /* 0x0000d40001087983 */ /* 0x001f680000300800 */
[----:B------:R-:W-:Y:S04]  /*96f0*/  STL [R1+0x2450], R15 ;  /* 0x0024500f01007387 */ /* 0x000fe80000100800 */
[----:B-1----:R-:W5:Y:S04]  /*9700*/  LDL.LU R9, [R1+0xd0] ;  /* 0x0000d00001097983 */ /* 0x002f680000300800 */
[----:B---3--:R-:W3:Y:S04]  /*9710*/  LDL.LU R10, [R1+0xcc] ;  /* 0x0000cc00010a7983 */ /* 0x008ee80000300800 */
[----:B------:R-:W-:Y:S04]  /*9720*/  STL [R1+0x2454], R16 ;  /* 0x0024541001007387 */ /* 0x000fe80000100800 */
[----:B------:R-:W3:Y:S01]  /*9730*/  LDL.LU R0, [R1+0xc8] ;  /* 0x0000c80001007983 */ /* 0x000ee20000300800 */
[----:B--2---:R-:W-:-:S03]  /*9740*/  IMAD R17, R3, UR21, RZ ;  /* 0x0000001503117c24 */ /* 0x004fc6000f8e02ff */
[----:B------:R-:W2:Y:S04]  /*9750*/  LDL.LU R3, [R1+0xc4] ;  /* 0x0000c40001037983 */ /* 0x000ea80000300800 */
[----:B------:R-:W-:Y:S01]  /*9760*/  STL [R1+0x2458], R17 ;  /* 0x0024581101007387 */ /* 0x000fe20000100800 */
[----:B----4-:R-:W-:-:S05]  /*9770*/  IMAD R18, R18, UR21, RZ ;  /* 0x0000001512127c24 */ /* 0x010fca000f8e02ff */
[----:B------:R-:W-:Y:S01]  /*9780*/  STL [R1+0x245c], R18 ;  /* 0x00245c1201007387 */ /* 0x000fe20000100800 */
[----:B------:R-:W-:-:S05]  /*9790*/  IMAD R19, R19, UR21, RZ ;  /* 0x0000001513137c24 */ /* 0x000fca000f8e02ff */
[----:B------:R-:W-:Y:S01]  /*97a0*/  STL [R1+0x2470], R19 ;  /* 0x0024701301007387 */ /* 0x000fe20000100800 */
[----:B------:R-:W-:-:S03]  /*97b0*/  IMAD R20, R20, UR21, RZ ;  /* 0x0000001514147c24 */ /* 0x000fc6000f8e02ff */
[----:B------:R-:W4:Y:S04]  /*97c0*/  LDL.LU R2, [R1+0xc0] ;  /* 0x0000c00001027983 */ /* 0x000f280000300800 */
[----:B-----5:R-:W5:Y:S04]  /*97d0*/  LDL.LU R12, [R1+0xbc] ;  /* 0x0000bc00010c7983 */ /* 0x020f680000300800 */
[----:B------:R-:W-:Y:S01]  /*97e0*/  STL [R1+0x2474], R20 ;  /* 0x0024741401007387 */ /* 0x000fe20000100800 */
[----:B------:R-:W-:-:S05]  /*97f0*/  IMAD R21, R21, UR21, RZ ;  /* 0x0000001515157c24 */ /* 0x000fca000f8e02ff */
[----:B------:R-:W-:Y:S04]  /*9800*/  STL [R1+0x2478], R21 ;  /* 0x0024781501007387 */ /* 0x000fe80000100800 */
[----:B------:R-:W5:Y:S04]  /*9810*/  LDL.LU R4, [R1+0xb4] ;  /* 0x0000b40001047983 */ /* 0x000f680000300800 */
[----:B------:R-:W5:Y:S04]  /*9820*/  LDL.LU R5, [R1+0xac] ;  /* 0x0000ac0001057983 */ /* 0x000f680000300800 */
[----:B------:R-:W5:Y:S04]  /*9830*/  LDL.LU R6, [R1+0xa4] ;  /* 0x0000a40001067983 */ /* 0x000f680000300800 */
[----:B------:R-:W5:Y:S01]  /*9840*/  LDL.LU R7, [R1+0xa0] ;  /* 0x0000a00001077983 */ /* 0x000f620000300800 */
[----:B------:R-:W-:-:S03]  /*9850*/  IMAD R11, R8, UR21, RZ ;  /* 0x00000015080b7c24 */ /* 0x000fc6000f8e02ff */
[----:B------:R-:W5:Y:S01]  /*9860*/  LDL.LU R8, [R1+0x98] ;  /* 0x0000980001087983 */ /* 0x000f620000300800 */
[----:B------:R-:W-:-:S03]  /*9870*/  IMAD R13, R9, UR21, RZ ;  /* 0x00000015090d7c24 */ /* 0x000fc6000f8e02ff */
[----:B------:R3:W-:Y:S04]  /*9880*/  STL [R1+0x1c], R11 ;  /* 0x00001c0b01007387 */ /* 0x0007e80000100800 */
[----:B------:R-:W5:Y:S04]  /*9890*/  LDL.LU R9, [R1+0x94] ;  /* 0x0000940001097983 */ /* 0x000f680000300800 */
[----:B------:R0:W-:Y:S01]  /*98a0*/  STL [R1+0x24], R13 ;  /* 0x0000240d01007387 */ /* 0x0001e20000100800 */
[----:B---3--:R-:W-:-:S03]  /*98b0*/  IMAD R11, R10, UR21, RZ ;  /* 0x000000150a0b7c24 */ /* 0x008fc6000f8e02ff */
[----:B------:R-:W3:Y:S01]  /*98c0*/  LDL.LU R10, [R1+0x90] ;  /* 0x00009000010a7983 */ /* 0x000ee20000300800 */
[----:B0-----:R-:W-:-:S03]  /*98d0*/  IMAD R13, R0, UR21, RZ ;  /* 0x00000015000d7c24 */ /* 0x001fc6000f8e02ff */
[----:B------:R0:W-:Y:S04]  /*98e0*/  STL [R1+0x2c], R11 ;  /* 0x00002c0b01007387 */ /* 0x0001e80000100800 */
[----:B0-----:R-:W3:Y:S04]  /*98f0*/  LDL.LU R11, [R1+0x8c] ;  /* 0x00008c00010b7983 */ /* 0x001ee80000300800 */
[----:B------:R-:W-:Y:S04]  /*9900*/  STL [R1+0x34], R13 ;  /* 0x0000340d01007387 */ /* 0x000fe80000100800 */
[----:B------:R-:W3:Y:S04]  /*9910*/  LDL.LU R21, [R1+0x88] ;  /* 0x0000880001157983 */ /* 0x000ee80000300800 */
[----:B------:R-:W3:Y:S01]  /*9920*/  LDL.LU R20, [R1+0x80] ;  /* 0x0000800001147983 */ /* 0x000ee20000300800 */
[----:B--2---:R-:W-:-:S05]  /*9930*/  IMAD R0, R3, UR21, RZ ;  /* 0x0000001503007c24 */ /* 0x004fca000f8e02ff */
[----:B------:R0:W-:Y:S04]  /*9940*/  STL [R1+0x3c], R0 ;  /* 0x00003c0001007387 */ /* 0x0001e80000100800 */
[----:B------:R-:W2:Y:S04]  /*9950*/  LDL.LU R19, [R1+0x7c] ;  /* 0x00007c0001137983 */ /* 0x000ea80000300800 */
[----:B0-----:R-:W2:Y:S04]  /*9960*/  LDL.LU R0, [R1+0x78] ;  /* 0x0000780001007983 */ /* 0x001ea80000300800 */
[----:B------:R-:W2:Y:S01]  /*9970*/  LDL.LU R3, [R1+0x74] ;  /* 0x0000740001037983 */ /* 0x000ea20000300800 */
[----:B----4-:R-:W-:-:S03]  /*9980*/  IMAD R13, R2, UR21, RZ ;  /* 0x00000015020d7c24 */ /* 0x010fc6000f8e02ff */
[----:B------:R-:W4:Y:S01]  /*9990*/  LDL.LU R2, [R1+0x64] ;  /* 0x0000640001027983 */ /* 0x000f220000300800 */
[----:B-----5:R-:W-:-:S03]  /*99a0*/  IMAD R12, R12, UR21, RZ ;  /* 0x000000150c0c7c24 */ /* 0x020fc6000f8e02ff */
[----:B------:R0:W-:Y:S04]  /*99b0*/  STL [R1+0x44], R13 ;  /* 0x0000440d01007387 */ /* 0x0001e80000100800 */
[----:B------:R-:W5:Y:S04]  /*99c0*/  LDL.LU R18, [R1+0x60] ;  /* 0x0000600001127983 */ /* 0x000f680000300800 */
[----:B------:R-:W4:Y:S04]  /*99d0*/  LDL.LU R17, [R1+0x58] ;  /* 0x0000580001117983 */ /* 0x000f280000300800 */
[----:B------:R1:W-:Y:S04]  /*99e0*/  STL [R1+0x4c], R12 ;  /* 0x00004c0c01007387 */ /* 0x0003e80000100800 */
[----:B------:R-:W4:Y:S04]  /*99f0*/  LDL.LU R16, [R1+0x48] ;  /* 0x0000480001107983 */ /* 0x000f280000300800 */
[----:B------:R-:W4:Y:S04]  /*9a00*/  LDL.LU R15, [R1+0x40] ;  /* 0x00004000010f7983 */ /* 0x000f280000300800 */
[----:B------:R-:W4:Y:S04]  /*9a10*/  LDL R14, [R1+0x38] ;  /* 0x00003800010e7983 */ /* 0x000f280000100800 */
[----:B0-----:R-:W4:Y:S04]  /*9a20*/  LDL.LU R13, [R1+0x30] ;  /* 0x00003000010d7983 */ /* 0x001f280000300800 */
[----:B-1----:R-:W4:Y:S01]  /*9a30*/  LDL.LU R12, [R1+0x28] ;  /* 0x00002800010c7983 */ /* 0x002f220000300800 */
[----:B------:R-:W-:-:S02]  /*9a40*/  IMAD R4, R4, UR21, RZ ;  /* 0x0000001504047c24 */ /* 0x000fc4000f8e02ff */
[----:B------:R-:W-:-:S03]  /*9a50*/  IMAD R5, R5, UR21, RZ ;  /* 0x0000001505057c24 */ /* 0x000fc6000f8e02ff */
[----:B------:R0:W-:Y:S01]  /*9a60*/  STL [R1+0x54], R4 ;  /* 0x0000540401007387 */ /* 0x0001e20000100800 */
[----:B------:R-:W-:Y:S02]  /*9a70*/  IMAD R6, R6, UR21, RZ ;  /* 0x0000001506067c24 */ /* 0x000fe4000f8e02ff */
[----:B------:R-:W-:Y:S01]  /*9a80*/  IMAD R7, R7, UR21, RZ ;  /* 0x0000001507077c24 */ /* 0x000fe2000f8e02ff */
[----:B0-----:R-:W4:Y:S04]  /*9a90*/  LDL.LU R4, [R1+0x20] ;  /* 0x0000200001047983 */ /* 0x001f280000300800 */
[----:B------:R0:W-:Y:S04]  /*9aa0*/  STL [R1+0x5c], R5 ;  /* 0x00005c0501007387 */ /* 0x0001e80000100800 */
[----:B0-----:R-:W4:Y:S04]  /*9ab0*/  LDL.LU R5, [R1+0x18] ;  /* 0x0000180001057983 */ /* 0x001f280000300800 */
[----:B------:R0:W-:Y:S04]  /*9ac0*/  STL [R1+0x68], R6 ;  /* 0x0000680601007387 */ /* 0x0001e80000100800 */
[----:B0-----:R-:W4:Y:S04]  /*9ad0*/  LDL.LU R6, [R1+0x14] ;  /* 0x0000140001067983 */ /* 0x001f280000300800 */
[----:B------:R0:W-:Y:S01]  /*9ae0*/  STL [R1+0x70], R7 ;  /* 0x0000700701007387 */ /* 0x0001e20000100800 */
[----:B------:R-:W-:-:S03]  /*9af0*/  IMAD R8, R8, UR21, RZ ;  /* 0x0000001508087c24 */ /* 0x000fc6000f8e02ff */
[----:B0-----:R-:W4:Y:S04]  /*9b00*/  LDL.LU R7, [R1+0x10] ;  /* 0x0000100001077983 */ /* 0x001f280000300800 */
[----:B------:R0:W-:Y:S01]  /*9b10*/  STL [R1+0x84], R8 ;  /* 0x0000840801007387 */ /* 0x0001e20000100800 */
[----:B------:R-:W-:-:S03]  /*9b20*/  IMAD R9, R9, UR21, RZ ;  /* 0x0000001509097c24 */ /* 0x000fc6000f8e02ff */
[----:B0-----:R-:W4:Y:S01]  /*9b30*/  LDL.LU R8, [R1+0xc] ;  /* 0x00000c0001087983 */ /* 0x001f220000300800 */
[----:B---3--:R-:W-:-:S03]  /*9b40*/  IMAD R10, R10, UR21, RZ ;  /* 0x000000150a0a7c24 */ /* 0x008fc6000f8e02ff */
[----:B------:R0:W-:Y:S04]  /*9b50*/  STL [R1+0x94], R9 ;  /* 0x0000940901007387 */ /* 0x0001e80000100800 */
[----:B0-----:R-:W3:Y:S01]  /*9b60*/  LDL.LU R9, [R1+0x8] ;  /* 0x0000080001097983 */ /* 0x001ee20000300800 */
[----:B------:R-:W-:-:S03]  /*9b70*/  IMAD R11, R11, UR21, RZ ;  /* 0x000000150b0b7c24 */ /* 0x000fc6000f8e02ff */
[----:B------:R0:W-:Y:S01]  /*9b80*/  STL [R1+0x90], R10 ;  /* 0x0000900a01007387 */ /* 0x0001e20000100800 */
[----:B------:R-:W-:-:S03]  /*9b90*/  IMAD R21, R21, UR21, RZ ;  /* 0x0000001515157c24 */ /* 0x000fc6000f8e02ff */
[----:B0-----:R-:W3:Y:S01]  /*9ba0*/  LDL.LU R10, [R1+0x4] ;  /* 0x00000400010a7983 */ /* 0x001ee20000300800 */
[----:B------:R-:W-:-:S03]  /*9bb0*/  IMAD R20, R20, UR21, RZ ;  /* 0x0000001514147c24 */ /* 0x000fc6000f8e02ff */
[----:B------:R0:W-:Y:S04]  /*9bc0*/  STL [R1+0x8c], R11 ;  /* 0x00008c0b01007387 */ /* 0x0001e80000100800 */
[----:B0-----:R-:W3:Y:S04]  /*9bd0*/  LDL.LU R11, [R1] ;  /* 0x00000000010b7983 */ /* 0x001ee80000300800 */
[----:B------:R0:W-:Y:S04]  /*9be0*/  STL [R1+0x88], R21 ;  /* 0x0000881501007387 */ /* 0x0001e80000100800 */
[----:B0-----:R-:W3:Y:S04]  /*9bf0*/  LDL.LU R21, [R1+0x2478] ;  /* 0x0024780001157983 */ /* 0x001ee80000300800 */
[----:B------:R0:W-:Y:S04]  /*9c00*/  STL [R1+0x80], R20 ;  /* 0x0000801401007387 */ /* 0x0001e80000100800 */
[----:B0-----:R-:W3:Y:S01]  /*9c10*/  LDL.LU R20, [R1+0x2474] ;  /* 0x0024740001147983 */ /* 0x001ee20000300800 */
[----:B--2---:R-:W-:-:S02]  /*9c20*/  IMAD R19, R19, UR21, RZ ;  /* 0x0000001513137c24 */ /* 0x004fc4000f8e02ff */
[----:B------:R-:W-:-:S03]  /*9c30*/  IMAD R0, R0, UR21, RZ ;  /* 0x0000001500007c24 */ /* 0x000fc6000f8e02ff */
[----:B------:R0:W-:Y:S01]  /*9c40*/  STL [R1+0x7c], R19 ;  /* 0x00007c1301007387 */ /* 0x0001e20000100800 */
[----:B------:R-:W-:-:S03]  /*9c50*/  IMAD R3, R3, UR21, RZ ;  /* 0x0000001503037c24 */ /* 0x000fc6000f8e02ff */
[----:B0-----:R-:W2:Y:S04]  /*9c60*/  LDL.LU R19, [R1+0x2470] ;  /* 0x0024700001137983 */ /* 0x001ea80000300800 */
[----:B------:R0:W-:Y:S04]  /*9c70*/  STL [R1+0x78], R0 ;  /* 0x0000780001007387 */ /* 0x0001e80000100800 */
[----:B0-----:R-:W2:Y:S04]  /*9c80*/  LDL.LU R0, [R1+0x246c] ;  /* 0x00246c0001007983 */ /* 0x001ea80000300800 */
[----:B------:R0:W-:Y:S04]  /*9c90*/  STL [R1+0x74], R3 ;  /* 0x0000740301007387 */ /* 0x0001e80000100800 */
[----:B0-----:R-:W2:Y:S02]  /*9ca0*/  LDL.LU R3, [R1+0x2468] ;  /* 0x0024680001037983 */ /* 0x001ea40000300800 */
[----:B--2---:R-:W-:-:S05]  /*9cb0*/  IMAD R3, R3, UR21, RZ ;  /* 0x0000001503037c24 */ /* 0x004fca000f8e02ff */
[----:B------:R0:W-:Y:S04]  /*9cc0*/  STL [R1+0x6c], R3 ;  /* 0x00006c0301007387 */ /* 0x0001e80000100800 */
[----:B0-----:R-:W5:Y:S01]  /*9cd0*/  LDL.LU R3, [R1+0x2464] ;  /* 0x0024640001037983 */ /* 0x001f620000300800 */
[----:B----4-:R-:W-:-:S05]  /*9ce0*/  IMAD R2, R2, UR21, RZ ;  /* 0x0000001502027c24 */ /* 0x010fca000f8e02ff */
[----:B------:R5:W-:Y:S02]  /*9cf0*/  STL [R1+0x64], R2 ;  /* 0x0000640201007387 */ /* 0x000be40000100800 */
[----:B-----5:R-:W-:-:S05]  /*9d00*/  IADD3 R2, P6, PT, R18, R3, RZ ;  /* 0x0000000312027210 */ /* 0x020fca0007fde0ff */
[----:B------:R0:W-:Y:S02]  /*9d10*/  STL [R1+0x1de8], R2 ;  /* 0x001de80201007387 */ /* 0x0001e40000100800 */
[----:B0-----:R-:W-:-:S05]  /*9d20*/  IADD3 R2, P5, PT, R17, R3, RZ ;  /* 0x0000000311027210 */ /* 0x001fca0007fbe0ff */
        /* <DEDUP_REMOVED lines=10> */
[----:B------:R0:W-:Y:S04]  /*9dd0*/  STL [R1+0x1e00], R2 ;  /* 0x001e000201007387 */ /* 0x0001e80000100800 */
[----:B0-----:R-:W2:Y:S02]  /*9de0*/  LDL.LU R2, [R1+0x2460] ;  /* 0x0024600001027983 */ /* 0x001ea40000300800 */
[-C--:B--2---:R-:W-:Y:S02]  /*9df0*/  LEA.HI.X.SX32 R18, R18, R2.reuse, 0x1, P6 ;  /* 0x0000000212127211 */ /* 0x084fe400030f0eff */
[----:B------:R-:W-:-:S03]  /*9e00*/  LEA.HI.X.SX32 R17, R17, R2, 0x1, P5 ;  /* 0x0000000211117211 */ /* 0x000fc600028f0eff */
[----:B------:R0:W-:Y:S02]  /*9e10*/  STL [R1+0x1de0], R18 ;  /* 0x001de01201007387 */ /* 0x0001e40000100800 */
[----:B0-----:R-:W-:-:S05]  /*9e20*/  IADD3 R18, P6, PT, R4, R3, RZ ;  /* 0x0000000304127210 */ /* 0x001fca0007fde0ff */
[----:B------:R0:W-:Y:S01]  /*9e30*/  STL [R1+0x1de4], R18 ;  /* 0x001de41201007387 */ /* 0x0001e20000100800 */
[----:B------:R-:W-:-:S03]  /*9e40*/  LEA.HI.X.SX32 R16, R16, R2, 0x1, P3 ;  /* 0x0000000210107211 */ /* 0x000fc600018f0eff */
[----:B0-----:R-:W2:Y:S04]  /*9e50*/  LDL.LU R18, [R1+0x245c] ;  /* 0x00245c0001127983 */ /* 0x001ea80000300800 */
[----:B------:R0:W-:Y:S02]  /*9e60*/  STL [R1+0x1dd8], R17 ;  /* 0x001dd81101007387 */ /* 0x0001e40000100800 */
[----:B0-----:R-:W-:-:S05]  /*9e70*/  IADD3 R17, P5, PT, R5, R3, RZ ;  /* 0x0000000305117210 */ /* 0x001fca0007fbe0ff */
[----:B------:R0:W-:Y:S01]  /*9e80*/  STL [R1+0x1ddc], R17 ;  /* 0x001ddc1101007387 */ /* 0x0001e20000100800 */
[----:B------:R-:W-:-:S03]  /*9e90*/  LEA.HI.X.SX32 R15, R15, R2, 0x1, P2 ;  /* 0x000000020f0f7211 */ /* 0x000fc600010f0eff */
[----:B0-----:R-:W4:Y:S04]  /*9ea0*/  LDL.LU R17, [R1+0x2458] ;  /* 0x0024580001117983 */ /* 0x001f280000300800 */
[----:B------:R0:W-:Y:S02]  /*9eb0*/  STL [R1+0x1dd0], R16 ;  /* 0x001dd01001007387 */ /* 0x0001e40000100800 */
[----:B0-----:R-:W-:-:S05]  /*9ec0*/  IADD3 R16, P3, PT, R6, R3, RZ ;  /* 0x0000000306107210 */ /* 0x001fca0007f7e0ff */
[----:B------:R0:W-:Y:S01]  /*9ed0*/  STL [R1+0x1dd4], R16 ;  /* 0x001dd41001007387 */ /* 0x0001e20000100800 */
[----:B------:R-:W-:-:S03]  /*9ee0*/  LEA.HI.X.SX32 R14, R14, R2, 0x1, P1 ;  /* 0x000000020e0e7211 */ /* 0x000fc600008f0eff */
[----:B0-----:R-:W5:Y:S04]  /*9ef0*/  LDL.LU R16, [R1+0x2454] ;  /* 0x0024540001107983 */ /* 0x001f680000300800 */
        /* <DEDUP_REMOVED lines=9> */
[----:B0-----:R-:W2:Y:S04]  /*9f90*/  LDL.LU R14, [R1+0x244c] ;  /* 0x00244c00010e7983 */ /* 0x001ea80000300800 */
[----:B------:R3:W-:Y:S02]  /*9fa0*/  STL [R1+0x1db8], R13 ;  /* 0x001db80d01007387 */ /* 0x0007e40000100800 */
[----:B---3--:R-:W-:-:S05]  /*9fb0*/  IADD3 R13, P0, PT, R9, R3, RZ ;  /* 0x00000003090d7210 */ /* 0x008fca0007f1e0ff */
[----:B------:R0:W-:Y:S01]  /*9fc0*/  STL [R1+0x1dbc], R13 ;  /* 0x001dbc0d01007387 */ /* 0x0001e20000100800 */
[----:B------:R-:W-:-:S03]  /*9fd0*/  LEA.HI.X.SX32 R4, R4, R2, 0x1, P6 ;  /* 0x0000000204047211 */ /* 0x000fc600030f0eff */
[----:B0-----:R-:W3:Y:S04]  /*9fe0*/  LDL.LU R13, [R1+0x2448] ;  /* 0x00244800010d7983 */ /* 0x001ee80000300800 */
[----:B------:R0:W-:Y:S02]  /*9ff0*/  STL [R1+0x1db0], R12 ;  /* 0x001db00c01007387 */ /* 0x0001e40000100800 */
[----:B0-----:R-:W-:-:S05]  /*a000*/  IADD3 R12, P4, PT, R10, R3, RZ ;  /* 0x000000030a0c7210 */ /* 0x001fca0007f9e0ff */
[----:B------:R0:W-:Y:S04]  /*a010*/  STL [R1+0x1db4], R12 ;  /* 0x001db40c01007387 */ /* 0x0001e80000100800 */
[----:B0-----:R-:W2:Y:S04]  /*a020*/  LDL.LU R12, [R1+0x2444] ;  /* 0x00244400010c7983 */ /* 0x001ea80000300800 */
[----:B------:R0:W-:Y:S02]  /*a030*/  STL [R1+0x1da8], R4 ;  /* 0x001da80401007387 */ /* 0x0001e40000100800 */
[----:B0-----:R-:W-:-:S05]  /*a040*/  IADD3 R4, P6, PT, R11, R3, RZ ;  /* 0x000000030b047210 */ /* 0x001fca0007fde0ff */
[----:B------:R0:W-:Y:S04]  /*a050*/  STL [R1+0x1dac], R4 ;  /* 0x001dac0401007387 */ /* 0x0001e80000100800 */
[----:B0-----:R-:W2:Y:S01]  /*a060*/  LDL.LU R4, [R1+0x2440] ;  /* 0x0024400001047983 */ /* 0x001ea20000300800 */
[----:B------:R-:W-:-:S05]  /*a070*/  LEA.HI.X.SX32 R5, R5, R2, 0x1, P5 ;  /* 0x0000000205057211 */ /* 0x000fca00028f0eff */
[----:B------:R2:W-:Y:S02]  /*a080*/  STL [R1+0x1da0], R5 ;  /* 0x001da00501007387 */ /* 0x0005e40000100800 */
[----:B--2---:R-:W-:-:S05]  /*a090*/  IADD3 R5, P5, PT, R4, R3, RZ ;  /* 0x0000000304057210 */ /* 0x004fca0007fbe0ff */
        /* <DEDUP_REMOVED lines=32> */
[-C--:B------:R-:W-:Y:S02]  /*a2a0*/  LEA.HI.X.SX32 R4, R4, R2.reuse, 0x1, P5 ;  /* 0x0000000204047211 */ /* 0x080fe400028f0eff */
[----:B------:R-:W-:-:S03]  /*a2b0*/  LEA.HI.X.SX32 R5, R5, R2, 0x1, P3 ;  /* 0x0000000205057211 */ /* 0x000fc600018f0eff */
[----:B------:R2:W-:Y:S01]  /*a2c0*/  STL [R1+0x1d68], R4 ;  /* 0x001d680401007387 */ /* 0x0005e20000100800 */
[----:B------:R-:W-:Y:S01]  /*a2d0*/  IMAD R22, R22, UR21, RZ ;  /* 0x0000001516167c24 */ /* 0x000fe2000f8e02ff */
[----:B--2---:R-:W-:-:S05]  /*a2e0*/  IADD3 R4, P5, PT, R11, R3, RZ ;  /* 0x000000030b047210 */ /* 0x004fca0007fbe0ff */
[----:B------:R0:W-:Y:S04]  /*a2f0*/  STL [R1+0x1d6c], R4 ;  /* 0x001d6c0401007387 */ /* 0x0001e80000100800 */
[----:B------:R1:W-:Y:S01]  /*a300*/  STL [R1+0x1d60], R5 ;  /* 0x001d600501007387 */ /* 0x0003e20000100800 */
[-C--:B0-----:R-:W-:Y:S02]  /*a310*/  IADD3 R4, P3, PT, R12, R3.reuse, RZ ;  /* 0x000000030c047210 */ /* 0x081fe40007f7e0ff */
[-C--:B-1----:R-:W-:Y:S02]  /*a320*/  LEA.HI.X.SX32 R5, R6, R2.reuse, 0x1, P2 ;  /* 0x0000000206057211 */ /* 0x082fe400010f0eff */
[----:B---3--:R-:W-:Y:S01]  /*a330*/  IADD3 R6, P2, PT, R13, R3, RZ ;  /* 0x000000030d067210 */ /* 0x008fe20007f5e0ff */
[----:B------:R0:W-:Y:S04]  /*a340*/  STL [R1+0x1d64], R4 ;  /* 0x001d640401007387 */ /* 0x0001e80000100800 */
[----:B------:R1:W-:Y:S04]  /*a350*/  STL [R1+0x1d58], R5 ;  /* 0x001d580501007387 */ /* 0x0003e80000100800 */
[----:B------:R2:W-:Y:S01]  /*a360*/  STL [R1+0x1d5c], R6 ;  /* 0x001d5c0601007387 */ /* 0x0005e20000100800 */
[----:B0-----:R-:W-:-:S02]  /*a370*/  LEA.HI.X.SX32 R4, R7, R2, 0x1, P1 ;  /* 0x0000000207047211 */ /* 0x001fc400008f0eff */
[----:B-1----:R-:W-:-:S03]  /*a380*/  IADD3 R5, P1, PT, R14, R3, RZ ;  /* 0x000000030e057210 */ /* 0x002fc60007f3e0ff */
[----:B------:R0:W-:Y:S01]  /*a390*/  STL [R1+0x1d50], R4 ;  /* 0x001d500401007387 */ /* 0x0001e20000100800 */
[----:B--2---:R-:W-:-:S03]  /*a3a0*/  LEA.HI.X.SX32 R6, R8, R2, 0x1, P0 ;  /* 0x0000000208067211 */ /* 0x004fc600000f0eff */
[----:B------:R1:W-:Y:S04]  /*a3b0*/  STL [R1+0x1d54], R5 ;  /* 0x001d540501007387 */ /* 0x0003e80000100800 */
[----:B------:R5:W-:Y:S01]  /*a3c0*/  STL [R1+0x1d48], R6 ;  /* 0x001d480601007387 */ /* 0x000be20000100800 */
[----:B0-----:R-:W-:Y:S02]  /*a3d0*/  IADD3 R4, P0, PT, R15, R3, RZ ;  /* 0x000000030f047210 */ /* 0x001fe40007f1e0ff */
[----:B-1----:R-:W-:-:S03]  /*a3e0*/  LEA.HI.X.SX32 R5, R9, R2, 0x1, P4 ;  /* 0x0000000209057211 */ /* 0x002fc600020f0eff */
[----:B------:R0:W-:Y:S01]  /*a3f0*/  STL [R1+0x1d4c], R4 ;  /* 0x001d4c0401007387 */ /* 0x0001e20000100800 */
[----:B-----5:R-:W-:-:S03]  /*a400*/  IADD3 R6, P4, PT, R16, R3, RZ ;  /* 0x0000000310067210 */ /* 0x020fc60007f9e0ff */
[----:B------:R4:W-:Y:S04]  /*a410*/  STL [R1+0x1d40], R5 ;  /* 0x001d400501007387 */ /* 0x0009e80000100800 */
[----:B------:R1:W-:Y:S01]  /*a420*/  STL [R1+0x1d44], R6 ;  /* 0x001d440601007387 */ /* 0x0003e20000100800 */
[----:B0-----:R-:W-:Y:S02]  /*a430*/  LEA.HI.X.SX32 R4, R10, R2, 0x1, P6 ;  /* 0x000000020a047211 */ /* 0x001fe400030f0eff */
[----:B----4-:R-:W-:-:S03]  /*a440*/  IADD3 R5, P6, PT, R17, R3, RZ ;  /* 0x0000000311057210 */ /* 0x010fc60007fde0ff */
[----:B------:R0:W-:Y:S01]  /*a450*/  STL [R1+0x1d38], R4 ;  /* 0x001d380401007387 */ /* 0x0001e20000100800 */
[----:B-1----:R-:W-:-:S03]  /*a460*/  LEA.HI.X.SX32 R6, R11, R2, 0x1, P5 ;  /* 0x000000020b067211 */ /* 0x002fc600028f0eff */
[----:B------:R1:W-:Y:S04]  /*a470*/  STL [R1+0x1d3c], R5 ;  /* 0x001d3c0501007387 */ /* 0x0003e80000100800 */
[----:B------:R2:W-:Y:S01]  /*a480*/  STL [R1+0x1d30], R6 ;  /* 0x001d300601007387 */ /* 0x0005e20000100800 */
[----:B0-----:R-:W-:Y:S02]  /*a490*/  IADD3 R4, P5, PT, R18, R3, RZ ;  /* 0x0000000312047210 */ /* 0x001fe40007fbe0ff */
[-C--:B-1----:R-:W-:Y:S02]  /*a4a0*/  LEA.HI.X.SX32 R5, R12, R2.reuse, 0x1, P3 ;  /* 0x000000020c057211 */ /* 0x082fe400018f0eff */
[----:B------:R-:W3:Y:S01]  /*a4b0*/  LDL.LU R12, [R1+0x1c] ;  /* 0x00001c00010c7983 */ /* 0x000ee20000300800 */
[----:B--2---:R-:W-:-:S03]  /*a4c0*/  LEA.HI.X.SX32 R6, R13, R2, 0x1, P2 ;  /* 0x000000020d067211 */ /* 0x004fc600010f0eff */
[----:B------:R0:W-:Y:S04]  /*a4d0*/  STL [R1+0x1d34], R4 ;  /* 0x001d340401007387 */ /* 0x0001e80000100800 */
[----:B------:R1:W-:Y:S01]  /*a4e0*/  STL [R1+0x1d28], R5 ;  /* 0x001d280501007387 */ /* 0x0003e20000100800 */
[----:B0-----:R-:W-:-:S05]  /*a4f0*/  IADD3 R4, P3, PT, R19, R3, RZ ;  /* 0x0000000313047210 */ /* 0x001fca0007f7e0ff */
[----:B------:R0:W-:Y:S04]  /*a500*/  STL [R1+0x1d2c], R4 ;  /* 0x001d2c0401007387 */ /* 0x0001e80000100800 */
[----:B------:R2:W-:Y:S04]  /*a510*/  STL [R1+0x1d20], R6 ;  /* 0x001d200601007387 */ /* 0x0005e80000100800 */
[----:B------:R-:W4:Y:S01]  /*a520*/  LDL.LU R11, [R1+0x24] ;  /* 0x00002400010b7983 */ /* 0x000f220000300800 */
[----:B-1----:R-:W-:Y:S02]  /*a530*/  IADD3 R5, P2, PT, R20, R3, RZ ;  /* 0x0000000314057210 */ /* 0x002fe40007f5e0ff */
[----:B0-----:R-:W-:-:S02]  /*a540*/  LEA.HI.X.SX32 R4, R14, R2, 0x1, P1 ;  /* 0x000000020e047211 */ /* 0x001fc400008f0eff */
[----:B--2---:R-:W-:Y:S01]  /*a550*/  IADD3 R6, P1, PT, R21, R3, RZ ;  /* 0x0000000315067210 */ /* 0x004fe20007f3e0ff */
[----:B------:R0:W-:Y:S01]  /*a560*/  STL [R1+0x1d24], R5 ;  /* 0x001d240501007387 */ /* 0x0001e20000100800 */
[----:B------:R-:W-:-:S03]  /*a570*/  IMAD R23, R23, UR21, RZ ;  /* 0x0000001517177c24 */ /* 0x000fc6000f8e02ff */
[----:B------:R1:W-:Y:S01]  /*a580*/  STL [R1+0x1d18], R4 ;  /* 0x001d180401007387 */ /* 0x0003e20000100800 */
[----:B0-----:R-:W-:-:S03]  /*a590*/  LEA.HI.X.SX32 R5, R15, R2, 0x1, P0 ;  /* 0x000000020f057211 */ /* 0x001fc600000f0eff */
[----:B------:R-:W-:Y:S01]  /*a5a0*/  STL [R1+0x1d1c], R6 ;  /* 0x001d1c0601007387 */ /* 0x000fe20000100800 */
[----:B-1----:R-:W-:-:S03]  /*a5b0*/  IADD3 R4, P0, PT, R22, R3, RZ ;  /* 0x0000000316047210 */ /* 0x002fc60007f1e0ff */
[----:B------:R-:W2:Y:S04]  /*a5c0*/  LDL.LU R10, [R1+0x2c] ;  /* 0x00002c00010a7983 */ /* 0x000ea80000300800 */
[----:B------:R0:W-:Y:S01]  /*a5d0*/  STL [R1+0x1d10], R5 ;  /* 0x001d100501007387 */ /* 0x0001e20000100800 */
[----:B------:R-:W-:-:S03]  /*a5e0*/  IMAD R24, R24, UR21, RZ ;  /* 0x0000001518187c24 */ /* 0x000fc6000f8e02ff */
[----:B------:R1:W-:Y:S04]  /*a5f0*/  STL [R1+0x1d14], R4 ;  /* 0x001d140401007387 */ /* 0x0003e80000100800 */
[----:B------:R-:W5:Y:S01]  /*a600*/  LDL.LU R9, [R1+0x34] ;  /* 0x0000340001097983 */ /* 0x000f620000300800 */
[----:B0-----:R-:W-:Y:S02]  /*a610*/  LEA.HI.X.SX32 R5, R16, R2, 0x1, P4 ;  /* 0x0000000210057211 */ /* 0x001fe400020f0eff */
[----:B-1----:R-:W-:-:S03]  /*a620*/  IADD3 R4, P4, PT, R23, R3, RZ ;  /* 0x0000000317047210 */ /* 0x002fc60007f9e0ff */
        /* <DEDUP_REMOVED lines=8> */
[----:B------:R-:W5:Y:S04]  /*a6b0*/  LDL.LU R7, [R1+0x44] ;  /* 0x0000440001077983 */ /* 0x000f680000300800 */
[----:B------:R1:W-:Y:S01]  /*a6c0*/  STL [R1+0x1d04], R4 ;  /* 0x001d040401007387 */ /* 0x0003e20000100800 */
[----:B0-----:R-:W-:-:S03]  /*a6d0*/  LEA.HI.X.SX32 R5, R18, R2, 0x1, P5 ;  /* 0x0000000212057211 */ /* 0x001fc600028f0eff */
[----:B------:R-:W5:Y:S01]  /*a6e0*/  LDL.LU R6, [R1+0x4c] ;  /* 0x00004c0001067983 */ /* 0x000f620000300800 */
[-C--:B------:R-:W-:Y:S01]  /*a6f0*/  LEA.HI.X.SX32 R13, R19, R2.reuse, 0x1, P3 ;  /* 0x00000002130d7211 */ /* 0x080fe200018f0eff */
[----:B------:R-:W-:Y:S01]  /*a700*/  IMAD R27, R27, UR21, RZ ;  /* 0x000000151b1b7c24 */ /* 0x000fe2000f8e02ff */
[-C--:B-1----:R-:W-:Y:S01]  /*a710*/  IADD3 R4, P5, PT, R25, R3.reuse, RZ ;  /* 0x0000000319047210 */ /* 0x082fe20007fbe0ff */
[----:B------:R0:W-:Y:S01]  /*a720*/  STL [R1+0x1cf8], R5 ;  /* 0x001cf80501007387 */ /* 0x0001e20000100800 */
[----:B------:R-:W-:Y:S01]  /*a730*/  LEA.HI.X.SX32 R14, R20, R2, 0x1, P2 ;  /* 0x00000002140e7211 */ /* 0x000fe200010f0eff */
[----:B------:R-:W-:Y:S02]  /*a740*/  IMAD R28, R28, UR21, RZ ;  /* 0x000000151c1c7c24 */ /* 0x000fe4000f8e02ff */
[----:B0-----:R-:W5:Y:S04]  /*a750*/  LDL.LU R5, [R1+0x54] ;  /* 0x0000540001057983 */ /* 0x001f680000300800 */
[----:B------:R0:W-:Y:S04]  /*a760*/  STL [R1+0x1cfc], R4 ;  /* 0x001cfc0401007387 */ /* 0x0001e80000100800 */
[----:B------:R1:W-:Y:S01]  /*a770*/  STL [R1+0x1cf0], R13 ;  /* 0x001cf00d01007387 */ /* 0x0003e20000100800 */
[----:B0-----:R-:W-:-:S02]  /*a780*/  IADD3 R4, P3, PT, R26, R3, RZ ;  /* 0x000000031a047210 */ /* 0x001fc40007f7e0ff */
[----:B-1----:R-:W-:-:S03]  /*a790*/  IADD3 R13, P2, PT, R27, R3, RZ ;  /* 0x000000031b0d7210 */ /* 0x002fc60007f5e0ff */
[----:B------:R0:W-:Y:S01]  /*a7a0*/  STL [R1+0x1cf4], R4 ;  /* 0x001cf40401007387 */ /* 0x0001e20000100800 */
[-C--:B------:R-:W-:Y:S01]  /*a7b0*/  LEA.HI.X.SX32 R15, R21, R2.reuse, 0x1, P1 ;  /* 0x00000002150f7211 */ /* 0x080fe200008f0eff */
[----:B------:R-:W-:Y:S02]  /*a7c0*/  IMAD R29, R29, UR21, RZ ;  /* 0x000000151d1d7c24 */ /* 0x000fe4000f8e02ff */
[----:B0-----:R-:W5:Y:S04]  /*a7d0*/  LDL.LU R4, [R1+0x5c] ;  /* 0x00005c0001047983 */ /* 0x001f680000300800 */
[----:B------:R0:W-:Y:S04]  /*a7e0*/  STL [R1+0x1ce8], R14 ;  /* 0x001ce80e01007387 */ /* 0x0001e80000100800 */
[----:B------:R1:W-:Y:S04]  /*a7f0*/  STL [R1+0x1cec], R13 ;  /* 0x001cec0d01007387 */ /* 0x0003e80000100800 */
[----:B------:R1:W-:Y:S01]  /*a800*/  STL [R1+0x1ce0], R15 ;  /* 0x001ce00f01007387 */ /* 0x0003e20000100800 */
[----:B0-----:R-:W-:-:S02]  /*a810*/  LEA.HI.X.SX32 R14, R22, R2, 0x1, P0 ;  /* 0x00000002160e7211 */ /* 0x001fc400000f0eff */
[-C--:B-1----:R-:W-:Y:S02]  /*a820*/  IADD3 R13, P1, PT, R28, R3.reuse, RZ ;  /* 0x000000031c0d7210 */ /* 0x082fe40007f3e0ff */
[----:B------:R-:W-:-:S03]  /*a830*/  IADD3 R15, P0, PT, R29, R3, RZ ;  /* 0x000000031d0f7210 */ /* 0x000fc60007f1e0ff */
[----:B------:R0:W-:Y:S04]  /*a840*/  STL [R1+0x1ce4], R13 ;  /* 0x001ce40d01007387 */ /* 0x0001e80000100800 */
[----:B------:R-:W-:Y:S01]  /*a850*/  STL [R1+0x1cd8], R14 ;  /* 0x001cd80e01007387 */ /* 0x000fe20000100800 */
[----:B0-----:R-:W-:-:S03]  /*a860*/  LEA.HI.X.SX32 R13, R23, R2, 0x1, P4 ;  /* 0x00000002170d7211 */ /* 0x001fc600020f0eff */
[----:B------:R-:W-:Y:S04]  /*a870*/  STL [R1+0x1cdc], R15 ;  /* 0x001cdc0f01007387 */ /* 0x000fe80000100800 */
[----:B------:R-:W5:Y:S04]  /*a880*/  LDL.LU R23, [R1+0x70] ;  /* 0x0000700001177983 */ /* 0x000f680000300800 */
[----:B------:R0:W-:Y:S02]  /*a890*/  STL [R1+0x1cd0], R13 ;  /* 0x001cd00d01007387 */ /* 0x0001e40000100800 */
[----:B0-----:R-:W-:-:S02]  /*a8a0*/  LEA.HI.X.SX32 R13, R24, R2, 0x1, P6 ;  /* 0x00000002180d7211 */ /* 0x001fc400030f0eff */
[----:B---3--:R-:W-:-:S05]  /*a8b0*/  IADD3 R14, P4, PT, R12, R3, RZ ;  /* 0x000000030c0e7210 */ /* 0x008fca0007f9e0ff */
[----:B------:R0:W-:Y:S04]  /*a8c0*/  STL [R1+0x1cd4], R14 ;  /* 0x001cd40e01007387 */ /* 0x0001e80000100800 */
[----:B------:R-:W3:Y:S04]  /*a8d0*/  LDL.LU R24, [R1+0x68] ;  /* 0x0000680001187983 */ /* 0x000ee80000300800 */
[----:B------:R-:W3:Y:S04]  /*a8e0*/  LDL.LU R22, [R1+0x84] ;  /* 0x0000840001167983 */ /* 0x000ee80000300800 */
[----:B------:R4:W-:Y:S01]  /*a8f0*/  STL [R1+0x1cc8], R13 ;  /* 0x001cc80d01007387 */ /* 0x0009e20000100800 */
[----:B0-----:R-:W-:-:S03]  /*a900*/  LEA.HI.X.SX32 R14, R25, R2, 0x1, P5 ;  /* 0x00000002190e7211 */ /* 0x001fc600028f0eff */
[----:B------:R-:W3:Y:S01]  /*a910*/  LDL.LU R21, [R1+0x94] ;  /* 0x0000940001157983 */ /* 0x000ee20000300800 */
[----:B----4-:R-:W-:-:S05]  /*a920*/  IADD3 R13, P6, PT, R11, R3, RZ ;  /* 0x000000030b0d7210 */ /* 0x010fca0007fde0ff */
[----:B------:R2:W-:Y:S04]  /*a930*/  STL [R1+0x1ccc], R13 ;  /* 0x001ccc0d01007387 */ /* 0x0005e80000100800 */
[----:B------:R-:W4:Y:S04]  /*a940*/  LDL.LU R20, [R1+0x90] ;  /* 0x0000900001147983 */ /* 0x000f280000300800 */
[----:B------:R5:W-:Y:S04]  /*a950*/  STL [R1+0x1cc0], R14 ;  /* 0x001cc00e01007387 */ /* 0x000be80000100800 */
[----:B------:R-:W4:Y:S01]  /*a960*/  LDL.LU R19, [R1+0x8c] ;  /* 0x00008c0001137983 */ /* 0x000f220000300800 */
[----:B------:R-:W-:-:S02]  /*a970*/  LEA.HI.X.SX32 R15, R26, R2, 0x1, P3 ;  /* 0x000000021a0f7211 */ /* 0x000fc400018f0eff */
[----:B--2---:R-:W-:-:S05]  /*a980*/  IADD3 R13, P5, PT, R10, R3, RZ ;  /* 0x000000030a0d7210 */ /* 0x004fca0007fbe0ff */
[----:B------:R0:W-:Y:S04]  /*a990*/  STL [R1+0x1cc4], R13 ;  /* 0x001cc40d01007387 */ /* 0x0001e80000100800 */
[----:B------:R1:W-:Y:S01]  /*a9a0*/  STL [R1+0x1cb8], R15 ;  /* 0x001cb80f01007387 */ /* 0x0003e20000100800 */
[----:B-----5:R-:W-:Y:S02]  /*a9b0*/  IADD3 R14, P3, PT, R9, R3, RZ ;  /* 0x00000003090e7210 */ /* 0x020fe40007f7e0ff */
[----:B0-----:R-:W-:-:S03]  /*a9c0*/  LEA.HI.X.SX32 R13, R27, R2, 0x1, P2 ;  /* 0x000000021b0d7211 */ /* 0x001fc600010f0eff */
[----:B------:R0:W-:Y:S04]  /*a9d0*/  STL [R1+0x1cbc], R14 ;  /* 0x001cbc0e01007387 */ /* 0x0001e80000100800 */
[----:B------:R2:W-:Y:S01]  /*a9e0*/  STL [R1+0x1cb0], R13 ;  /* 0x001cb00d01007387 */ /* 0x0005e20000100800 */
[----:B-1----:R-:W-:Y:S02]  /*a9f0*/  IADD3 R15, P2, PT, R8, R3, RZ ;  /* 0x00000003080f7210 */ /* 0x002fe40007f5e0ff */
[----:B0-----:R-:W-:-:S03]  /*aa00*/  LEA.HI.X.SX32 R14, R28, R2, 0x1, P1 ;  /* 0x000000021c0e7211 */ /* 0x001fc600008f0eff */
[----:B------:R0:W-:Y:S01]  /*aa10*/  STL [R1+0x1cb4], R15 ;  /* 0x001cb40f01007387 */ /* 0x0001e20000100800 */
[----:B--2---:R-:W-:-:S03]  /*aa20*/  IADD3 R13, P1, PT, R7, R3, RZ ;  /* 0x00000003070d7210 */ /* 0x004fc60007f3e0ff */
[----:B------:R1:W-:Y:S01]  /*aa30*/  STL [R1+0x1ca8], R14 ;  /* 0x001ca80e01007387 */ /* 0x0003e20000100800 */
[----:B0-----:R-:W-:-:S03]  /*aa40*/  LEA.HI.X.SX32 R15, R29, R2, 0x1, P0 ;  /* 0x000000021d0f7211 */ /* 0x001fc600000f0eff */
[----:B------:R0:W-:Y:S01]  /*aa50*/  STL [R1+0x1cac], R13 ;  /* 0x001cac0d01007387 */ /* 0x0001e20000100800 */
[-C--:B------:R-:W-:Y:S02]  /*aa60*/  LEA.HI.X.SX32 R11, R11, R2.reuse, 0x1, P6 ;  /* 0x000000020b0b7211 */ /* 0x080fe400030f0eff */
[----:B-1----:R-:W-:Y:S01]  /*aa70*/  IADD3 R14, P0, PT, R6, R3, RZ ;  /* 0x00000003060e7210 */ /* 0x002fe20007f1e0ff */
[----:B------:R1:W-:Y:S01]  /*aa80*/  STL [R1+0x1c24], R15 ;  /* 0x001c240f01007387 */ /* 0x0003e20000100800 */
[----:B0-----:R-:W-:-:S03]  /*aa90*/  LEA.HI.X.SX32 R13, R12, R2, 0x1, P4 ;  /* 0x000000020c0d7211 */ /* 0x001fc600020f0eff */
[----:B------:R-:W2:Y:S04]  /*aaa0*/  LDL.LU R18, [R1+0x88] ;  /* 0x0000880001127983 */ /* 0x000ea80000300800 */
[----:B------:R-:W-:Y:S01]  /*aab0*/  STL [R1+0x1c44], R14 ;  /* 0x001c440e01007387 */ /* 0x000fe20000100800 */
[----:B------:R-:W-:-:S03]  /*aac0*/  IADD3 R12, P4, PT, R5, R3, RZ ;  /* 0x00000003050c7210 */ /* 0x000fc60007f9e0ff */
[----:B------:R-:W-:Y:S04]  /*aad0*/  STL [R1+0x1c28], R13 ;  /* 0x001c280d01007387 */ /* 0x000fe80000100800 */
[----:B------:R-:W5:Y:S04]  /*aae0*/  LDL.LU R17, [R1+0x80] ;  /* 0x0000800001117983 */ /* 0x000f680000300800 */
[----:B------:R-:W-:Y:S04]  /*aaf0*/  STL [R1+0x1c4c], R12 ;  /* 0x001c4c0c01007387 */ /* 0x000fe80000100800 */
[----:B------:R-:W5:Y:S04]  /*ab00*/  LDL.LU R16, [R1+0x7c] ;  /* 0x00007c0001107983 */ /* 0x000f680000300800 */
[----:B------:R0:W-:Y:S01]  /*ab10*/  STL [R1+0x1c2c], R11 ;  /* 0x001c2c0b01007387 */ /* 0x0001e20000100800 */
[----:B------:R-:W-:-:S03]  /*ab20*/  LEA.HI.X.SX32 R9, R9, R2, 0x1, P3 ;  /* 0x0000000209097211 */ /* 0x000fc600018f0eff */
[----:B-1----:R-:W5:Y:S01]  /*ab30*/  LDL.LU R15, [R1+0x78] ;  /* 0x00007800010f7983 */ /* 0x002f620000300800 */
[----:B0-----:R-:W-:Y:S02]  /*ab40*/  LEA.HI.X.SX32 R11, R10, R2, 0x1, P5 ;  /* 0x000000020a0b7211 */ /* 0x001fe400028f0eff */
[----:B------:R-:W-:-:S05]  /*ab50*/  IADD3 R12, P6, PT, R4, R3, RZ ;  /* 0x00000003040c7210 */ /* 0x000fca0007fde0ff */
[----:B------:R0:W-:Y:S04]  /*ab60*/  STL [R1+0x1c54], R12 ;  /* 0x001c540c01007387 */ /* 0x0001e80000100800 */
[----:B------:R-:W5:Y:S04]  /*ab70*/  LDL.LU R14, [R1+0x74] ;  /* 0x00007400010e7983 */ /* 0x000f680000300800 */
[----:B------:R-:W-:Y:S04]  /*ab80*/  STL [R1+0x1c30], R11 ;  /* 0x001c300b01007387 */ /* 0x000fe80000100800 */
[----:B------:R-:W5:Y:S01]  /*ab90*/  LDL.LU R13, [R1+0x6c] ;  /* 0x00006c00010d7983 */ /* 0x000f620000300800 */
[----:B------:R-:W-:-:S02]  /*aba0*/  LEA.HI.X.SX32 R7, R7, R2, 0x1, P1 ;  /* 0x0000000207077211 */ /* 0x000fc400008f0eff */
[----:B------:R-:W-:Y:S02]  /*abb0*/  LEA.HI.X.SX32 R4, R4, R2, 0x1, P6 ;  /* 0x0000000204047211 */ /* 0x000fe400030f0eff */
[----:B---3--:R-:W-:-:S05]  /*abc0*/  IADD3 R10, P5, PT, R24, R3, RZ ;  /* 0x00000003180a7210 */ /* 0x008fca0007fbe0ff */
[----:B------:R1:W-:Y:S04]  /*abd0*/  STL [R1+0x1c5c], R10 ;  /* 0x001c5c0a01007387 */ /* 0x0003e80000100800 */
[----:B0-----:R-:W3:Y:S04]  /*abe0*/  LDL.LU R12, [R1+0x64] ;  /* 0x00006400010c7983 */ /* 0x001ee80000300800 */
[----:B------:R0:W-:Y:S01]  /*abf0*/  STL [R1+0x1c34], R9 ;  /* 0x001c340901007387 */ /* 0x0001e20000100800 */
[----:B-1----:R-:W-:Y:S02]  /*ac00*/  IADD3 R10, P3, PT, R23, R3, RZ ;  /* 0x00000003170a7210 */ /* 0x002fe40007f7e0ff */
[----:B0-----:R-:W-:-:S02]  /*ac10*/  LEA.HI.X.SX32 R9, R8, R2, 0x1, P2 ;  /* 0x0000000208097211 */ /* 0x001fc400010f0eff */
[-C--:B------:R-:W-:Y:S01]  /*ac20*/  IADD3 R8, P2, PT, R22, R3.reuse, RZ ;  /* 0x0000000316087210 */ /* 0x080fe20007f5e0ff */
[----:B------:R-:W-:Y:S04]  /*ac30*/  STL [R1+0x1c64], R10 ;  /* 0x001c640a01007387 */ /* 0x000fe80000100800 */
[----:B------:R0:W-:Y:S04]  /*ac40*/  STL [R1+0x1c38], R9 ;  /* 0x001c380901007387 */ /* 0x0001e80000100800 */
[----:B------:R1:W-:Y:S04]  /*ac50*/  STL [R1+0x1c6c], R8 ;  /* 0x001c6c0801007387 */ /* 0x0003e80000100800 */
[----:B------:R4:W-:Y:S01]  /*ac60*/  STL [R1+0x1c3c], R7 ;  /* 0x001c3c0701007387 */ /* 0x0009e20000100800 */
[----:B0-----:R-:W-:-:S02]  /*ac70*/  IADD3 R9, P1, PT, R21, R3, RZ ;  /* 0x0000000315097210 */ /* 0x001fc40007f3e0ff */
[-C--:B-1----:R-:W-:Y:S02]  /*ac80*/  LEA.HI.X.SX32 R8, R6, R2.reuse, 0x1, P0 ;  /* 0x0000000206087211 */ /* 0x082fe400000f0eff */
[----:B------:R-:W-:Y:S02]  /*ac90*/  LEA.HI.X.SX32 R6, R5, R2, 0x1, P4 ;  /* 0x0000000205067211 */ /* 0x000fe400020f0eff */
[-C--:B----4-:R-:W-:Y:S01]  /*aca0*/  IADD3 R7, P0, PT, R20, R3.reuse, RZ ;  /* 0x0000000314077210 */ /* 0x090fe20007f1e0ff */
[----:B------:R0:W-:Y:S01]  /*acb0*/  STL [R1+0x1c74], R9 ;  /* 0x001c740901007387 */ /* 0x0001e20000100800 */
[----:B------:R-:W-:-:S03]  /*acc0*/  IADD3 R5, P4, PT, R19, R3, RZ ;  /* 0x0000000313057210 */ /* 0x000fc60007f9e0ff */
[----:B------:R1:W-:Y:S04]  /*acd0*/  STL [R1+0x1c40], R8 ;  /* 0x001c400801007387 */ /* 0x0003e80000100800 */
[----:B------:R4:W-:Y:S04]  /*ace0*/  STL [R1+0x1c7c], R7 ;  /* 0x001c7c0701007387 */ /* 0x0009e80000100800 */
[----:B------:R1:W-:Y:S04]  /*acf0*/  STL [R1+0x1c48], R6 ;  /* 0x001c480601007387 */ /* 0x0003e80000100800 */
[----:B0-----:R-:W3:Y:S04]  /*ad00*/  LDL.LU R9, [R1+0x130] ;  /* 0x0001300001097983 */ /* 0x001ee80000300800 */
[----:B------:R0:W-:Y:S04]  /*ad10*/  STL [R1+0x1c84], R5 ;  /* 0x001c840501007387 */ /* 0x0001e80000100800 */
[----:B-1----:R-:W3:Y:S04]  /*ad20*/  LDL.LU R8, [R1+0x12c] ;  /* 0x00012c0001087983 */ /* 0x002ee80000300800 */
[----:B------:R1:W-:Y:S04]  /*ad30*/  STL [R1+0x1c50], R4 ;  /* 0x001c500401007387 */ /* 0x0003e80000100800 */
[----:B----4-:R-:W4:Y:S04]  /*ad40*/  LDL.LU R7, [R1+0x128] ;  /* 0x0001280001077983 */ /* 0x010f280000300800 */
[----:B------:R-:W4:Y:S04]  /*ad50*/  LDL.LU R6, [R1+0x124] ;  /* 0x0001240001067983 */ /* 0x000f280000300800 */
[----:B0-----:R-:W4:Y:S04]  /*ad60*/  LDL.LU R5, [R1+0x120] ;  /* 0x0001200001057983 */ /* 0x001f280000300800 */
[----:B-1----:R-:W4:Y:S04]  /*ad70*/  LDL.LU R4, [R1+0x11c] ;  /* 0x00011c0001047983 */ /* 0x002f280000300800 */
[----:B------:R-:W4:Y:S04]  /*ad80*/  LDL.LU R11, [R1+0x118] ;  /* 0x00011800010b7983 */ /* 0x000f280000300800 */
[----:B------:R-:W4:Y:S01]  /*ad90*/  LDL.LU R10, [R1+0x114] ;  /* 0x00011400010a7983 */ /* 0x000f220000300800 */
[----:B--2---:R-:W-:-:S02]  /*ada0*/  IADD3 R25, P6, PT, R18, R3, RZ ;  /* 0x0000000312197210 */ /* 0x004fc40007fde0ff */
[----:B------:R-:W-:-:S03]  /*adb0*/  LEA.HI.X.SX32 R24, R24, R2, 0x1, P5 ;  /* 0x0000000218187211 */ /* 0x000fc600028f0eff */
[----:B------:R0:W-:Y:S01]  /*adc0*/  STL [R1+0x1c8c], R25 ;  /* 0x001c8c1901007387 */ /* 0x0001e20000100800 */
[----:B-----5:R-:W-:-:S03]  /*add0*/  IADD3 R26, P5, PT, R17, R3, RZ ;  /* 0x00000003111a7210 */ /* 0x020fc60007fbe0ff */
[----:B------:R1:W-:Y:S01]  /*ade0*/  STL [R1+0x1c58], R24 ;  /* 0x001c581801007387 */ /* 0x0003e20000100800 */
[-C--:B------:R-:W-:Y:S02]  /*adf0*/  LEA.HI.X.SX32 R21, R21, R2.reuse, 0x1, P1 ;  /* 0x0000000215157211 */ /* 0x080fe400008f0eff */
[-C--:B0-----:R-:W-:Y:S02]  /*ae00*/  LEA.HI.X.SX32 R25, R23, R2.reuse, 0x1, P3 ;  /* 0x0000000217197211 */ /* 0x081fe400018f0eff */
[----:B------:R-:W-:Y:S02]  /*ae10*/  LEA.HI.X.SX32 R23, R22, R2, 0x1, P2 ;  /* 0x0000000216177211 */ /* 0x000fe400010f0eff */
[-C--:B-1----:R-:W-:Y:S01]  /*ae20*/  IADD3 R24, P3, PT, R16, R3.reuse, RZ ;  /* 0x0000000310187210 */ /* 0x082fe20007f7e0ff */
[----:B------:R-:W-:Y:S01]  /*ae30*/  STL [R1+0x1c90], R26 ;  /* 0x001c901a01007387 */ /* 0x000fe20000100800 */
[----:B------:R-:W-:-:S03]  /*ae40*/  IADD3 R22, P2, PT, R15, R3, RZ ;  /* 0x000000030f167210 */ /* 0x000fc60007f5e0ff */
[----:B------:R-:W-:Y:S01]  /*ae50*/  STL [R1+0x1c60], R25 ;  /* 0x001c601901007387 */ /* 0x000fe20000100800 */
[----:B------:R-:W-:-:S03]  /*ae60*/  IMAD R0, R0, UR21, RZ ;  /* 0x0000001500007c24 */ /* 0x000fc6000f8e02ff */
[----:B------:R-:W-:Y:S04]  /*ae70*/  STL [R1+0x1c94], R24 ;  /* 0x001c941801007387 */ /* 0x000fe80000100800 */
[----:B------:R0:W-:Y:S04]  /*ae80*/  STL [R1+0x1c68], R23 ;  /* 0x001c681701007387 */ /* 0x0001e80000100800 */
[----:B------:R1:W-:Y:S04]  /*ae90*/  STL [R1+0x1c98], R22 ;  /* 0x001c981601007387 */ /* 0x0003e80000100800 */
[----:B------:R2:W-:Y:S01]  /*aea0*/  STL [R1+0x1c70], R21 ;  /* 0x001c701501007387 */ /* 0x0005e20000100800 */
[----:B0-----:R-:W-:-:S02]  /*aeb0*/  IADD3 R23, P1, PT, R14, R3, RZ ;  /* 0x000000030e177210 */ /* 0x001fc40007f3e0ff */
[-C--:B-1----:R-:W-:Y:S02]  /*aec0*/  LEA.HI.X.SX32 R22, R20, R2.reuse, 0x1, P0 ;  /* 0x0000000214167211 */ /* 0x082fe400000f0eff */
[-C--:B------:R-:W-:Y:S02]  /*aed0*/  LEA.HI.X.SX32 R20, R19, R2.reuse, 0x1, P4 ;  /* 0x0000000213147211 */ /* 0x080fe400020f0eff */
[----:B--2---:R-:W-:Y:S01]  /*aee0*/  IADD3 R21, P0, PT, R13, R3, RZ ;  /* 0x000000030d157210 */ /* 0x004fe20007f1e0ff */
[----:B------:R-:W-:Y:S01]  /*aef0*/  STL [R1+0x1c9c], R23 ;  /* 0x001c9c1701007387 */ /* 0x000fe20000100800 */
[----:B------:R-:W-:-:S03]  /*af00*/  LEA.HI.X.SX32 R18, R18, R2, 0x1, P6 ;  /* 0x0000000212127211 */ /* 0x000fc600030f0eff */
[----:B------:R-:W-:Y:S01]  /*af10*/  STL [R1+0x1c78], R22 ;  /* 0x001c781601007387 */ /* 0x000fe20000100800 */
[----:B------:R-:W-:-:S03]  /*af20*/  LEA.HI.X.SX32 R17, R17, R2, 0x1, P5 ;  /* 0x0000000211117211 */ /* 0x000fc600028f0eff */
[----:B------:R-:W-:Y:S01]  /*af30*/  STL [R1+0x1ca0], R21 ;  /* 0x001ca01501007387 */ /* 0x000fe20000100800 */
[----:B------:R-:W-:-:S03]  /*af40*/  LEA.HI.X.SX32 R16, R16, R2, 0x1, P3 ;  /* 0x0000000210107211 */ /* 0x000fc600018f0eff */
[----:B------:R-:W-:Y:S01]  /*af50*/  STL [R1+0x1c80], R20 ;  /* 0x001c801401007387 */ /* 0x000fe20000100800 */
[-C--:B------:R-:W-:Y:S02]  /*af60*/  LEA.HI.X.SX32 R14, R14, R2.reuse, 0x1, P1 ;  /* 0x000000020e0e7211 */ /* 0x080fe400008f0eff */
[----:B------:R-:W-:Y:S02]  /*af70*/  LEA.HI.X.SX32 R13, R13, R2, 0x1, P0 ;  /* 0x000000020d0d7211 */ /* 0x000fe400000f0eff */
[-C--:B---3--:R-:W-:Y:S02]  /*af80*/  IADD3 R19, P4, PT, R12, R3.reuse, RZ ;  /* 0x000000030c137210 */ /* 0x088fe40007f9e0ff */
[----:B------:R-:W-:-:S03]  /*af90*/  IADD3 R3, P6, PT, R0, R3, RZ ;  /* 0x0000000300037210 */ /* 0x000fc60007fde0ff */
[----:B------:R-:W-:Y:S04]  /*afa0*/  STL [R1+0x1ca4], R19 ;  /* 0x001ca41301007387 */ /* 0x000fe80000100800 */
[----:B------:R-:W-:Y:S04]  /*afb0*/  STL [R1+0x1c88], R18 ;  /* 0x001c881201007387 */ /* 0x000fe80000100800 */
[----:B------:R0:W-:Y:S04]  /*afc0*/  STL [R1+0x1c20], R3 ;  /* 0x001c200301007387 */ /* 0x0001e80000100800 */
[----:B------:R-:W-:Y:S01]  /*afd0*/  STL [R1+0x1c08], R17 ;  /* 0x001c081101007387 */ /* 0x000fe20000100800 */
[----:B0-----:R-:W-:-:S03]  /*afe0*/  LEA.HI.X.SX32 R3, R15, R2, 0x1, P2 ;  /* 0x000000020f037211 */ /* 0x001fc600010f0eff */
[----:B------:R-:W-:Y:S04]  /*aff0*/  STL [R1+0x1c0c], R16 ;  /* 0x001c0c1001007387 */ /* 0x000fe80000100800 */
[----:B------:R0:W-:Y:S04]  /*b000*/  STL [R1+0x1c10], R3 ;  /* 0x001c100301007387 */ /* 0x0001e80000100800 */
[----:B------:R-:W-:Y:S01]  /*b010*/  STL [R1+0x1c14], R14 ;  /* 0x001c140e01007387 */ /* 0x000fe20000100800 */
[----:B0-----:R-:W-:-:S03]  /*b020*/  LEA.HI.X.SX32 R3, R12, R2, 0x1, P4 ;  /* 0x000000020c037211 */ /* 0x001fc600020f0eff */
[----:B------:R-:W-:Y:S01]  /*b030*/  STL [R1+0x1c18], R13 ;  /* 0x001c180d01007387 */ /* 0x000fe20000100800 */
[----:B------:R-:W-:-:S03]  /*b040*/  LEA.HI.X.SX32 R2, R0, R2, 0x1, P6 ;  /* 0x0000000200027211 */ /* 0x000fc600030f0eff */
[----:B------:R-:W2:Y:S04]  /*b050*/  LDL.LU R0, [R1+0x2420] ;  /* 0x0024200001007983 */ /* 0x000ea80000300800 */
[----:B------:R0:W-:Y:S01]  /*b060*/  STL [R1+0x1c1c], R3 ;  /* 0x001c1c0301007387 */ /* 0x0001e20000100800 */
[----:B------:R-:W-:-:S03]  /*b070*/  IMAD R9, R9, UR32, RZ ;  /* 0x0000002009097c24 */ /* 0x000fc6000f8e02ff */
[----:B------:R1:W-:Y:S01]  /*b080*/  STL [R1+0x1444], R2 ;  /* 0x0014440201007387 */ /* 0x0003e20000100800 */
[----:B------:R-:W-:Y:S01]  /*b090*/  IMAD R8, R8, UR32, RZ ;  /* 0x0000002008087c24 */ /* 0x000fe2000f8e02ff */
[----:B------:R-:W-:Y:S01]  /*b0a0*/  IADD3 R25, P6, PT, R9, UR30, RZ ;  /* 0x0000001e09197c10 */ /* 0x000fe2000ffde0ff */
[----:B----4-:R-:W-:-:S03]  /*b0b0*/  IMAD R7, R7, UR32, RZ ;  /* 0x0000002007077c24 */ /* 0x010fc6000f8e02ff */
[----:B------:R-:W-:Y:S01]  /*b0c0*/  IADD3 R24, P5, PT, R8, UR30, RZ ;  /* 0x0000001e08187c10 */ /* 0x000fe2000ffbe0ff */
[----:B------:R-:W-:Y:S01]  /*b0d0*/  IMAD R6, R6, UR32, RZ ;  /* 0x0000002006067c24 */ /* 0x000fe2000f8e02ff */
[----:B------:R-:W-:Y:S01]  /*b0e0*/  IADD3 R23, P4, PT, R7, UR30, RZ ;  /* 0x0000001e07177c10 */ /* 0x000fe2000ff9e0ff */
[----:B------:R-:W-:-:S03]  /*b0f0*/  IMAD R5, R5, UR32, RZ ;  /* 0x0000002005057c24 */ /* 0x000fc6000f8e02ff */
[----:B------:R-:W-:Y:S01]  /*b100*/  IADD3 R22, P3, PT, R6, UR30, RZ ;  /* 0x0000001e06167c10 */ /* 0x000fe2000ff7e0ff */
[----:B------:R-:W-:Y:S01]  /*b110*/  IMAD R4, R4, UR32, RZ ;  /* 0x0000002004047c24 */ /* 0x000fe2000f8e02ff */
[----:B------:R-:W-:Y:S01]  /*b120*/  IADD3 R21, P2, PT, R5, UR30, RZ ;  /* 0x0000001e05157c10 */ /* 0x000fe2000ff5e0ff */
[----:B0-----:R-:W-:Y:S01]  /*b130*/  IMAD R3, R11, UR32, RZ ;  /* 0x000000200b037c24 */ /* 0x001fe2000f8e02ff */
[----:B------:R-:W-:Y:S02]  /*b140*/  STL [R1+0x13e8], R25 ;  /* 0x0013e81901007387 */ /* 0x000fe40000100800 */
[----:B------:R-:W-:Y:S01]  /*b150*/  IADD3 R20, P1, PT, R4, UR30, RZ ;  /* 0x0000001e04147c10 */ /* 0x000fe2000ff3e0ff */
[----:B-1----:R-:W-:Y:S01]  /*b160*/  IMAD R2, R10, UR32, RZ ;  /* 0x000000200a027c24 */ /* 0x002fe2000f8e02ff */
[----:B------:R-:W-:Y:S01]  /*b170*/  STL [R1+0x13f0], R24 ;  /* 0x0013f01801007387 */ /* 0x000fe20000100800 */
[----:B------:R-:W-:Y:S02]  /*b180*/  IADD3 R19, P0, PT, R3, UR30, RZ ;  /* 0x0000001e03137c10 */ /* 0x000fe4000ff1e0ff */
[----:B------:R-:W-:Y:S01]  /*b190*/  LEA.HI.X.SX32 R18, R9, UR31, 0x1, P6 ;  /* 0x0000001f09127c11 */ /* 0x000fe2000b0f0eff */
[----:B------:R-:W-:Y:S01]  /*b1a0*/  STL [R1+0x13f8], R23 ;  /* 0x0013f81701007387 */ /* 0x000fe20000100800 */
[----:B------:R-:W-:-:S02]  /*b1b0*/  IADD3 R17, P6, PT, R2, UR30, RZ ;  /* 0x0000001e02117c10 */ /* 0x000fc4000ffde0ff */
[----:B------:R-:W-:Y:S01]  /*b1c0*/  LEA.HI.X.SX32 R16, R8, UR31, 0x1, P5 ;  /* 0x0000001f08107c11 */ /* 0x000fe2000a8f0eff */
[----:B------:R-:W-:Y:S01]  /*b1d0*/  STL [R1+0x1400], R22 ;  /* 0x0014001601007387 */ /* 0x000fe20000100800 */
[----:B------:R-:W-:-:S03]  /*b1e0*/  LEA.HI.X.SX32 R15, R7, UR31, 0x1, P4 ;  /* 0x0000001f070f7c11 */ /* 0x000fc6000a0f0eff */
        /* <DEDUP_REMOVED lines=10> */
[----:B------:R-:W-:Y:S04]  /*b290*/  STL [R1+0x13ec], R16 ;  /* 0x0013ec1001007387 */ /* 0x000fe80000100800 */
[----:B------:R-:W-:Y:S04]  /*b2a0*/  STL [R1+0x13f4], R15 ;  /* 0x0013f40f01007387 */ /* 0x000fe80000100800 */
[----:B------:R-:W-:Y:S04]  /*b2b0*/  STL [R1+0x13fc], R14 ;  /* 0x0013fc0e01007387 */ /* 0x000fe80000100800 */
[----:B------:R-:W-:Y:S04]  /*b2c0*/  STL [R1+0x1404], R13 ;  /* 0x0014040d01007387 */ /* 0x000fe80000100800 */
[----:B------:R-:W-:Y:S04]  /*b2d0*/  STL [R1+0x140c], R12 ;  /* 0x00140c0c01007387 */ /* 0x000fe80000100800 */
[----:B------:R-:W-:Y:S04]  /*b2e0*/  STL [R1+0x1414], R11 ;  /* 0x0014140b01007387 */ /* 0x000fe80000100800 */
[----:B------:R-:W-:Y:S04]  /*b2f0*/  STL [R1+0x141c], R10 ;  /* 0x00141c0a01007387 */ /* 0x000fe80000100800 */
[----:B------:R-:W-:Y:S04]  /*b300*/  STL [R1+0x1424], RZ ;  /* 0x001424ff01007387 */ /* 0x000fe80000100800 */
        /* <DEDUP_REMOVED lines=1007> */
[----:B------:R-:W-:Y:S01]  /*f200*/  STL [R1+0x13c], RZ ;  /* 0x00013cff01007387 */ /* 0x000fe20000100800 */
[----:B------:R-:W-:-:S03]  /*f210*/  UIMAD UR76, UR6, 0x1f, URZ ;  /* 0x0000001f064c78a4 */ /* 0x000fc6000f8e02ff */
[----:B------:R-:W-:Y:S04]  /*f220*/  STL [R1+0x110], RZ ;  /* 0x000110ff01007387 */ /* 0x000fe80000100800 */
[----:B------:R-:W-:Y:S04]  /*f230*/  STL [R1+0x114], RZ ;  /* 0x000114ff01007387 */ /* 0x000fe80000100800 */
[----:B------:R-:W-:Y:S04]  /*f240*/  STL [R1+0x118], RZ ;  /* 0x000118ff01007387 */ /* 0x000fe80000100800 */
[----:B------:R-:W-:Y:S04]  /*f250*/  STL [R1+0x11c], RZ ;  /* 0x00011cff01007387 */ /* 0x000fe80000100800 */
[----:B------:R-:W-:Y:S04]  /*f260*/  STL [R1+0xf0], RZ ;  /* 0x0000f0ff01007387 */ /* 0x000fe80000100800 */
[----:B------:R-:W-:Y:S01]  /*f270*/  STL [R1+0xf4], RZ ;  /* 0x0000f4ff01007387 */ /* 0x000fe20000100800 */
[----:B------:R-:W-:-:S03]  /*f280*/  IADD3 R4, P6, PT, R25, UR76, RZ ;  /* 0x0000004c19047c10 */ /* 0x000fc6000ffde0ff */
[----:B------:R-:W-:Y:S01]  /*f290*/  STL [R1+0xf8], RZ ;  /* 0x0000f8ff01007387 */ /* 0x000fe20000100800 */
[----:B------:R-:W-:-:S03]  /*f2a0*/  IADD3 R3, P5, PT, R24, UR76, RZ ;  /* 0x0000004c18037c10 */ /* 0x000fc6000ffbe0ff */
[----:B------:R-:W-:Y:S01]  /*f2b0*/  STL [R1+0xfc], RZ ;  /* 0x0000fcff01007387 */ /* 0x000fe20000100800 */
[----:B------:R-:W-:-:S03]  /*f2c0*/  USHF.R.S32.HI UR48, URZ, 0x1f, UR20 ;  /* 0x0000001fff307899 */ /* 0x000fc60008011414 */
[----:B------:R-:W-:Y:S01]  /*f2d0*/  STL [R1+0xd0], RZ ;  /* 0x0000d0ff01007387 */ /* 0x000fe20000100800 */
[----:B------:R-:W-:-:S03]  /*f2e0*/  IADD3 R2, P4, PT, R23, UR76, RZ ;  /* 0x0000004c17027c10 */ /* 0x000fc6000ff9e0ff */
[----:B------:R-:W-:Y:S04]  /*f2f0*/  STL [R1+0xd4], RZ ;  /* 0x0000d4ff01007387 */ /* 0x000fe80000100800 */
[----:B------:R-:W-:Y:S04]  /*f300*/  STL [R1+0xd8], RZ ;  /* 0x0000d8ff01007387 */ /* 0x000fe80000100800 */
[----:B------:R-:W-:Y:S01]  /*f310*/  STL [R1+0xdc], RZ ;  /* 0x0000dcff01007387 */ /* 0x000fe20000100800 */
[----:B------:R-:W-:-:S03]  /*f320*/  ULEA.HI UR20, UR48, UR20, URZ, 0x5 ;  /* 0x0000001430147291 */ /* 0x000fc6000f8f28ff */
[----:B------:R-:W-:Y:S01]  /*f330*/  STL [R1+0xc0], RZ ;  /* 0x0000c0ff01007387 */ /* 0x000fe20000100800 */
[----:B------:R-:W-:-:S03]  /*f340*/  USHF.R.S32.HI UR48, URZ, 0x1f, UR76 ;  /* 0x0000001fff307899 */ /* 0x000fc6000801144c */
[----:B------:R-:W-:Y:S04]  /*f350*/  STL [R1+0xc4], RZ ;  /* 0x0000c4ff01007387 */ /* 0x000fe80000100800 */
[----:B------:R0:W-:Y:S04]  /*f360*/  STL [R1+0x144c], R4 ;  /* 0x00144c0401007387 */ /* 0x0001e80000100800 */
[----:B------:R1:W-:Y:S04]  /*f370*/  STL [R1+0x1454], R3 ;  /* 0x0014540301007387 */ /* 0x0003e80000100800 */
[----:B------:R3:W-:Y:S01]  /*f380*/  STL [R1+0x145c], R2 ;  /* 0x00145c0201007387 */ /* 0x0007e20000100800 */
[----:B0-----:R-:W-:-:S02]  /*f390*/  IADD3 R4, P3, PT, R22, UR76, RZ ;  /* 0x0000004c16047c10 */ /* 0x001fc4000ff7e0ff */
[----:B-1----:R-:W-:-:S03]  /*f3a0*/  IADD3 R3, P2, PT, R21, UR76, RZ ;  /* 0x0000004c15037c10 */ /* 0x002fc6000ff5e0ff */
[----:B------:R0:W-:Y:S01]  /*f3b0*/  STL [R1+0x1464], R4 ;  /* 0x0014640401007387 */ /* 0x0001e20000100800 */
[----:B---3--:R-:W-:-:S03]  /*f3c0*/  IADD3 R2, P1, PT, R20, UR76, RZ ;  /* 0x0000004c14027c10 */ /* 0x008fc6000ff3e0ff */
[----:B------:R1:W-:Y:S04]  /*f3d0*/  STL [R1+0x146c], R3 ;  /* 0x00146c0301007387 */ /* 0x0003e80000100800 */
[----:B------:R3:W-:Y:S01]  /*f3e0*/  STL [R1+0x1474], R2 ;  /* 0x0014740201007387 */ /* 0x0007e20000100800 */
[----:B0-----:R-:W-:Y:S02]  /*f3f0*/  IADD3 R4, P0, PT, R19, UR76, RZ ;  /* 0x0000004c13047c10 */ /* 0x001fe4000ff1e0ff */
[----:B-1----:R-:W-:-:S03]  /*f400*/  IADD3.X R3, PT, PT, R18, UR48, RZ, P6, !PT ;  /* 0x0000003012037c10 */ /* 0x002fc6000b7fe4ff */
[----:B------:R0:W-:Y:S01]  /*f410*/  STL [R1+0x147c], R4 ;  /* 0x00147c0401007387 */ /* 0x0001e20000100800 */
[----:B---3--:R-:W-:-:S03]  /*f420*/  IADD3 R2, P6, PT, R17, UR76, RZ ;  /* 0x0000004c11027c10 */ /* 0x008fc6000ffde0ff */
[----:B------:R-:W-:Y:S04]  /*f430*/  STL [R1+0x1448], R3 ;  /* 0x0014480301007387 */ /* 0x000fe80000100800 */
[----:B------:R1:W-:Y:S01]  /*f440*/  STL [R1+0x1484], R2 ;  /* 0x0014840201007387 */ /* 0x0003e20000100800 */
[----:B0-----:R-:W-:-:S03]  /*f450*/  IADD3.X R4, PT, PT, R15, UR48, RZ, P4, !PT ;  /* 0x000000300f047c10 */ /* 0x001fc6000a7fe4ff */
[----:B------:R-:W-:Y:S01]  /*f460*/  STL [R1+0xc8], RZ ;  /* 0x0000c8ff01007387 */ /* 0x000fe20000100800 */
[----:B-1----:R-:W-:-:S03]  /*f470*/  IADD3.X R2, PT, PT, R16, UR48, RZ, P5, !PT ;  /* 0x0000003010027c10 */ /* 0x002fc6000affe4ff */
[----:B------:R-:W-:Y:S01]  /*f480*/  STL [R1+0xcc], RZ ;  /* 0x0000ccff01007387 */ /* 0x000fe20000100800 */
[----:B------:R-:W-:-:S03]  /*f490*/  IADD3.X R3, PT, PT, R14, UR48, RZ, P3, !PT ;  /* 0x000000300e037c10 */ /* 0x000fc60009ffe4ff */
[----:B------:R0:W-:Y:S01]  /*f4a0*/  STL [R1+0x1450], R2 ;  /* 0x0014500201007387 */ /* 0x0001e20000100800 */
[----:B------:R-:W-:-:S03]  /*f4b0*/  UIMAD UR30, UR6, 0x1e, URZ ;  /* 0x0000001e061e78a4 */ /* 0x000fc6000f8e02ff */
[----:B------:R1:W-:Y:S01]  /*f4c0*/  STL [R1+0x1458], R4 ;  /* 0x0014580401007387 */ /* 0x0003e20000100800 */
[----:B0-----:R-:W-:-:S03]  /*f4d0*/  IADD3.X R2, PT, PT, R13, UR48, RZ, P2, !PT ;  /* 0x000000300d027c10 */ /* 0x001fc600097fe4ff */
[----:B------:R0:W-:Y:S01]  /*f4e0*/  STL [R1+0x1460], R3 ;  /* 0x0014600301007387 */ /* 0x0001e20000100800 */
[----:B-1----:R-:W-:-:S03]  /*f4f0*/  IADD3.X R4, PT, PT, R12, UR48, RZ, P1, !PT ;  /* 0x000000300c047c10 */ /* 0x002fc60008ffe4ff */
[----:B------:R1:W-:Y:S01]  /*f500*/  STL [R1+0x1468], R2 ;  /* 0x0014680201007387 */ /* 0x0003e20000100800 */
[----:B0-----:R-:W-:-:S03]  /*f510*/  IADD3.X R3, PT, PT, R11, UR48, RZ, P0, !PT ;  /* 0x000000300b037c10 */ /* 0x001fc600087fe4ff */
[----:B------:R0:W-:Y:S01]  /*f520*/  STL [R1+0x1470], R4 ;  /* 0x0014700401007387 */ /* 0x0001e20000100800 */
[----:B-1----:R-:W-:-:S03]  /*f530*/  IADD3.X R2, PT, PT, R10, UR48, RZ, P6, !PT ;  /* 0x000000300a027c10 */ /* 0x002fc6000b7fe4ff */
[----:B------:R1:W-:Y:S04]  /*f540*/  STL [R1+0x1478], R3 ;  /* 0x0014780301007387 */ /* 0x0003e80000100800 */
[----:B------:R3:W-:Y:S01]  /*f550*/  STL [R1+0x1480], R2 ;  /* 0x0014800201007387 */ /* 0x0007e20000100800 */
[----:B0-----:R-:W-:Y:S02]  /*f560*/  IADD3 R4, P0, PT, R25, UR30, RZ ;  /* 0x0000001e19047c10 */ /* 0x001fe4000ff1e0ff */
[----:B-1----:R-:W-:Y:S02]  /*f570*/  IADD3 R3, P3, PT, R23, UR30, RZ ;  /* 0x0000001e17037c10 */ /* 0x002fe4000ff7e0ff */
[----:B---3--:R-:W-:Y:S01]  /*f580*/  IADD3 R2, P4, PT, R24, UR30, RZ ;  /* 0x0000001e18027c10 */ /* 0x008fe2000ff9e0ff */
[----:B------:R0:W-:Y:S01]  /*f590*/  STL [R1+0x148c], R4 ;  /* 0x00148c0401007387 */ /* 0x0001e20000100800 */
[----:B------:R-:W-:-:S03]  /*f5a0*/  USHF.R.S32.HI UR49, URZ, 0x1f, UR30 ;  /* 0x0000001fff317899 */ /* 0x000fc6000801141e */
[----:B------:R1:W-:Y:S04]  /*f5b0*/  STL [R1+0x1494], R2 ;  /* 0x0014940201007387 */ /* 0x0003e80000100800 */
[----:B------:R3:W-:Y:S01]  /*f5c0*/  STL [R1+0x149c], R3 ;  /* 0x00149c0301007387 */ /* 0x0007e20000100800 */
[----:B0-----:R-:W-:Y:S02]  /*f5d0*/  IADD3 R4, P2, PT, R22, UR30, RZ ;  /* 0x0000001e16047c10 */ /* 0x001fe4000ff5e0ff */
        /* <DEDUP_REMOVED lines=9> */
[----:B------:R0:W-:Y:S04]  /*f670*/  STL [R1+0x1488], R2 ;  /* 0x0014880201007387 */ /* 0x0001e80000100800 */
[----:B------:R1:W-:Y:S01]  /*f680*/  STL [R1+0x14c4], R3 ;  /* 0x0014c40301007387 */ /* 0x0003e20000100800 */
[C---:B--2---:R-:W-:Y:S02]  /*f690*/  LOP3.LUT R4, R0.reuse, 0x20, RZ, 0x3c, !PT ;  /* 0x0000002000047812 */ /* 0x044fe400078e3cff */
[C---:B0-----:R-:W-:Y:S02]  /*f6a0*/  LOP3.LUT R2, R0.reuse, 0x10, RZ, 0x3c, !PT ;  /* 0x0000001000027812 */ /* 0x041fe400078e3cff */
[C---:B------:R-:W-:Y:S02]  /*f6b0*/  LOP3.LUT R2, R0.reuse, 0x40, RZ, 0x3c, !PT ;  /* 0x0000004000027812 */ /* 0x040fe400078e3cff */
[----:B-1----:R-:W-:Y:S01]  /*f6c0*/  LOP3.LUT R3, R0, 0x30, RZ, 0x3c, !PT ;  /* 0x0000003000037812 */ /* 0x002fe200078e3cff */
[----:B------:R0:W-:Y:S01]  /*f6d0*/  STL [R1+0x34], R4 ;  /* 0x0000340401007387 */ /* 0x0001e20000100800 */
[----:B------:R-:W-:-:S03]  /*f6e0*/  UIMAD UR31, UR6, 0x1d, URZ ;  /* 0x0000001d061f78a4 */ /* 0x000fc6000f8e02ff */
[----:B------:R1:W-:Y:S04]  /*f6f0*/  STL [R1+0x30], R3 ;  /* 0x0000300301007387 */ /* 0x0003e80000100800 */
[----:B------:R2:W-:Y:S01]  /*f700*/  STL [R1+0x2c], R2 ;  /* 0x00002c0201007387 */ /* 0x0005e20000100800 */
[C---:B0-----:R-:W-:Y:S02]  /*f710*/  LOP3.LUT R4, R0.reuse, 0x50, RZ, 0x3c, !PT ;  /* 0x0000005000047812 */ /* 0x041fe400078e3cff */
[----:B-1----:R-:W-:-:S03]  /*f720*/  LOP3.LUT R3, R0, 0x60, RZ, 0x3c, !PT ;  /* 0x0000006000037812 */ /* 0x002fc600078e3cff */
[----:B------:R0:W-:Y:S01]  /*f730*/  STL [R1+0x28], R4 ;  /* 0x0000280401007387 */ /* 0x0001e20000100800 */
[----:B--2---:R-:W-:-:S03]  /*f740*/  LOP3.LUT R2, R0, 0x70, RZ, 0x3c, !PT ;  /* 0x0000007000027812 */ /* 0x004fc600078e3cff */
[----:B------:R1:W-:Y:S04]  /*f750*/  STL [R1+0x24], R3 ;  /* 0x0000240301007387 */ /* 0x0003e80000100800 */
[----:B------:R2:W-:Y:S01]  /*f760*/  STL [R1+0x20], R2 ;  /* 0x0000200201007387 */ /* 0x0005e20000100800 */
[----:B0-----:R-:W-:Y:S02]  /*f770*/  IADD3.X R4, PT, PT, R16, UR49, RZ, P4, !PT ;  /* 0x0000003110047c10 */ /* 0x001fe4000a7fe4ff */
[----:B-1----:R-:W-:-:S03]  /*f780*/  IADD3 R3, P4, PT, R25, UR31, RZ ;  /* 0x0000001f19037c10 */ /* 0x002fc6000ff9e0ff */
[----:B------:R0:W-:Y:S01]  /*f790*/  STL [R1+0x1490], R4 ;  /* 0x0014900401007387 */ /* 0x0001e20000100800 */
[----:B--2---:R-:W-:-:S03]  /*f7a0*/  IADD3.X R2, PT, PT, R15, UR49, RZ, P3, !PT ;  /* 0x000000310f027c10 */ /* 0x004fc60009ffe4ff */
[----:B------:R1:W-:Y:S04]  /*f7b0*/  STL [R1+0x14cc], R3 ;  /* 0x0014cc0301007387 */ /* 0x0003e80000100800 */
[----:B------:R2:W-:Y:S01]  /*f7c0*/  STL [R1+0x1498], R2 ;  /* 0x0014980201007387 */ /* 0x0005e20000100800 */
[----:B0-----:R-:W-:Y:S02]  /*f7d0*/  IADD3 R4, P3, PT, R24, UR31, RZ ;  /* 0x0000001f18047c10 */ /* 0x001fe4000ff7e0ff */
[----:B-1----:R-:W-:-:S03]  /*f7e0*/  IADD3.X R3, PT, PT, R14, UR49, RZ, P2, !PT ;  /* 0x000000310e037c10 */ /* 0x002fc600097fe4ff */
[----:B------:R0:W-:Y:S01]  /*f7f0*/  STL [R1+0x14d4], R4 ;  /* 0x0014d40401007387 */ /* 0x0001e20000100800 */
[----:B--2---:R-:W-:-:S03]  /*f800*/  IADD3 R2, P2, PT, R23, UR31, RZ ;  /* 0x0000001f17027c10 */ /* 0x004fc6000ff5e0ff */
[----:B------:R1:W-:Y:S04]  /*f810*/  STL [R1+0x14a0], R3 ;  /* 0x0014a00301007387 */ /* 0x0003e80000100800 */
[----:B------:R2:W-:Y:S01]  /*f820*/  STL [R1+0x14dc], R2 ;  /* 0x0014dc0201007387 */ /* 0x0005e20000100800 */
[----:B0-----:R-:W-:Y:S02]  /*f830*/  IADD3.X R4, PT, PT, R13, UR49, RZ, P6, !PT ;  /* 0x000000310d047c10 */ /* 0x001fe4000b7fe4ff */
[----:B-1----:R-:W-:-:S03]  /*f840*/  IADD3 R3, P6, PT, R22, UR31, RZ ;  /* 0x0000001f16037c10 */ /* 0x002fc6000ffde0ff */
[----:B------:R0:W-:Y:S01]  /*f850*/  STL [R1+0x14a8], R4 ;  /* 0x0014a80401007387 */ /* 0x0001e20000100800 */
[----:B--2---:R-:W-:-:S03]  /*f860*/  IADD3.X R2, PT, PT, R12, UR49, RZ, P5, !PT ;  /* 0x000000310c027c10 */ /* 0x004fc6000affe4ff */
[----:B------:R1:W-:Y:S01]  /*f870*/  STL [R1+0x14e4], R3 ;  /* 0x0014e40301007387 */ /* 0x0003e20000100800 */
[----:B------:R-:W-:-:S03]  /*f880*/  USHF.R.S32.HI UR50, URZ, 0x1f, UR31 ;  /* 0x0000001fff327899 */ /* 0x000fc6000801141f */
[----:B------:R2:W-:Y:S01]  /*f890*/  STL [R1+0x14b0], R2 ;  /* 0x0014b00201007387 */ /* 0x0005e20000100800 */
[----:B0-----:R-:W-:Y:S02]  /*f8a0*/  IADD3 R4, P5, PT, R21, UR31, RZ ;  /* 0x0000001f15047c10 */ /* 0x001fe4000ffbe0ff */
[----:B-1----:R-:W-:-:S03]  /*f8b0*/  IADD3.X R3, PT, PT, R11, UR49, RZ, P1, !PT ;  /* 0x000000310b037c10 */ /* 0x002fc60008ffe4ff */
[----:B------:R0:W-:Y:S01]  /*f8c0*/  STL [R1+0x14ec], R4 ;  /* 0x0014ec0401007387 */ /* 0x0001e20000100800 */
[----:B--2---:R-:W-:-:S03]  /*f8d0*/  IADD3 R2, P1, PT, R20, UR31, RZ ;  /* 0x0000001f14027c10 */ /* 0x004fc6000ff3e0ff */
[----:B------:R1:W-:Y:S01]  /*f8e0*/  STL [R1+0x14b8], R3 ;  /* 0x0014b80301007387 */ /* 0x0003e20000100800 */
[----:B------:R-:W-:-:S03]  /*f8f0*/  UIMAD UR32, UR6, 0x1c, URZ ;  /* 0x0000001c062078a4 */ /* 0x000fc6000f8e02ff */
        /* <DEDUP_REMOVED lines=28> */
[----:B--2---:R-:W-:Y:S01]  /*fac0*/  IADD3.X R2, PT, PT, R11, UR50, RZ, P0, !PT ;  /* 0x000000320b027c10 */ /* 0x004fe200087fe4ff */
[----:B------:R-:W-:Y:S02]  /*fad0*/  USHF.R.S32.HI UR51, URZ, 0x1f, UR32 ;  /* 0x0000001fff337899 */ /* 0x000fe40008011420 */
[----:B------:R1:W-:Y:S04]  /*fae0*/  STL [R1+0x152c], R3 ;  /* 0x00152c0301007387 */ /* 0x0003e80000100800 */
[----:B------:R2:W-:Y:S01]  /*faf0*/  STL [R1+0x14f8], R2 ;  /* 0x0014f80201007387 */ /* 0x0005e20000100800 */
[----:B0-----:R-:W-:Y:S02]  /*fb00*/  IADD3 R4, P0, PT, R20, UR32, RZ ;  /* 0x0000002014047c10 */ /* 0x001fe4000ff1e0ff */
[----:B-1----:R-:W-:-:S03]  /*fb10*/  IADD3.X R3, PT, PT, R10, UR50, RZ, P4, !PT ;  /* 0x000000320a037c10 */ /* 0x002fc6000a7fe4ff */
[----:B------:R0:W-:Y:S01]  /*fb20*/  STL [R1+0x1534], R4 ;  /* 0x0015340401007387 */ /* 0x0001e20000100800 */
[----:B--2---:R-:W-:Y:S01]  /*fb30*/  IADD3 R2, P4, PT, R19, UR32, RZ ;  /* 0x0000002013027c10 */ /* 0x004fe2000ff9e0ff */
[----:B------:R-:W-:Y:S02]  /*fb40*/  UIMAD UR33, UR6, 0x1b, URZ ;  /* 0x0000001b062178a4 */ /* 0x000fe4000f8e02ff */
        /* <DEDUP_REMOVED lines=24> */
[----:B------:R1:W-:Y:S01]  /*fcd0*/  STL [R1+0x1530], R3 ;  /* 0x0015300301007387 */ /* 0x0003e20000100800 */
[----:B------:R-:W-:-:S03]  /*fce0*/  USHF.R.S32.HI UR52, URZ, 0x1f, UR33 ;  /* 0x0000001fff347899 */ /* 0x000fc60008011421 */
[----:B------:R2:W-:Y:S01]  /*fcf0*/  STL [R1+0x156c], R2 ;  /* 0x00156c0201007387 */ /* 0x0005e20000100800 */
[----:B0-----:R-:W-:Y:S02]  /*fd00*/  IADD3.X R4, PT, PT, R11, UR51, RZ, P4, !PT ;  /* 0x000000330b047c10 */ /* 0x001fe4000a7fe4ff */
[----:B-1----:R-:W-:-:S03]  /*fd10*/  IADD3 R3, P4, PT, R20, UR33, RZ ;  /* 0x0000002114037c10 */ /* 0x002fc6000ff9e0ff */
[----:B------:R0:W-:Y:S01]  /*fd20*/  STL [R1+0x1538], R4 ;  /* 0x0015380401007387 */ /* 0x0001e20000100800 */
[----:B--2---:R-:W-:-:S03]  /*fd30*/  IADD3.X R2, PT, PT, R10, UR51, RZ, P3, !PT ;  /* 0x000000330a027c10 */ /* 0x004fc60009ffe4ff */
[----:B------:R1:W-:Y:S01]  /*fd40*/  STL [R1+0x1574], R3 ;  /* 0x0015740301007387 */ /* 0x0003e20000100800 */
[----:B------:R-:W-:-:S03]  /*fd50*/  UIMAD UR34, UR6, 0x1a, URZ ;  /* 0x0000001a062278a4 */ /* 0x000fc6000f8e02ff */
        /* <DEDUP_REMOVED lines=337> */
[----:B------:R-:W-:-:S03]  /*11270*/  USHF.L.U32 UR46, UR6, 0x4, URZ ;  /* 0x00000004062e7899 */ /* 0x000fc600080006ff */
        /* <DEDUP_REMOVED lines=67> */
[----:B--2---:R-:W-:Y:S01]  /*116b0*/  IADD3.X R2, PT, PT, R10, UR63, RZ, P0, !PT ;  /* 0x0000003f0a027c10 */ /* 0x004fe200087fe4ff */
[----:B------:R-:W-:Y:S02]  /*116c0*/  USHF.L.U32 UR21, UR6, 0x5, URZ ;  /* 0x0000000506157899 */ /* 0x000fe400080006ff */
        /* <DEDUP_REMOVED lines=205> */
[----:B------:R-:W-:-:S03]  /*123a0*/  USHF.L.U32 UR12, UR12, 0x3, URZ ;  /* 0x000000030c0c7899 */ /* 0x000fc600080006ff */
        /* <DEDUP_REMOVED lines=279> */
[----:B0-----:R-:W-:Y:S02]  /*13520*/  IADD3.X R4, PT, PT, R15, UR19, RZ, P2, !PT ;  /* 0x000000130f047c10 */ /* 0x001fe400097fe4ff */
[----:B-1----:R-:W-:-:S03]  /*13530*/  IADD3.X R3, PT, PT, R14, UR19, RZ, P6, !PT ;  /* 0x000000130e037c10 */ /* 0x002fc6000b7fe4ff */
[----:B------:R0:W-:Y:S01]  /*13540*/  STL [R1+0x1bd8], R4 ;  /* 0x001bd80401007387 */ /* 0x0001e20000100800 */
[----:B--2---:R-:W-:-:S03]  /*13550*/  IADD3.X R2, PT, PT, R13, UR19, RZ, P5, !PT ;  /* 0x000000130d027c10 */ /* 0x004fc6000affe4ff */
[----:B------:R1:W-:Y:S04]  /*13560*/  STL [R1+0x1be0], R3 ;  /* 0x001be00301007387 */ /* 0x0003e80000100800 */
[----:B------:R2:W-:Y:S01]  /*13570*/  STL [R1+0x1be8], R2 ;  /* 0x001be80201007387 */ /* 0x0005e20000100800 */
[----:B0-----:R-:W-:Y:S02]  /*13580*/  IADD3.X R4, PT, PT, R12, UR19, RZ, P1, !PT ;  /* 0x000000130c047c10 */ /* 0x001fe40008ffe4ff */
[----:B-1----:R-:W-:Y:S02]  /*13590*/  IADD3.X R3, PT, PT, R11, UR19, RZ, P0, !PT ;  /* 0x000000130b037c10 */ /* 0x002fe400087fe4ff */
[----:B--2---:R-:W-:Y:S01]  /*135a0*/  IADD3.X R2, PT, PT, R10, UR19, RZ, P4, !PT ;  /* 0x000000130a027c10 */ /* 0x004fe2000a7fe4ff */
[----:B------:R0:W-:Y:S04]  /*135b0*/  STL [R1+0x1bf0], R4 ;  /* 0x001bf00401007387 */ /* 0x0001e80000100800 */
[----:B------:R0:W-:Y:S04]  /*135c0*/  STL [R1+0x1c00], R2 ;  /* 0x001c000201007387 */ /* 0x0001e80000100800 */
[----:B------:R0:W-:Y:S01]  /*135d0*/  STL [R1+0x1bf8], R3 ;  /* 0x001bf80301007387 */ /* 0x0001e20000100800 */
[----:B------:R-:W-:-:S02]  /*135e0*/  USHF.L.U32 UR5, UR5, 0x5, URZ ;  /* 0x0000000505057899 */ /* 0x000fc400080006ff */
[----:B------:R-:W-:Y:S02]  /*135f0*/  USHF.R.S32.HI UR20, URZ, 0x5, UR20 ;  /* 0x00000005ff147899 */ /* 0x000fe40008011414 */
[----:B------:R-:W-:Y:S02]  /*13600*/  USHF.R.S32.HI UR48, URZ, 0x1f, UR21 ;  /* 0x0000001fff307899 */ /* 0x000fe40008011415 */
[----:B------:R-:W-:-:S12]  /*13610*/  USHF.R.S32.HI UR30, URZ, 0x1f, UR5 ;  /* 0x0000001fff1e7899 */ /* 0x000fd80008011405 */
.L_x_2:
[----:B-1----:R-:W2:Y:S01]  /*13620*/  LDL R5, [R1+0x141c] ;  /* 0x00141c0001057983 */ /* 0x002ea20000100800 */
[----:B0-----:R-:W0:Y:S03]  /*13630*/  LDC R2, c[0x0][0x3a0] ;  /* 0x0000e800ff027b82 */ /* 0x001e260000000800 */
[----:B--2---:R1:W-:Y:S04]  /*13640*/  STL [R1+0x4564], R5 ;  /* 0x0045640501007387 */ /* 0x0043e80000100800 */
[----:B------:R-:W2:Y:S04]  /*13650*/  LDL R4, [R1+0x1420] ;  /* 0x0014200001047983 */ /* 0x000ea80000100800 */
[----:B-1----:R-:W0:Y:S04]  /*13660*/  LDL R5, [R1+0x1424] ;  /* 0x0014240001057983 */ /* 0x002e280000100800 */
[----:B------:R-:W-:Y:S04]  /*13670*/  STL [R1+0x422c], R29 ;  /* 0x00422c1d01007387 */ /* 0x000fe80000100800 */
        /* <DEDUP_REMOVED lines=206> */
[----:B------:R1:W-:Y:S04]  /*14360*/  STL [R1+0x4560], R27 ;  /* 0x0045601b01007387 */ /* 0x0003e80000100800 */
        /* <DEDUP_REMOVED lines=22> */
[----:B-----5:R-:W-:Y:S04]  /*144d0*/  STL [R1+0x4074], R0 ;  /* 0x0040740001007387 */ /* 0x020fe80000100800 */
        /* <DEDUP_REMOVED lines=14> */
[----:B------:R-:W-:Y:S01]  /*145c0*/  STL [R1+0x40ec], R0 ;  /* 0x0040ec0001007387 */ /* 0x000fe20000100800 */
[----:B0-----:R-:W-:-:S03]  /*145d0*/  IMAD R2, R5, -0x20, R2 ;  /* 0xffffffe005027824 */ /* 0x001fc600078e0202 */
[----:B------:R-:W-:Y:S04]  /*145e0*/  STL [R1+0x40f4], R0 ;  /* 0x0040f40001007387 */ /* 0x000fe80000100800 */
[----:B------:R-:W-:Y:S04]  /*145f0*/  STL [R1+0x40fc], R0 ;  /* 0x0040fc0001007387 */ /* 0x000fe80000100800 */
[----:B------:R-:W-:Y:S04]  /*14600*/  STL [R1+0x4104], R0 ;  /* 0x0041040001007387 */ /* 0x000fe80000100800 */
[----:B------:R-:W-:Y:S04]  /*14610*/  STL [R1+0x410c], R0 ;  /* 0x00410c0001007387 */ /* 0x000fe80000100800 */
[----:B------:R-:W2:Y:S01]  /*14620*/  LDL.LU R5, [R1+0x4564] ;  /* 0x0045640001057983 */ /* 0x000ea20000300800 */
[----:B------:R-:W-:-:S02]  /*14630*/  ISETP.GT.AND P0, PT, R2, RZ, PT ;  /* 0x000000ff0200720c */ /* 0x000fc40003f04270 */
[----:B-1----:R-:W-:-:S11]  /*14640*/  PRMT R27, RZ, 0x7610, R27 ;  /* 0x00007610ff1b7816 */ /* 0x002fd6000000001b */
[----:B--2---:R-:W2:Y:S04]  /*14650*/  @P0 LDG.E.U8 R27, desc[UR40][R4.64] ;  /* 0x00000028041b0981 */ /* 0x004ea8000c1e1100 */
[----:B--2---:R0:W-:Y:S04]  /*14660*/  STL [R1+0x13d4], R27 ;  /* 0x0013d41b01007387 */ /* 0x0041e80000100800 */
[----:B0-----:R-:W2:Y:S04]  /*14670*/  LDL.LU R27, [R1+0x4560] ;  /* 0x00456000011b7983 */ /* 0x001ea80000300800 */
[----:B------:R-:W3:Y:S04]  /*14680*/  LDL R4, [R1+0x1414] ;  /* 0x0014140001047983 */ /* 0x000ee80000100800 */
[----:B------:R-:W3:Y:S01]  /*14690*/  LDL R5, [R1+0x1418] ;  /* 0x0014180001057983 */ /* 0x000ee20000100800 */
[----:B------:R-:W-:-:S02]  /*146a0*/  PRMT R28, RZ, 0x7610, R28 ;  /* 0x00007610ff1c7816 */ /* 0x000fc4000000001c */
[----:B---3--:R-:W-:-:S04]  /*146b0*/  @P0 LOP3.LUT R5, R5, R4, RZ, 0x3c, !PT ;  /* 0x0000000405050212 */ /* 0x008fc800078e3cff */
[----:B------:R-:W-:-:S04]  /*146c0*/  @P0 LOP3.LUT R4, R5, R4, RZ, 0x3c, !PT ;  /* 0x0000000405040212 */ /* 0x000fc800078e3cff */
[----:B------:R-:W-:-:S05]  /*146d0*/  @P0 LOP3.LUT R5, R5, R4, RZ, 0x3c, !PT ;  /* 0x0000000405050212 */ /* 0x000fca00078e3cff */
[----:B------:R-:W3:Y:S04]  /*146e0*/  @P0 LDG.E.U8 R28, desc[UR40][R4.64] ;  /* 0x00000028041c0981 */ /* 0x000ee8000c1e1100 */
[----:B---3--:R0:W-:Y:S04]  /*146f0*/  STL [R1+0x13d0], R28 ;  /* 0x0013d01c01007387 */ /* 0x0081e80000100800 */
[----:B0-----:R-:W3:Y:S04]  /*14700*/  LDL.LU R28, [R1+0x455c] ;  /* 0x00455c00011c7983 */ /* 0x001ee80000300800 */
[----:B------:R-:W4:Y:S04]  /*14710*/  LDL R4, [R1+0x140c] ;  /* 0x00140c0001047983 */ /* 0x000f280000100800 */
[----:B------:R-:W4:Y:S01]  /*14720*/  LDL R5, [R1+0x1410] ;  /* 0x0014100001057983 */ /* 0x000f220000100800 */
[----:B------:R-:W-:-:S02]  /*14730*/  PRMT R29, RZ, 0x7610, R29 ;  /* 0x00007610ff1d7816 */ /* 0x000fc4000000001d */
[----:B----4-:R-:W-:-:S04]  /*14740*/  @P0 LOP3.LUT R5, R5, R4, RZ, 0x3c, !PT ;  /* 0x0000000405050212 */ /* 0x010fc800078e3cff */
[----:B------:R-:W-:-:S04]  /*14750*/  @P0 LOP3.LUT R4, R5, R4, RZ, 0x3c, !PT ;  /* 0x0000000405040212 */ /* 0x000fc800078e3cff */
[----:B------:R-:W-:-:S05]  /*14760*/  @P0 LOP3.LUT R5, R5, R4, RZ, 0x3c, !PT ;  /* 0x0000000405050212 */ /* 0x000fca00078e3cff */
[----:B------:R-:W4:Y:S04]  /*14770*/  @P0 LDG.E.U8 R29, desc[UR40][R4.64] ;  /* 0x00000028041d0981 */ /* 0x000f28000c1e1100 */
[----:B----4-:R0:W-:Y:S04]  /*14780*/  STL [R1+0x13cc], R29 ;  /* 0x0013cc1d01007387 */ /* 0x0101e80000100800 */
[----:B0-----:R-:W4:Y:S04]  /*14790*/  LDL.LU R29, [R1+0x4558] ;  /* 0x00455800011d7983 */ /* 0x001f280000300800 */
[----:B------:R-:W2:Y:S04]  /*147a0*/  LDL R4, [R1+0x1404] ;  /* 0x0014040001047983 */ /* 0x000ea80000100800 */
[----:B------:R-:W2:Y:S01]  /*147b0*/  LDL R5, [R1+0x1408] ;  /* 0x0014080001057983 */ /* 0x000ea20000100800 */
[----:B---3--:R-:W-:-:S02]  /*147c0*/  PRMT R28, RZ, 0x7610, R28 ;  /* 0x00007610ff1c7816 */ /* 0x008fc4000000001c */
[----:B--2---:R-:W-:-:S04]  /*147d0*/  @P0 LOP3.LUT R5, R5, R4, RZ, 0x3c, !PT ;  /* 0x0000000405050212 */ /* 0x004fc800078e3cff */
[----:B------:R-:W-:-:S04]  /*147e0*/  @P0 LOP3.LUT R4, R5, R4, RZ, 0x3c, !PT ;  /* 0x0000000405040212 */ /* 0x000fc800078e3cff */
[----:B------:R-:W-:-:S05]  /*147f0*/  @P0 LOP3.LUT R5, R5, R4, RZ, 0x3c, !PT ;  /* 0x0000000405050212 */ /* 0x000fca00078e3cff */
[----:B------:R-:W2:Y:S04]  /*14800*/  @P0 LDG.E.U8 R28, desc[UR40][R4.64] ;  /* 0x00000028041c0981 */ /* 0x000ea8000c1e1100 */
[----:B--2---:R0:W-:Y:S04]  /*14810*/  STL [R1+0x13c4], R28 ;  /* 0x0013c41c01007387 */ /* 0x0041e80000100800 */
[----:B0-----:R-:W2:Y:S04]  /*14820*/  LDL.LU R28, [R1+0x4554] ;  /* 0x00455400011c7983 */ /* 0x001ea80000300800 */
[----:B------:R-:W3:Y:S04]  /*14830*/  LDL R4, [R1+0x13fc] ;  /* 0x0013fc0001047983 */ /* 0x000ee80000100800 */
[----:B------:R-:W3:Y:S01]  /*14840*/  LDL R5, [R1+0x1400] ;  /* 0x0014000001057983 */ /* 0x000ee20000100800 */
[----:B----4-:R-:W-:-:S02]  /*14850*/  PRMT R29, RZ, 0x7610, R29 ;  /* 0x00007610ff1d7816 */ /* 0x010fc4000000001d */
        /* <DEDUP_REMOVED lines=8> */
[----:B--2---:R-:W-:-:S02]  /*148e0*/  PRMT R28, RZ, 0x7610, R28 ;  /* 0x00007610ff1c7816 */ /* 0x004fc4000000001c */
[----:B----4-:R-:W-:-:S04]  /*148f0*/  @P0 LOP3.LUT R5, R5, R4, RZ, 0x3c, !PT ;  /* 0x0000000405050212 */ /* 0x010fc800078e3cff */
[----:B------:R-:W-:-:S04]  /*14900*/  @P0 LOP3.LUT R4, R5, R4, RZ, 0x3c, !PT ;  /* 0x0000000405040212 */ /* 0x000fc800078e3cff */
[----:B------:R-:W-:-:S05]  /*14910*/  @P0 LOP3.LUT R5, R5, R4, RZ, 0x3c, !PT ;  /* 0x0000000405050212 */ /* 0x000fca00078e3cff */
[----:B------:R-:W2:Y:S04]  /*14920*/  @P0 LDG.E.U8 R28, desc[UR40][R4.64] ;  /* 0x00000028041c0981 */ /* 0x000ea8000c1e1100 */
[----:B--2---:R0:W-:Y:S04]  /*14930*/  STL [R1+0x13bc], R28 ;  /* 0x0013bc1c01007387 */ /* 0x0041e80000100800 */
[----:B0-----:R-:W2:Y:S04]  /*14940*/  LDL.LU R28, [R1+0x454c] ;  /* 0x00454c00011c7983 */ /* 0x001ea80000300800 */
[----:B------:R-:W4:Y:S04]  /*14950*/  LDL R4, [R1+0x13ec] ;  /* 0x0013ec0001047983 */ /* 0x000f280000100800 */
[----:B------:R-:W4:Y:S01]  /*14960*/  LDL R5, [R1+0x13f0] ;  /* 0x0013f00001057983 */ /* 0x000f220000100800 */
[----:B---3--:R-:W-:-:S02]  /*14970*/  PRMT R29, RZ, 0x7610, R29 ;  /* 0x00007610ff1d7816 */ /* 0x008fc4000000001d */
[----:B----4-:R-:W-:-:S04]  /*14980*/  @P0 LOP3.LUT R5, R5, R4, RZ, 0x3c, !PT ;  /* 0x0000000405050212 */ /* 0x010fc800078e3cff */
        /* <DEDUP_REMOVED lines=11> */
[----:B------:R-:W2:Y:S01]  /*14a40*/  @P0 LDG.E.U8 R28, desc[UR40][R4.64] ;  /* 0x00000028041c0981 */ /* 0x000ea2000c1e1100 */
[----:B------:R-:W-:-:S03]  /*14a50*/  ISETP.GT.AND P1, PT, R2, 0x1, PT ;  /* 0x000000010200780c */ /* 0x000fc60003f24270 */
        /* <DEDUP_REMOVED lines=1745> */
[----:B------:R-:W4:Y:S02]  /*1b770*/  LDL R5, [R1+0x160c] ;  /* 0x00160c0001057983 */ /* 0x000f240000100800 */
[----:B----4-:R-:W-:-:S02]  /*1b780*/  @P0 LOP3.LUT R5, R5, R4, RZ, 0x3c, !PT ;  /* 0x0000000405050212 */ /* 0x010fc400078e3cff */
[----:B---3--:R-:W-:Y:S02]  /*1b790*/  PRMT R29, RZ, 0x7610, R29 ;  /* 0x00007610ff1d7816 */ /* 0x008fe4000000001d */
[----:B------:R-:W-:-:S04]  /*1b7a0*/  @P0 LOP3.LUT R4, R5, R4, RZ, 0x3c, !PT ;  /* 0x0000000405040212 */ /* 0x000fc800078e3cff */
[----:B------:R-:W-:-:S05]  /*1b7b0*/  @P0 LOP3.LUT R5, R5, R4, RZ, 0x3c, !PT ;  /* 0x0000000405050212 */ /* 0x000fca00078e3cff */
[----:B------:R-:W3:Y:S01]  /*1b7c0*/  @P0 LDG.E.U8 R29, desc[UR40][R4.64] ;  /* 0x00000028041d0981 */ /* 0x000ee2000c1e1100 */
[----:B------:R-:W-:-:S03]  /*1b7d0*/  ISETP.GT.AND P1, PT, R2, 0x19, PT ;  /* 0x000000190200780c */ /* 0x000fc60003f24270 */
        /* <DEDUP_REMOVED lines=67> */
[----:B------:R-:W-:-:S02]  /*1bc10*/  PRMT R27, RZ, 0x7610, R27 ;  /* 0x00007610ff1b7816 */ /* 0x000fc4000000001b */
[----:B----4-:R-:W-:-:S04]  /*1bc20*/  @P1 LOP3.LUT R5, R5, R4, RZ, 0x3c, !PT ;  /* 0x0000000405051212 */ /* 0x010fc800078e3cff */
[----:B------:R-:W-:-:S04]  /*1bc30*/  @P1 LOP3.LUT R4, R5, R4, RZ, 0x3c, !PT ;  /* 0x0000000405041212 */ /* 0x000fc800078e3cff */
[----:B------:R-:W-:-:S05]  /*1bc40*/  @P1 LOP3.LUT R5, R5, R4, RZ, 0x3c, !PT ;  /* 0x0000000405051212 */ /* 0x000fca00078e3cff */
[----:B------:R-:W4:Y:S01]  /*1bc50*/  @P1 LDG.E.U8 R27, desc[UR40][R4.64] ;  /* 0x00000028041b1981 */ /* 0x000f22000c1e1100 */
[----:B------:R-:W-:-:S03]  /*1bc60*/  ISETP.GT.AND P0, PT, R2, 0x1a, PT ;  /* 0x0000001a0200780c */ /* 0x000fc60003f04270 */
[----:B----4-:R0:W-:Y:S04]  /*1bc70*/  STL [R1+0x78], R27 ;  /* 0x0000781b01007387 */ /* 0x0101e80000100800 */
[----:B0-----:R-:W4:Y:S04]  /*1bc80*/  LDL.LU R27, [R1+0x4224] ;  /* 0x00422400011b7983 */ /* 0x001f280000300800 */
[----:B------:R-:W2:Y:S04]  /*1bc90*/  LDL R4, [R1+0x15c0] ;  /* 0x0015c00001047983 */ /* 0x000ea80000100800 */
[----:B------:R-:W2:Y:S01]  /*1bca0*/  LDL R5, [R1+0x15c4] ;  /* 0x0015c40001057983 */ /* 0x000ea20000100800 */
[----:B------:R-:W-:-:S02]  /*1bcb0*/  PRMT R26, RZ, 0x7610, R26 ;  /* 0x00007610ff1a7816 */ /* 0x000fc4000000001a */
[----:B--2---:R-:W-:-:S04]  /*1bcc0*/  @P0 LOP3.LUT R5, R5, R4, RZ, 0x3c, !PT ;  /* 0x0000000405050212 */ /* 0x004fc800078e3cff */
[----:B------:R-:W-:-:S04]  /*1bcd0*/  @P0 LOP3.LUT R4, R5, R4, RZ, 0x3c, !PT ;  /* 0x0000000405040212 */ /* 0x000fc800078e3cff */
[----:B------:R-:W-:-:S05]  /*1bce0*/  @P0 LOP3.LUT R5, R5, R4, RZ, 0x3c, !PT ;  /* 0x0000000405050212 */ /* 0x000fca00078e3cff */
[----:B------:R-:W2:Y:S04]  /*1bcf0*/  @P0 LDG.E.U8 R26, desc[UR40][R4.64] ;  /* 0x00000028041a0981 */ /* 0x000ea8000c1e1100 */
[----:B--2---:R0:W-:Y:S04]  /*1bd00*/  STL [R1+0x74], R26 ;  /* 0x0000741a01007387 */ /* 0x0041e80000100800 */
[----:B0-----:R-:W2:Y:S04]  /*1bd10*/  LDL.LU R26, [R1+0x4220] ;  /* 0x00422000011a7983 */ /* 0x001ea80000300800 */
        /* <DEDUP_REMOVED lines=60> */
[----:B------:R-:W2:Y:S01]  /*1c0e0*/  @P0 LDG.E.U8 R19, desc[UR40][R4.64] ;  /* 0x0000002804130981 */ /* 0x000ea2000c1e1100 */
[----:B------:R-:W-:-:S03]  /*1c0f0*/  ISETP.GT.AND P1, PT, R2, 0x1b, PT ;  /* 0x0000001b0200780c */ /* 0x000fc60003f24270 */
        /* <DEDUP_REMOVED lines=117> */
[----:B------:R0:W2:Y:S04]  /*1c850*/  @P0 LDG.E.U8 R0, desc[UR40][R4.64] ;  /* 0x0000002804000981 */ /* 0x0000a8000c1e1100 */
[----:B------:R-:W0:Y:S04]  /*1c860*/  LDL R4, [R1+0x1518] ;  /* 0x0015180001047983 */ /* 0x000e280000100800 */
[----:B------:R-:W0:Y:S01]  /*1c870*/  LDL R5, [R1+0x151c] ;  /* 0x00151c0001057983 */ /* 0x000e220000100800 */
[----:B------:R-:W-:Y:S02]  /*1c880*/  PRMT R6, RZ, 0x7610, R6 ;  /* 0x00007610ff067816 */ /* 0x000fe40000000006 */
[----:B0-----:R-:W-:-:S04]  /*1c890*/  @P0 LOP3.LUT R5, R5, R4, RZ, 0x3c, !PT ;  /* 0x0000000405050212 */ /* 0x001fc800078e3cff */
[----:B------:R-:W-:-:S04]  /*1c8a0*/  @P0 LOP3.LUT R4, R5, R4, RZ, 0x3c, !PT ;  /* 0x0000000405040212 */ /* 0x000fc800078e3cff */
[----:B------:R-:W-:-:S05]  /*1c8b0*/  @P0 LOP3.LUT R5, R5, R4, RZ, 0x3c, !PT ;  /* 0x0000000405050212 */ /* 0x000fca00078e3cff */
[----:B------:R-:W3:Y:S04]  /*1c8c0*/  @P0 LDG.E.U8 R6, desc[UR40][R4.64] ;  /* 0x0000002804060981 */ /* 0x000ee8000c1e1100 */
[----:B--2---:R0:W-:Y:S04]  /*1c8d0*/  STL [R1+0x8], R0 ;  /* 0x0000080001007387 */ /* 0x0041e80000100800 */
[----:B0-----:R-:W2:Y:S04]  /*1c8e0*/  LDL R0, [R1+0x14fc] ;  /* 0x0014fc0001007983 */ /* 0x001ea80000100800 */
[----:B---3--:R0:W-:Y:S04]  /*1c8f0*/  STL [R1+0x4], R6 ;  /* 0x0000040601007387 */ /* 0x0081e80000100800 */
[----:B0-----:R-:W3:Y:S04]  /*1c900*/  LDL.LU R6, [R1+0x41d0] ;  /* 0x0041d00001067983 */ /* 0x001ee80000300800 */
[----:B------:R-:W2:Y:S04]  /*1c910*/  LDL R4, [R1+0x1510] ;  /* 0x0015100001047983 */ /* 0x000ea80000100800 */
[----:B------:R-:W2:Y:S01]  /*1c920*/  LDL R5, [R1+0x1514] ;  /* 0x0015140001057983 */ /* 0x000ea20000100800 */
[----:B------:R-:W-:-:S02]  /*1c930*/  PRMT R3, RZ, 0x7610, R3 ;  /* 0x00007610ff037816 */ /* 0x000fc40000000003 */
[----:B--2---:R-:W-:-:S04]  /*1c940*/  @P0 LOP3.LUT R5, R5, R4, RZ, 0x3c, !PT ;  /* 0x0000000405050212 */ /* 0x004fc800078e3cff */
[----:B------:R-:W-:-:S04]  /*1c950*/  @P0 LOP3.LUT R4, R5, R4, RZ, 0x3c, !PT ;  /* 0x0000000405040212 */ /* 0x000fc800078e3cff */
[----:B------:R-:W-:-:S05]  /*1c960*/  @P0 LOP3.LUT R5, R5, R4, RZ, 0x3c, !PT ;  /* 0x0000000405050212 */ /* 0x000fca00078e3cff */
[----:B------:R-:W2:Y:S04]  /*1c970*/  @P0 LDG.E.U8 R3, desc[UR40][R4.64] ;  /* 0x0000002804030981 */ /* 0x000ea8000c1e1100 */
[----:B--2---:R0:W-:Y:S04]  /*1c980*/  STL [R1], R3 ;  /* 0x0000000301007387 */ /* 0x0041e80000100800 */
        /* <DEDUP_REMOVED lines=10> */
[----:B------:R-:W-:Y:S02]  /*1ca30*/  ISETP.GT.AND P1, PT, R2, 0x1d, PT ;  /* 0x0000001d0200780c */ /* 0x000fe40003f24270 */
[----:B------:R-:W-:-:S11]  /*1ca40*/  PRMT R28, RZ, 0x7610, R28 ;  /* 0x00007610ff1c7816 */ /* 0x000fd6000000001c */
[----:B0-----:R-:W-:-:S04]  /*1ca50*/  @P1 LOP3.LUT R5, R5, R4, RZ, 0x3c, !PT ;  /* 0x0000000405051212 */ /* 0x001fc800078e3cff */
[----:B------:R-:W-:-:S04]  /*1ca60*/  @P1 LOP3.LUT R4, R5, R4, RZ, 0x3c, !PT ;  /* 0x0000000405041212 */ /* 0x000fc800078e3cff */
[----:B------:R-:W-:Y:S01]  /*1ca70*/  @P1 LOP3.LUT R5, R5, R4, RZ, 0x3c, !PT ;  /* 0x0000000405051212 */ /* 0x000fe200078e3cff */
[----:B--2---:R0:W-:Y:S04]  /*1ca80*/  STL [R1+0x41ac], R29 ;  /* 0x0041ac1d01007387 */ /* 0x0041e80000100800 */
[----:B------:R1:W2:Y:S04]  /*1ca90*/  @P1 LDG.E.U8 R28, desc[UR40][R4.64] ;  /* 0x00000028041c1981 */ /* 0x0002a8000c1e1100 */
[----:B0-----:R-:W3:Y:S01]  /*1caa0*/  LDL R29, [R1+0x14f8] ;  /* 0x0014f800011d7983 */ /* 0x001ee20000100800 */
[----:B----4-:R-:W-:Y:S01]  /*1cab0*/  PRMT R27, RZ, 0x7610, R27 ;  /* 0x00007610ff1b7816 */ /* 0x010fe2000000001b */
[----:B-1----:R-:W-:-:S02]  /*1cac0*/  @P1 IMAD.MOV.U32 R4, RZ, RZ, R0 ;  /* 0x000000ffff041224 */ /* 0x002fc400078e0000 */
[----:B--2---:R0:W-:Y:S01]  /*1cad0*/  STL [R1+0x4188], R28 ;  /* 0x0041881c01007387 */ /* 0x0041e20000100800 */
[----:B------:R-:W-:-:S03]  /*1cae0*/  PRMT R26, RZ, 0x7610, R26 ;  /* 0x00007610ff1a7816 */ /* 0x000fc6000000001a */
[----:B------:R-:W2:Y:S01]  /*1caf0*/  LDL R0, [R1+0x14dc] ;  /* 0x0014dc0001007983 */ /* 0x000ea20000100800 */
[----:B---3--:R-:W-:-:S03]  /*1cb00*/  @P1 IMAD.MOV.U32 R5, RZ, RZ, R29 ;  /* 0x000000ffff051224 */ /* 0x008fc600078e001d */
[----:B------:R-:W3:Y:S04]  /*1cb10*/  LDL R29, [R1+0x14d8] ;  /* 0x0014d800011d7983 */ /* 0x000ee80000100800 */
[----:B0-----:R-:W4:Y:S04]  /*1cb20*/  LDL R28, [R1+0x14f4] ;  /* 0x0014f400011c7983 */ /* 0x001f280000100800 */
[----:B------:R4:W2:Y:S04]  /*1cb30*/  @P1 LDG.E.U8 R27, desc[UR40][R4.64] ;  /* 0x00000028041b1981 */ /* 0x0008a8000c1e1100 */
[----:B------:R-:W3:Y:S01]  /*1cb40*/  LDL R5, [R1+0x14f0] ;  /* 0x0014f00001057983 */ /* 0x000ee20000100800 */
[----:B----4-:R-:W-:-:S03]  /*1cb50*/  @P1 IMAD.MOV.U32 R4, RZ, RZ, R28 ;  /* 0x000000ffff041224 */ /* 0x010fc600078e001c */
[----:B--2---:R0:W-:Y:S04]  /*1cb60*/  STL [R1+0x418c], R27 ;  /* 0x00418c1b01007387 */ /* 0x0041e80000100800 */
[----:B------:R-:W2:Y:S04]  /*1cb70*/  LDL R28, [R1+0x14d0] ;  /* 0x0014d000011c7983 */ /* 0x000ea80000100800 */
[----:B---3--:R-:W3:Y:S04]  /*1cb80*/  @P1 LDG.E.U8 R26, desc[UR40][R4.64] ;  /* 0x00000028041a1981 */ /* 0x008ee8000c1e1100 */
[----:B0-----:R-:W4:Y:S04]  /*1cb90*/  LDL R27, [R1+0x14d4] ;  /* 0x0014d400011b7983 */ /* 0x001f280000100800 */
[----:B------:R-:W2:Y:S04]  /*1cba0*/  LDL R4, [R1+0x14e8] ;  /* 0x0014e80001047983 */ /* 0x000ea80000100800 */
[----:B------:R-:W2:Y:S01]  /*1cbb0*/  LDL R5, [R1+0x14ec] ;  /* 0x0014ec0001057983 */ /* 0x000ea20000100800 */
[----:B------:R-:W-:-:S03]  /*1cbc0*/  PRMT R25, RZ, 0x7610, R25 ;  /* 0x00007610ff197816 */ /* 0x000fc60000000019 */
[----:B---3--:R0:W-:Y:S04]  /*1cbd0*/  STL [R1+0x4190], R26 ;  /* 0x0041901a01007387 */ /* 0x0081e80000100800 */
[----:B0-----:R-:W3:Y:S01]  /*1cbe0*/  LDL R26, [R1+0x14e4] ;  /* 0x0014e400011a7983 */ /* 0x001ee20000100800 */
[----:B--2---:R-:W-:-:S04]  /*1cbf0*/  @P1 LOP3.LUT R5, R5, R4, RZ, 0x3c, !PT ;  /* 0x0000000405051212 */ /* 0x004fc800078e3cff */
[----:B------:R-:W-:-:S04]  /*1cc00*/  @P1 LOP3.LUT R4, R5, R4, RZ, 0x3c, !PT ;  /* 0x0000000405041212 */ /* 0x000fc800078e3cff */
[----:B------:R-:W-:-:S05]  /*1cc10*/  @P1 LOP3.LUT R5, R5, R4, RZ, 0x3c, !PT ;  /* 0x0000000405051212 */ /* 0x000fca00078e3cff */
[----:B------:R3:W2:Y:S04]  /*1cc20*/  @P1 LDG.E.U8 R25, desc[UR40][R4.64] ;  /* 0x0000002804191981 */ /* 0x0006a8000c1e1100 */
[----:B------:R-:W2:Y:S01]  /*1cc30*/  LDL R5, [R1+0x14e0] ;  /* 0x0014e00001057983 */ /* 0x000ea20000100800 */
[----:B------:R-:W-:Y:S01]  /*1cc40*/  PRMT R24, RZ, 0x7610, R24 ;  /* 0x00007610ff187816 */ /* 0x000fe20000000018 */
[----:B---3--:R-:W-:-:S05]  /*1cc50*/  @P1 IMAD.MOV.U32 R4, RZ, RZ, R26 ;  /* 0x000000ffff041224 */ /* 0x008fca00078e001a */
[----:B--2---:R0:W2:Y:S04]  /*1cc60*/  @P1 LDG.E.U8 R24, desc[UR40][R4.64] ;  /* 0x0000002804181981 */ /* 0x0040a8000c1e1100 */
[----:B------:R1:W-:Y:S04]  /*1cc70*/  STL [R1+0x4194], R25 ;  /* 0x0041941901007387 */ /* 0x0003e80000100800 */
[----:B------:R-:W3:Y:S04]  /*1cc80*/  LDL R26, [R1+0x14c8] ;  /* 0x0014c800011a7983 */ /* 0x000ee80000100800 */
[----:B-1----:R-:W3:Y:S01]  /*1cc90*/  LDL R25, [R1+0x14cc] ;  /* 0x0014cc0001197983 */ /* 0x002ee20000100800 */
[----:B------:R-:W-:Y:S01]  /*1cca0*/  PRMT R23, RZ, 0x7610, R23 ;  /* 0x00007610ff177816 */ /* 0x000fe20000000017 */
[----:B0-----:R-:W-:-:S02]  /*1ccb0*/  @P1 IMAD.MOV.U32 R4, RZ, RZ, R0 ;  /* 0x000000ffff041224 */ /* 0x001fc400078e0000 */
[----:B------:R-:W-:-:S05]  /*1ccc0*/  @P1 IMAD.MOV.U32 R5, RZ, RZ, R29 ;  /* 0x000000ffff051224 */ /* 0x000fca00078e001d */
[----:B------:R4:W3:Y:S01]  /*1ccd0*/  @P1 LDG.E.U8 R23, desc[UR40][R4.64] ;  /* 0x0000002804171981 */ /* 0x0008e2000c1e1100 */
[----:B------:R-:W-:Y:S02]  /*1cce0*/  PRMT R22, RZ, 0x7610, R22 ;  /* 0x00007610ff167816 */ /* 0x000fe40000000016 */
[----:B------:R-:W-:Y:S01]  /*1ccf0*/  PRMT R21, RZ, 0x7610, R21 ;  /* 0x00007610ff157816 */ /* 0x000fe20000000015 */
[----:B----4-:R-:W-:Y:S02]  /*1cd00*/  @P1 IMAD.MOV.U32 R4, RZ, RZ, R27 ;  /* 0x000000ffff041224 */ /* 0x010fe400078e001b */
[----:B------:R-:W-:-:S05]  /*1cd10*/  @P1 IMAD.MOV.U32 R5, RZ, RZ, R28 ;  /* 0x000000ffff051224 */ /* 0x000fca00078e001c */
[----:B------:R3:W4:Y:S04]  /*1cd20*/  @P1 LDG.E.U8 R22, desc[UR40][R4.64] ;  /* 0x0000002804161981 */ /* 0x000728000c1e1100 */
[----:B--2---:R0:W-:Y:S04]  /*1cd30*/  STL [R1+0x4198], R24 ;  /* 0x0041981801007387 */ /* 0x0041e80000100800 */
[----:B------:R-:W2:Y:S04]  /*1cd40*/  LDL R0, [R1+0x14c4] ;  /* 0x0014c40001007983 */ /* 0x000ea80000100800 */
[----:B0-----:R-:W4:Y:S01]  /*1cd50*/  LDL R24, [R1+0x14c0] ;  /* 0x0014c00001187983 */ /* 0x001f220000100800 */
[----:B---3--:R-:W-:-:S02]  /*1cd60*/  @P1 IMAD.MOV.U32 R4, RZ, RZ, R25 ;  /* 0x000000ffff041224 */ /* 0x008fc400078e0019 */
[----:B------:R-:W-:-:S05]  /*1cd70*/  @P1 IMAD.MOV.U32 R5, RZ, RZ, R26 ;  /* 0x000000ffff051224 */ /* 0x000fca00078e001a */
[----:B------:R2:W3:Y:S01]  /*1cd80*/  @P1 LDG.E.U8 R21, desc[UR40][R4.64] ;  /* 0x0000002804151981 */ /* 0x0004e2000c1e1100 */
[----:B------:R-:W-:Y:S02]  /*1cd90*/  ISETP.GT.AND P0, PT, R2, 0x1e, PT ;  /* 0x0000001e0200780c */ /* 0x000fe40003f04270 */
[----:B------:R-:W-:Y:S01]  /*1cda0*/  PRMT R20, RZ, 0x7610, R20 ;  /* 0x00007610ff147816 */ /* 0x000fe20000000014 */
[----:B------:R0:W-:Y:S04]  /*1cdb0*/  STL [R1+0x419c], R23 ;  /* 0x00419c1701007387 */ /* 0x0001e80000100800 */
[----:B------:R-:W3:Y:S04]  /*1cdc0*/  LDL R29, [R1+0x14b8] ;  /* 0x0014b800011d7983 */ /* 0x000ee80000100800 */
[----:B------:R-:W3:Y:S02]  /*1cdd0*/  LDL R28, [R1+0x14bc] ;  /* 0x0014bc00011c7983 */ /* 0x000ee40000100800 */
[----:B--2---:R-:W-:-:S02]  /*1cde0*/  @P0 IMAD.MOV.U32 R4, RZ, RZ, R0 ;  /* 0x000000ffff040224 */ /* 0x004fc400078e0000 */
[----:B----4-:R-:W-:-:S05]  /*1cdf0*/  @P0 IMAD.MOV.U32 R5, RZ, RZ, R24 ;  /* 0x000000ffff050224 */ /* 0x010fca00078e0018 */
[----:B------:R1:W2:Y:S04]  /*1ce00*/  @P0 LDG.E.U8 R20, desc[UR40][R4.64] ;  /* 0x0000002804140981 */ /* 0x0002a8000c1e1100 */
[----:B------:R4:W-:Y:S04]  /*1ce10*/  STL [R1+0x41a0], R22 ;  /* 0x0041a01601007387 */ /* 0x0009e80000100800 */
[----:B------:R-:W4:Y:S04]  /*1ce20*/  LDL R27, [R1+0x14b0] ;  /* 0x0014b000011b7983 */ /* 0x000f280000100800 */
[----:B------:R-:W4:Y:S04]  /*1ce30*/  LDL R26, [R1+0x14b4] ;  /* 0x0014b400011a7983 */ /* 0x000f280000100800 */
[----:B---3--:R3:W-:Y:S04]  /*1ce40*/  STL [R1+0x41a4], R21 ;  /* 0x0041a41501007387 */ /* 0x0087e80000100800 */
[----:B------:R-:W4:Y:S04]  /*1ce50*/  LDL R25, [R1+0x14a8] ;  /* 0x0014a80001197983 */ /* 0x000f280000100800 */
[----:B------:R-:W4:Y:S04]  /*1ce60*/  LDL R24, [R1+0x14ac] ;  /* 0x0014ac0001187983 */ /* 0x000f280000100800 */
[----:B0-----:R-:W4:Y:S04]  /*1ce70*/  LDL R23, [R1+0x14a0] ;  /* 0x0014a00001177983 */ /* 0x001f280000100800 */
[----:B------:R-:W4:Y:S01]  /*1ce80*/  LDL R0, [R1+0x14a4] ;  /* 0x0014a40001007983 */ /* 0x000f220000100800 */
[----:B------:R-:W-:Y:S01]  /*1ce90*/  PRMT R19, RZ, 0x7610, R19 ;  /* 0x00007610ff137816 */ /* 0x000fe20000000013 */
[----:B-1----:R-:W-:-:S02]  /*1cea0*/  @P0 IMAD.MOV.U32 R4, RZ, RZ, R28 ;  /* 0x000000ffff040224 */ /* 0x002fc400078e001c */
[----:B------:R-:W-:-:S05]  /*1ceb0*/  @P0 IMAD.MOV.U32 R5, RZ, RZ, R29 ;  /* 0x000000ffff050224 */ /* 0x000fca00078e001d */
[----:B------:R0:W4:Y:S01]  /*1cec0*/  @P0 LDG.E.U8 R19, desc[UR40][R4.64] ;  /* 0x0000002804130981 */ /* 0x000122000c1e1100 */
[----:B------:R-:W-:Y:S02]  /*1ced0*/  PRMT R18, RZ, 0x7610, R18 ;  /* 0x00007610ff127816 */ /* 0x000fe40000000012 */
[----:B------:R-:W-:Y:S02]  /*1cee0*/  PRMT R17, RZ, 0x7610, R17 ;  /* 0x00007610ff117816 */ /* 0x000fe40000000011 */
[----:B------:R-:W-:Y:S01]  /*1cef0*/  PRMT R16, RZ, 0x7610, R16 ;  /* 0x00007610ff107816 */ /* 0x000fe20000000010 */
[----:B--2---:R1:W-:Y:S04]  /*1cf00*/  STL [R1+0x4170], R20 ;  /* 0x0041701401007387 */ /* 0x0043e80000100800 */
[----:B----4-:R-:W2:Y:S04]  /*1cf10*/  LDL R22, [R1+0x1498] ;  /* 0x0014980001167983 */ /* 0x010ea80000100800 */
[----:B---3--:R-:W3:Y:S01]  /*1cf20*/  LDL R21, [R1+0x149c] ;  /* 0x00149c0001157983 */ /* 0x008ee20000100800 */
[----:B0-----:R-:W-:-:S02]  /*1cf30*/  @P0 IMAD.MOV.U32 R4, RZ, RZ, R26 ;  /* 0x000000ffff040224 */ /* 0x001fc400078e001a */
[----:B------:R-:W-:-:S05]  /*1cf40*/  @P0 IMAD.MOV.U32 R5, RZ, RZ, R27 ;  /* 0x000000ffff050224 */ /* 0x000fca00078e001b */
[----:B------:R0:W4:Y:S02]  /*1cf50*/  @P0 LDG.E.U8 R18, desc[UR40][R4.64] ;  /* 0x0000002804120981 */ /* 0x000124000c1e1100 */
[----:B0-----:R-:W-:Y:S02]  /*1cf60*/  @P0 IMAD.MOV.U32 R4, RZ, RZ, R24 ;  /* 0x000000ffff040224 */ /* 0x001fe400078e0018 */
[----:B------:R-:W-:-:S05]  /*1cf70*/  @P0 IMAD.MOV.U32 R5, RZ, RZ, R25 ;  /* 0x000000ffff050224 */ /* 0x000fca00078e0019 */
[----:B------:R0:W4:Y:S02]  /*1cf80*/  @P0 LDG.E.U8 R17, desc[UR40][R4.64] ;  /* 0x0000002804110981 */ /* 0x000124000c1e1100 */
[----:B0-----:R-:W-:Y:S02]  /*1cf90*/  @P0 IMAD.MOV.U32 R4, RZ, RZ, R0 ;  /* 0x000000ffff040224 */ /* 0x001fe400078e0000 */
[----:B------:R-:W-:-:S05]  /*1cfa0*/  @P0 IMAD.MOV.U32 R5, RZ, RZ, R23 ;  /* 0x000000ffff050224 */ /* 0x000fca00078e0017 */
[----:B------:R2:W4:Y:S01]  /*1cfb0*/  @P0 LDG.E.U8 R16, desc[UR40][R4.64] ;  /* 0x0000002804100981 */ /* 0x000522000c1e1100 */
[----:B------:R-:W-:-:S03]  /*1cfc0*/  PRMT R15, RZ, 0x7610, R15 ;  /* 0x00007610ff0f7816 */ /* 0x000fc6000000000f */
[----:B------:R0:W-:Y:S04]  /*1cfd0*/  STL [R1+0x4174], R19 ;  /* 0x0041741301007387 */ /* 0x0001e80000100800 */
[----:B-1----:R-:W4:Y:S04]  /*1cfe0*/  LDL R20, [R1+0x1490] ;  /* 0x0014900001147983 */ /* 0x002f280000100800 */
[----:B0-----:R-:W4:Y:S01]  /*1cff0*/  LDL R19, [R1+0x1494] ;  /* 0x0014940001137983 */ /* 0x001f220000100800 */
[----:B--2---:R-:W-:Y:S02]  /*1d000*/  @P0 IMAD.MOV.U32 R5, RZ, RZ, R22 ;  /* 0x000000ffff050224 */ /* 0x004fe400078e0016 */
[----:B---3--:R-:W-:-:S05]  /*1d010*/  @P0 IMAD.MOV.U32 R4, RZ, RZ, R21 ;  /* 0x000000ffff040224 */ /* 0x008fca00078e0015 */
[----:B------:R0:W2:Y:S04]  /*1d020*/  @P0 LDG.E.U8 R15, desc[UR40][R4.64] ;  /* 0x00000028040f0981 */ /* 0x0000a8000c1e1100 */
[----:B----4-:R1:W-:Y:S04]  /*1d030*/  STL [R1+0x4178], R18 ;  /* 0x0041781201007387 */ /* 0x0103e80000100800 */
[----:B------:R3:W-:Y:S04]  /*1d040*/  STL [R1+0x417c], R17 ;  /* 0x00417c1101007387 */ /* 0x0007e80000100800 */
[----:B-1----:R-:W4:Y:S04]  /*1d050*/  LDL R18, [R1+0x1488] ;  /* 0x0014880001127983 */ /* 0x002f280000100800 */
[----:B------:R-:W4:Y:S04]  /*1d060*/  LDL R0, [R1+0x148c] ;  /* 0x00148c0001007983 */ /* 0x000f280000100800 */
[----:B------:R1:W-:Y:S04]  /*1d070*/  STL [R1+0x4180], R16 ;  /* 0x0041801001007387 */ /* 0x0003e80000100800 */
[----:B---3--:R-:W3:Y:S04]  /*1d080*/  LDL R17, [R1+0x1480] ;  /* 0x0014800001117983 */ /* 0x008ee80000100800 */
[----:B-1----:R-:W3:Y:S01]  /*1d090*/  LDL R16, [R1+0x1484] ;  /* 0x0014840001107983 */ /* 0x002ee20000100800 */
[----:B------:R-:W-:Y:S01]  /*1d0a0*/  PRMT R14, RZ, 0x7610, R14 ;  /* 0x00007610ff0e7816 */ /* 0x000fe2000000000e */
[----:B0-----:R-:W-:-:S02]  /*1d0b0*/  @P0 IMAD.MOV.U32 R4, RZ, RZ, R19 ;  /* 0x000000ffff040224 */ /* 0x001fc400078e0013 */
[----:B------:R-:W-:-:S05]  /*1d0c0*/  @P0 IMAD.MOV.U32 R5, RZ, RZ, R20 ;  /* 0x000000ffff050224 */ /* 0x000fca00078e0014 */
[----:B------:R4:W3:Y:S04]  /*1d0d0*/  @P0 LDG.E.U8 R14, desc[UR40][R4.64] ;  /* 0x00000028040e0981 */ /* 0x0008e8000c1e1100 */
[----:B--2---:R0:W-:Y:S04]  /*1d0e0*/  STL [R1+0x4184], R15 ;  /* 0x0041840f01007387 */ /* 0x0041e80000100800 */
[----:B------:R-:W2:Y:S04]  /*1d0f0*/  LDL R21, [R1+0x1478] ;  /* 0x0014780001157983 */ /* 0x000ea80000100800 */
[----:B0-----:R-:W2:Y:S01]  /*1d100*/  LDL R15, [R1+0x147c] ;  /* 0x00147c00010f7983 */ /* 0x001ea20000100800 */
[----:B------:R-:W-:-:S02]  /*1d110*/  ISETP.GT.AND P1, PT, R2, 0x1f, PT ;  /* 0x0000001f0200780c */ /* 0x000fc40003f24270 */
[----:B------:R-:W-:Y:S01]  /*1d120*/  PRMT R13, RZ, 0x7610, R13 ;  /* 0x00007610ff0d7816 */ /* 0x000fe2000000000d */
[----:B----4-:R-:W-:Y:S02]  /*1d130*/  @P0 IMAD.MOV.U32 R5, RZ, RZ, R18 ;  /* 0x000000ffff050224 */ /* 0x010fe400078e0012 */
[----:B------:R-:W-:-:S05]  /*1d140*/  @P0 IMAD.MOV.U32 R4, RZ, RZ, R0 ;  /* 0x000000ffff040224 */ /* 0x000fca00078e0000 */
[----:B------:R3:W4:Y:S01]  /*1d150*/  @P0 LDG.E.U8 R13, desc[UR40][R4.64] ;  /* 0x00000028040d0981 */ /* 0x000722000c1e1100 */
[----:B------:R-:W-:Y:S02]  /*1d160*/  PRMT R12, RZ, 0x7610, R12 ;  /* 0x00007610ff0c7816 */ /* 0x000fe4000000000c */
[----:B---3--:R-:W-:Y:S02]  /*1d170*/  @P1 IMAD.MOV.U32 R5, RZ, RZ, R17 ;  /* 0x000000ffff051224 */ /* 0x008fe400078e0011 */
[----:B------:R-:W-:-:S05]  /*1d180*/  @P1 IMAD.MOV.U32 R4, RZ, RZ, R16 ;  /* 0x000000ffff041224 */ /* 0x000fca00078e0010 */
[----:B------:R2:W3:Y:S01]  /*1d190*/  @P1 LDG.E.U8 R12, desc[UR40][R4.64] ;  /* 0x00000028040c1981 */ /* 0x0004e2000c1e1100 */
[----:B------:R-:W-:-:S03]  /*1d1a0*/  PRMT R11, RZ, 0x7610, R11 ;  /* 0x00007610ff0b7816 */ /* 0x000fc6000000000b */
[----:B------:R0:W-:Y:S04]  /*1d1b0*/  STL [R1+0x41a8], R14 ;  /* 0x0041a80e01007387 */ /* 0x0001e80000100800 */
[----:B------:R-:W3:Y:S04]  /*1d1c0*/  LDL R0, [R1+0x1474] ;  /* 0x0014740001007983 */ /* 0x000ee80000100800 */
[----:B------:R-:W3:Y:S01]  /*1d1d0*/  LDL R20, [R1+0x1470] ;  /* 0x0014700001147983 */ /* 0x000ee20000100800 */
[----:B--2---:R-:W-:Y:S02]  /*1d1e0*/  @P1 IMAD.MOV.U32 R5, RZ, RZ, R21 ;  /* 0x000000ffff051224 */ /* 0x004fe400078e0015 */
[----:B------:R-:W-:-:S05]  /*1d1f0*/  @P1 IMAD.MOV.U32 R4, RZ, RZ, R15 ;  /* 0x000000ffff041224 */ /* 0x000fca00078e000f */
[----:B------:R1:W2:Y:S04]  /*1d200*/  @P1 LDG.E.U8 R11, desc[UR40][R4.64] ;  /* 0x00000028040b1981 */ /* 0x0002a8000c1e1100 */
[----:B----4-:R4:W-:Y:S04]  /*1d210*/  STL [R1+0x41b0], R13 ;  /* 0x0041b00d01007387 */ /* 0x0109e80000100800 */
[----:B------:R-:W2:Y:S04]  /*1d220*/  LDL R19, [R1+0x1468] ;  /* 0x0014680001137983 */ /* 0x000ea80000100800 */
[----:B------:R-:W2:Y:S04]  /*1d230*/  LDL R18, [R1+0x146c] ;  /* 0x00146c0001127983 */ /* 0x000ea80000100800 */
[----:B------:R-:W2:Y:S04]  /*1d240*/  LDL R17, [R1+0x1460] ;  /* 0x0014600001117983 */ /* 0x000ea80000100800 */
[----:B------:R-:W2:Y:S04]  /*1d250*/  LDL R16, [R1+0x1464] ;  /* 0x0014640001107983 */ /* 0x000ea80000100800 */
[----:B---3--:R3:W-:Y:S04]  /*1d260*/  STL [R1+0x4110], R12 ;  /* 0x0041100c01007387 */ /* 0x0087e80000100800 */
[----:B------:R-:W2:Y:S04]  /*1d270*/  LDL R15, [R1+0x1458] ;  /* 0x00145800010f7983 */ /* 0x000ea80000100800 */
[----:B0-----:R-:W2:Y:S04]  /*1d280*/  LDL R14, [R1+0x145c] ;  /* 0x00145c00010e7983 */ /* 0x001ea80000100800 */
[----:B----4-:R-:W4:Y:S04]  /*1d290*/  LDL R13, [R1+0x1450] ;  /* 0x00145000010d7983 */ /* 0x010f280000100800 */
[----:B---3--:R-:W3:Y:S01]  /*1d2a0*/  LDL R12, [R1+0x1454] ;  /* 0x00145400010c7983 */ /* 0x008ee20000100800 */
[----:B-1----:R-:W-:-:S03]  /*1d2b0*/  @P1 IMAD.MOV.U32 R4, RZ, RZ, R0 ;  /* 0x000000ffff041224 */ /* 0x002fc600078e0000 */
[----:B--2---:R0:W-:Y:S04]  /*1d2c0*/  STL [R1+0x4114], R11 ;  /* 0x0041140b01007387 */ /* 0x0041e80000100800 */
[----:B------:R-:W2:Y:S04]  /*1d2d0*/  LDL R0, [R1+0x144c] ;  /* 0x00144c0001007983 */ /* 0x000ea80000100800 */
[----:B0-----:R-:W2:Y:S01]  /*1d2e0*/  LDL R11, [R1+0x1448] ;  /* 0x00144800010b7983 */ /* 0x001ea20000100800 */
[----:B------:R-:W-:Y:S01]  /*1d2f0*/  PRMT R10, RZ, 0x7610, R10 ;  /* 0x00007610ff0a7816 */ /* 0x000fe2000000000a */
[----:B------:R-:W-:Y:S01]  /*1d300*/  @P1 IMAD.MOV.U32 R5, RZ, RZ, R20 ;  /* 0x000000ffff051224 */ /* 0x000fe200078e0014 */
[----:B------:R-:W-:-:S04]  /*1d310*/  PRMT R9, RZ, 0x7610, R9 ;  /* 0x00007610ff097816 */ /* 0x000fc80000000009 */
[----:B------:R0:W2:Y:S01]  /*1d320*/  @P1 LDG.E.U8 R10, desc[UR40][R4.64] ;  /* 0x00000028040a1981 */ /* 0x0000a2000c1e1100 */
[----:B------:R-:W-:Y:S01]  /*1d330*/  PRMT R8, RZ, 0x7610, R8 ;  /* 0x00007610ff087816 */ /* 0x000fe20000000008 */
[----:B0-----:R-:W-:Y:S02]  /*1d340*/  @P1 IMAD.MOV.U32 R4, RZ, RZ, R18 ;  /* 0x000000ffff041224 */ /* 0x001fe400078e0012 */
[----:B------:R-:W-:-:S05]  /*1d350*/  @P1 IMAD.MOV.U32 R5, RZ, RZ, R19 ;  /* 0x000000ffff051224 */ /* 0x000fca00078e0013 */
        /* <DEDUP_REMOVED lines=8> */
[----:B------:R3:W2:Y:S02]  /*1d3e0*/  @P1 LDG.E.U8 R7, desc[UR40][R4.64] ;  /* 0x0000002804071981 */ /* 0x0006a4000c1e1100 */
[----:B---3--:R-:W-:Y:S02]  /*1d3f0*/  @P1 IMAD.MOV.U32 R4, RZ, RZ, R12 ;  /* 0x000000ffff041224 */ /* 0x008fe400078e000c */
[----:B----4-:R-:W-:-:S05]  /*1d400*/  @P1 IMAD.MOV.U32 R5, RZ, RZ, R13 ;  /* 0x000000ffff051224 */ /* 0x010fca00078e000d */
[----:B------:R2:W3:Y:S01]  /*1d410*/  @P1 LDG.E.U8 R6, desc[UR40][R4.64] ;  /* 0x0000002804061981 */ /* 0x0004e2000c1e1100 */
[----:B------:R-:W-:Y:S01]  /*1d420*/  PRMT R3, RZ, 0x7610, R3 ;  /* 0x00007610ff037816 */ /* 0x000fe20000000003 */
[----:B--2---:R-:W-:Y:S02]  /*1d430*/  @P1 IMAD.MOV.U32 R4, RZ, RZ, R0 ;  /* 0x000000ffff041224 */ /* 0x004fe400078e0000 */
[----:B------:R-:W-:-:S05]  /*1d440*/  @P1 IMAD.MOV.U32 R5, RZ, RZ, R11 ;  /* 0x000000ffff051224 */ /* 0x000fca00078e000b */
[----:B------:R-:W2:Y:S04]  /*1d450*/  @P1 LDG.E.U8 R3, desc[UR40][R4.64] ;  /* 0x0000002804031981 */ /* 0x000ea8000c1e1100 */
[----:B------:R-:W-:Y:S01]  /*1d460*/  STL [R1+0x4118], R10 ;  /* 0x0041180a01007387 */ /* 0x000fe20000100800 */
[----:B------:R-:W0:Y:S01]  /*1d470*/  S2R R0, SR_TID.X ;  /* 0x0000000000007919 */ /* 0x000e220000002100 */
[----:B------:R-:W1:Y:S01]  /*1d480*/  S2R R28, SR_TID.X ;  /* 0x00000000001c7919 */ /* 0x000e620000002100 */
[----:B------:R-:W-:Y:S06]  /*1d490*/  BAR.SYNC.DEFER_BLOCKING 0x0 ;  /* 0x0000000000007b1d */ /* 0x000fec0000010000 */
[----:B------:R-:W-:Y:S04]  /*1d4a0*/  STL [R1+0x411c], R9 ;  /* 0x00411c0901007387 */ /* 0x000fe80000100800 */
[----:B------:R-:W-:Y:S04]  /*1d4b0*/  STL [R1+0x4120], R8 ;  /* 0x0041200801007387 */ /* 0x000fe80000100800 */
[----:B------:R0:W-:Y:S04]  /*1d4c0*/  STL [R1+0x4124], R7 ;  /* 0x0041240701007387 */ /* 0x0001e80000100800 */
[----:B---3--:R-:W-:Y:S04]  /*1d4d0*/  STL [R1+0x4128], R6 ;  /* 0x0041280601007387 */ /* 0x008fe80000100800 */
[----:B------:R-:W3:Y:S04]  /*1d4e0*/  LDL.LU R25, [R1+0x13d4] ;  /* 0x0013d40001197983 */ /* 0x000ee80000300800 */
[----:B------:R-:W4:Y:S01]  /*1d4f0*/  LDL.LU R26, [R1+0x13d0] ;  /* 0x0013d000011a7983 */ /* 0x000f220000300800 */
[----:B0-----:R-:W-:-:S04]  /*1d500*/  LOP3.LUT R7, R0, 0x1f, RZ, 0xc0, !PT ;  /* 0x0000001f00077812 */ /* 0x001fc800078ec0ff */
[----:B------:R-:W-:Y:S01]  /*1d510*/  ISETP.GE.AND P0, PT, R7, R2, PT ;  /* 0x000000020700720c */ /* 0x000fe20003f06270 */
[----:B--2---:R-:W-:Y:S04]  /*1d520*/  STL [R1+0x412c], R3 ;  /* 0x00412c0301007387 */ /* 0x004fe80000100800 */
        /* <DEDUP_REMOVED lines=20> */
[----:B-1----:R-:W-:Y:S04]  /*1d670*/  STL [R1+0x41b8], R28 ;  /* 0x0041b81c01007387 */ /* 0x002fe80000100800 */
[----:B------:R0:W-:Y:S04]  /*1d680*/  STL [R1+0x4134], R5 ;  /* 0x0041340501007387 */ /* 0x0001e80000100800 */
[----:B------:R-:W2:Y:S04]  /*1d690*/  LDL.LU R2, [R1+0x13cc] ;  /* 0x0013cc0001027983 */ /* 0x000ea80000300800 */
[----:B0-----:R-:W2:Y:S04]  /*1d6a0*/  LDL.LU R5, [R1+0x13c4] ;  /* 0x0013c40001057983 */ /* 0x001ea80000300800 */
[----:B------:R-:W2:Y:S04]  /*1d6b0*/  LDL.LU R29, [R1+0x13c0] ;  /* 0x0013c000011d7983 */ /* 0x000ea80000300800 */
[----:B------:R-:W2:Y:S01]  /*1d6c0*/  LDL.LU R27, [R1+0x13bc] ;  /* 0x0013bc00011b7983 */ /* 0x000ea20000300800 */
[----:B------:R-:W-:-:S03]  /*1d6d0*/  LOP3.LUT R0, R28, 0x3f, RZ, 0xc0, !PT ;  /* 0x0000003f1c007812 */ /* 0x000fc600078ec0ff */
[----:B------:R-:W2:Y:S04]  /*1d6e0*/  LDL.LU R28, [R1+0x13b8] ;  /* 0x0013b800011c7983 */ /* 0x000ea80000300800 */
        /* <DEDUP_REMOVED lines=16> */
[----:B---3--:R0:W-:Y:S04]  /*1d7f0*/  STS.U8 [R0+UR4], R25 ;  /* 0x0000001900007988 */ /* 0x0081e80008000004 */
[----:B0-----:R-:W3:Y:S04]  /*1d800*/  LDL.LU R25, [R1+0x11a0] ;  /* 0x0011a00001197983 */ /* 0x001ee80000300800 */
[----:B------:R-:W3:Y:S04]  /*1d810*/  LDL.LU R20, [R1+0xb4] ;  /* 0x0000b40001147983 */ /* 0x000ee80000300800 */
[----:B------:R-:W3:Y:S04]  /*1d820*/  LDL.LU R21, [R1+0xb0] ;  /* 0x0000b00001157983 */ /* 0x000ee80000300800 */
[----:B----4-:R0:W-:Y:S04]  /*1d830*/  STS.U8 [R0+UR4+0x40], R26 ;  /* 0x0000401a00007988 */ /* 0x0101e80008000004 */
[----:B------:R-:W4:Y:S04]  /*1d840*/  LDL.LU R22, [R1+0xac] ;  /* 0x0000ac0001167983 */ /* 0x000f280000300800 */
[----:B------:R-:W4:Y:S04]  /*1d850*/  LDL.LU R23, [R1+0xa8] ;  /* 0x0000a80001177983 */ /* 0x000f280000300800 */
[----:B------:R-:W4:Y:S04]  /*1d860*/  LDL.LU R24, [R1+0xa4] ;  /* 0x0000a40001187983 */ /* 0x000f280000300800 */
[----:B0-----:R-:W4:Y:S04]  /*1d870*/  LDL.LU R26, [R1+0xa0] ;  /* 0x0000a000011a7983 */ /* 0x001f280000300800 */
[----:B--2---:R-:W-:Y:S04]  /*1d880*/  STS.U8 [R0+UR4+0x80], R2 ;  /* 0x0000800200007988 */ /* 0x004fe80008000004 */
[----:B------:R-:W-:Y:S04]  /*1d890*/  STS.U8 [R0+UR4+0xc0], R5 ;  /* 0x0000c00500007988 */ /* 0x000fe80008000004 */
[----:B------:R0:W-:Y:S04]  /*1d8a0*/  STS.U8 [R0+UR4+0x100], R29 ;  /* 0x0001001d00007988 */ /* 0x0001e80008000004 */
[----:B0-----:R-:W2:Y:S04]  /*1d8b0*/  LDL.LU R29, [R1+0x9c] ;  /* 0x00009c00011d7983 */ /* 0x001ea80000300800 */
[----:B------:R0:W-:Y:S04]  /*1d8c0*/  STS.U8 [R0+UR4+0x140], R27 ;  /* 0x0001401b00007988 */ /* 0x0001e80008000004 */
[----:B0-----:R-:W2:Y:S04]  /*1d8d0*/  LDL.LU R27, [R1+0x98] ;  /* 0x00009800011b7983 */ /* 0x001ea80000300800 */
[----:B------:R-:W-:Y:S04]  /*1d8e0*/  STS.U8 [R0+UR4+0x180], R28 ;  /* 0x0001801c00007988 */ /* 0x000fe80008000004 */
        /* <DEDUP_REMOVED lines=16> */
[----:B---3--:R0:W-:Y:S02]  /*1d9f0*/  STS.U8 [R0+UR4+0x21c0], R25 ;  /* 0x0021c01900007988 */ /* 0x0081e40008000004 */
[----:B0-----:R-:W0:Y:S02]  /*1da00*/  S2R R25, SR_TID.X ;  /* 0x0000000000197919 */ /* 0x001e240000002100 */
[----:B------:R-:W-:Y:S04]  /*1da10*/  STS.U8 [R0+UR4+0x3040], R20 ;  /* 0x0030401400007988 */ /* 0x000fe80008000004 */
[----:B------:R-:W-:Y:S04]  /*1da20*/  STS.U8 [R0+UR4+0x3000], R21 ;  /* 0x0030001500007988 */ /* 0x000fe80008000004 */
[----:B----4-:R-:W-:Y:S04]  /*1da30*/  STS.U8 [R0+UR4+0x30c0], R22 ;  /* 0x0030c01600007988 */ /* 0x010fe80008000004 */
[----:B------:R-:W-:Y:S04]  /*1da40*/  STS.U8 [R0+UR4+0x3080], R23 ;  /* 0x0030801700007988 */ /* 0x000fe80008000004 */
[----:B------:R1:W-:Y:S04]  /*1da50*/  STS.U8 [R0+UR4+0x3140], R24 ;  /* 0x0031401800007988 */ /* 0x0003e80008000004 */
[----:B------:R-:W-:Y:S04]  /*1da60*/  STS.U8 [R0+UR4+0x3100], R26 ;  /* 0x0031001a00007988 */ /* 0x000fe80008000004 */
[----:B-1----:R-:W3:Y:S01]  /*1da70*/  LDL.LU R24, [R1+0x13b0] ;  /* 0x0013b00001187983 */ /* 0x002ee20000300800 */
[----:B0-----:R-:W-:-:S04]  /*1da80*/  LOP3.LUT R25, R25, 0x3f, RZ, 0xc0, !PT ;  /* 0x0000003f19197812 */ /* 0x001fc800078ec0ff */
[----:B------:R-:W-:Y:S01]  /*1da90*/  LOP3.LUT R20, R25, 0x8, RZ, 0x3c, !PT ;  /* 0x0000000819147812 */ /* 0x000fe200078e3cff */
[----:B------:R-:W-:Y:S04]  /*1daa0*/  STL [R1+0x41c8], R25 ;  /* 0x0041c81901007387 */ /* 0x000fe80000100800 */
[----:B--2---:R0:W-:Y:S04]  /*1dab0*/  STS.U8 [R0+UR4+0x31c0], R29 ;  /* 0x0031c01d00007988 */ /* 0x0041e80008000004 */
[----:B0-----:R-:W2:Y:S04]  /*1dac0*/  LDL.LU R29, [R1+0x13ac] ;  /* 0x0013ac00011d7983 */ /* 0x001ea80000300800 */
[----:B------:R-:W4:Y:S04]  /*1dad0*/  LDL.LU R25, [R1+0x13a8] ;  /* 0x0013a80001197983 */ /* 0x000f280000300800 */
        /* <DEDUP_REMOVED lines=20> */
[----:B------:R0:W-:Y:S04]  /*1dc20*/  STS.U8 [R0+UR4+0x3180], R27 ;  /* 0x0031801b00007988 */ /* 0x0001e80008000004 */
[----:B------:R-:W4:Y:S04]  /*1dc30*/  LDL.LU R21, [R1+0x94] ;  /* 0x0000940001157983 */ /* 0x000f280000300800 */
[----:B0-----:R-:W4:Y:S04]  /*1dc40*/  LDL.LU R27, [R1+0x90] ;  /* 0x00009000011b7983 */ /* 0x001f280000300800 */
[----:B------:R0:W-:Y:S04]  /*1dc50*/  STL [R1+0x41b4], R0 ;  /* 0x0041b40001007387 */ /* 0x0001e80000100800 */
[----:B0-----:R-:W4:Y:S04]  /*1dc60*/  LDL.LU R0, [R1+0x13a4] ;  /* 0x0013a40001007983 */ /* 0x001f280000300800 */
[----:B------:R-:W4:Y:S04]  /*1dc70*/  LDL.LU R22, [R1+0x8c] ;  /* 0x00008c0001167983 */ /* 0x000f280000300800 */
[----:B------:R-:W4:Y:S04]  /*1dc80*/  LDL.LU R23, [R1+0x88] ;  /* 0x0000880001177983 */ /* 0x000f280000300800 */
[----:B---3--:R0:W-:Y:S04]  /*1dc90*/  STS.U8 [R20+UR4+0x200], R24 ;  /* 0x0002001814007988 */ /* 0x0081e80008000004 */
[----:B0-----:R-:W3:Y:S04]  /*1dca0*/  LDL.LU R24, [R1+0x84] ;  /* 0x0000840001187983 */ /* 0x001ee80000300800 */
[----:B--2---:R0:W-:Y:S04]  /*1dcb0*/  STS.U8 [R20+UR4+0x240], R29 ;  /* 0x0002401d14007988 */ /* 0x0041e80008000004 */
[----:B----4-:R1:W-:Y:S04]  /*1dcc0*/  STS.U8 [R20+UR4+0x280], R25 ;  /* 0x0002801914007988 */ /* 0x0103e80008000004 */
[----:B0-----:R-:W2:Y:S04]  /*1dcd0*/  LDL.LU R29, [R1+0x80] ;  /* 0x00008000011d7983 */ /* 0x001ea80000300800 */
[----:B-1----:R-:W4:Y:S04]  /*1dce0*/  LDL.LU R25, [R1+0x41c8] ;  /* 0x0041c80001197983 */ /* 0x002f280000300800 */
[----:B------:R-:W-:Y:S04]  /*1dcf0*/  STS.U8 [R20+UR4+0x2c0], R0 ;  /* 0x0002c00014007988 */ /* 0x000fe80008000004 */
[----:B------:R-:W-:Y:S04]  /*1dd00*/  STS.U8 [R20+UR4+0x300], R2 ;  /* 0x0003000214007988 */ /* 0x000fe80008000004 */
[----:B------:R-:W-:Y:S04]  /*1dd10*/  STS.U8 [R20+UR4+0x340], R5 ;  /* 0x0003400514007988 */ /* 0x000fe80008000004 */
[----:B------:R-:W-:Y:S04]  /*1dd20*/  STS.U8 [R20+UR4+0x380], R28 ;  /* 0x0003801c14007988 */ /* 0x000fe80008000004 */
[----:B------:R-:W-:Y:S04]  /*1dd30*/  STS.U8 [R20+UR4+0x3c0], R4 ;  /* 0x0003c00414007988 */ /* 0x000fe80008000004 */
[----:B------:R0:W-:Y:S04]  /*1dd40*/  STS.U8 [R20+UR4+0x1240], R26 ;  /* 0x0012401a14007988 */ /* 0x0001e80008000004 */
        /* <DEDUP_REMOVED lines=16> */
[----:B0-----:R-:W2:Y:S04]  /*1de50*/  LDL.LU R26, [R1+0x7c] ;  /* 0x00007c00011a7983 */ /* 0x001ea80000300800 */
[----:B------:R0:W-:Y:S04]  /*1de60*/  STS.U8 [R20+UR4+0x3200], R27 ;  /* 0x0032001b14007988 */ /* 0x0001e80008000004 */
[----:B0-----:R-:W2:Y:S04]  /*1de70*/  LDL.LU R27, [R1+0x78] ;  /* 0x00007800011b7983 */ /* 0x001ea80000300800 */
[----:B------:R-:W2:Y:S04]  /*1de80*/  LDL.LU R0, [R1+0x138c] ;  /* 0x00138c0001007983 */ /* 0x000ea80000300800 */
[----:B------:R-:W-:Y:S04]  /*1de90*/  STS.U8 [R20+UR4+0x32c0], R22 ;  /* 0x0032c01614007988 */ /* 0x000fe80008000004 */
[----:B------:R-:W-:Y:S04]  /*1dea0*/  STS.U8 [R20+UR4+0x3280], R23 ;  /* 0x0032801714007988 */ /* 0x000fe80008000004 */
[----:B---3--:R-:W-:Y:S04]  /*1deb0*/  STS.U8 [R20+UR4+0x3340], R24 ;  /* 0x0033401814007988 */ /* 0x008fe80008000004 */
[----:B--2---:R0:W-:Y:S04]  /*1dec0*/  STL [R1+0x41c4], R0 ;  /* 0x0041c40001007387 */ /* 0x0041e80000100800 */
[----:B0-----:R-:W2:Y:S04]  /*1ded0*/  LDL.LU R0, [R1+0x1390] ;  /* 0x0013900001007983 */ /* 0x001ea80000300800 */
[----:B------:R-:W3:Y:S04]  /*1dee0*/  LDL.LU R2, [R1+0x1388] ;  /* 0x0013880001027983 */ /* 0x000ee80000300800 */
[----:B------:R-:W3:Y:S04]  /*1def0*/  LDL.LU R5, [R1+0x1384] ;  /* 0x0013840001057983 */ /* 0x000ee80000300800 */
[----:B------:R0:W-:Y:S04]  /*1df00*/  STS.U8 [R20+UR4+0x3300], R29 ;  /* 0x0033001d14007988 */ /* 0x0001e80008000004 */
[----:B------:R-:W3:Y:S04]  /*1df10*/  LDL.LU R28, [R1+0x1380] ;  /* 0x00138000011c7983 */ /* 0x000ee80000300800 */
[----:B0-----:R-:W3:Y:S04]  /*1df20*/  LDL.LU R29, [R1+0x137c] ;  /* 0x00137c00011d7983 */ /* 0x001ee80000300800 */
[----:B------:R-:W3:Y:S04]  /*1df30*/  LDL.LU R4, [R1+0x1378] ;  /* 0x0013780001047983 */ /* 0x000ee80000300800 */
        /* <DEDUP_REMOVED lines=14> */
[----:B------:R-:W-:Y:S04]  /*1e020*/  STS.U8 [R20+UR4+0x33c0], R26 ;  /* 0x0033c01a14007988 */ /* 0x000fe80008000004 */
[----:B------:R-:W3:Y:S04]  /*1e030*/  LDL.LU R19, [R1+0x1164] ;  /* 0x0011640001137983 */ /* 0x000ee80000300800 */
[----:B------:R-:W3:Y:S04]  /*1e040*/  LDL.LU R23, [R1+0x1160] ;  /* 0x0011600001177983 */ /* 0x000ee80000300800 */
[----:B------:R0:W-:Y:S01]  /*1e050*/  STS.U8 [R20+UR4+0x3380], R27 ;  /* 0x0033801b14007988 */ /* 0x0001e20008000004 */
[----:B----4-:R-:W-:-:S03]  /*1e060*/  LOP3.LUT R24, R25, 0x10, RZ, 0x3c, !PT ;  /* 0x0000001019187812 */ /* 0x010fc600078e3cff */
[----:B0-----:R-:W4:Y:S04]  /*1e070*/  LDL.LU R20, [R1+0x115c] ;  /* 0x00115c0001147983 */ /* 0x001f280000300800 */
[----:B------:R-:W3:Y:S04]  /*1e080*/  LDL.LU R21, [R1+0x74] ;  /* 0x0000740001157983 */ /* 0x000ee80000300800 */
[----:B------:R-:W3:Y:S04]  /*1e090*/  LDL.LU R22, [R1+0x70] ;  /* 0x0000700001167983 */ /* 0x000ee80000300800 */
[----:B------:R-:W3:Y:S04]  /*1e0a0*/  LDL.LU R25, [R1+0x6c] ;  /* 0x00006c0001197983 */ /* 0x000ee80000300800 */
[----:B------:R-:W3:Y:S04]  /*1e0b0*/  LDL.LU R26, [R1+0x68] ;  /* 0x00006800011a7983 */ /* 0x000ee80000300800 */
[----:B------:R-:W3:Y:S04]  /*1e0c0*/  LDL.LU R27, [R1+0x64] ;  /* 0x00006400011b7983 */ /* 0x000ee80000300800 */
[----:B--2---:R0:W-:Y:S04]  /*1e0d0*/  STS.U8 [R24+UR4+0x400], R0 ;  /* 0x0004000018007988 */ /* 0x0041e80008000004 */
[----:B0-----:R-:W2:Y:S04]  /*1e0e0*/  LDL.LU R0, [R1+0x41c4] ;  /* 0x0041c40001007983 */ /* 0x001ea80000300800 */
[----:B--2---:R-:W-:Y:S04]  /*1e0f0*/  STS.U8 [R24+UR4+0x440], R0 ;  /* 0x0004400018007988 */ /* 0x004fe80008000004 */
[----:B---3--:R-:W-:Y:S04]  /*1e100*/  STS.U8 [R24+UR4+0x480], R2 ;  /* 0x0004800218007988 */ /* 0x008fe80008000004 */
        /* <DEDUP_REMOVED lines=20> */
[----:B----4-:R-:W-:Y:S04]  /*1e250*/  STS.U8 [R24+UR4+0x25c0], R20 ;  /* 0x0025c01418007988 */ /* 0x010fe80008000004 */
[----:B------:R-:W-:Y:S04]  /*1e260*/  STS.U8 [R24+UR4+0x3440], R21 ;  /* 0x0034401518007988 */ /* 0x000fe80008000004 */
[----:B------:R-:W-:Y:S04]  /*1e270*/  STS.U8 [R24+UR4+0x3400], R22 ;  /* 0x0034001618007988 */ /* 0x000fe80008000004 */
[----:B------:R-:W-:Y:S04]  /*1e280*/  STS.U8 [R24+UR4+0x34c0], R25 ;  /* 0x0034c01918007988 */ /* 0x000fe80008000004 */
[----:B------:R-:W-:Y:S04]  /*1e290*/  STS.U8 [R24+UR4+0x3480], R26 ;  /* 0x0034801a18007988 */ /* 0x000fe80008000004 */
[----:B0-----:R-:W2:Y:S04]  /*1e2a0*/  LDL.LU R29, [R1+0x60] ;  /* 0x00006000011d7983 */ /* 0x001ea80000300800 */
[----:B------:R0:W-:Y:S04]  /*1e2b0*/  STS.U8 [R24+UR4+0x3540], R27 ;  /* 0x0035401b18007988 */ /* 0x0001e80008000004 */
[----:B0-----:R-:W3:Y:S01]  /*1e2c0*/  LDL.LU R27, [R1+0x58] ;  /* 0x00005800011b7983 */ /* 0x001ee20000300800 */
[----:B------:R-:W0:Y:S03]  /*1e2d0*/  S2R R23, SR_TID.X ;  /* 0x0000000000177919 */ /* 0x000e260000002100 */
[----:B---3--:R1:W-:Y:S04]  /*1e2e0*/  STL [R1+0x41c0], R27 ;  /* 0x0041c01b01007387 */ /* 0x0083e80000100800 */
[----:B-1----:R-:W3:Y:S01]  /*1e2f0*/  LDL.LU R27, [R1+0x5c] ;  /* 0x00005c00011b7983 */ /* 0x002ee20000300800 */
[----:B0-----:R-:W-:-:S03]  /*1e300*/  LOP3.LUT R14, R23, 0x3f, RZ, 0xc0, !PT ;  /* 0x0000003f170e7812 */ /* 0x001fc600078ec0ff */
[----:B------:R-:W4:Y:S01]  /*1e310*/  LDL.LU R25, [R1+0x1370] ;  /* 0x0013700001197983 */ /* 0x000f220000300800 */
[----:B------:R-:W-:-:S03]  /*1e320*/  LOP3.LUT R26, R14, 0x18, RZ, 0x3c, !PT ;  /* 0x000000180e1a7812 */ /* 0x000fc600078e3cff */
[----:B------:R0:W-:Y:S04]  /*1e330*/  STL [R1+0x41bc], R14 ;  /* 0x0041bc0e01007387 */ /* 0x0001e80000100800 */
[----:B0-----:R-:W4:Y:S04]  /*1e340*/  LDL.LU R14, [R1+0x136c] ;  /* 0x00136c00010e7983 */ /* 0x001f280000300800 */
        /* <DEDUP_REMOVED lines=22> */
[----:B--2---:R0:W-:Y:S04]  /*1e4b0*/  STS.U8 [R24+UR4+0x3500], R29 ;  /* 0x0035001d18007988 */ /* 0x0041e80008000004 */
[----:B------:R-:W2:Y:S04]  /*1e4c0*/  LDL.LU R23, [R1+0x54] ;  /* 0x0000540001177983 */ /* 0x000ea80000300800 */
[----:B0-----:R-:W2:Y:S04]  /*1e4d0*/  LDL.LU R29, [R1+0x50] ;  /* 0x00005000011d7983 */ /* 0x001ea80000300800 */
[----:B---3--:R0:W-:Y:S04]  /*1e4e0*/  STS.U8 [R24+UR4+0x35c0], R27 ;  /* 0x0035c01b18007988 */ /* 0x0081e80008000004 */
[----:B0-----:R-:W3:Y:S04]  /*1e4f0*/  LDL.LU R27, [R1+0x41c0] ;  /* 0x0041c000011b7983 */ /* 0x001ee80000300800 */
[----:B---3--:R0:W-:Y:S04]  /*1e500*/  STS.U8 [R24+UR4+0x3580], R27 ;  /* 0x0035801b18007988 */ /* 0x0081e80008000004 */
[----:B----4-:R1:W-:Y:S04]  /*1e510*/  STS.U8 [R26+UR4+0x600], R25 ;  /* 0x000600191a007988 */ /* 0x0103e80008000004 */
[----:B------:R3:W-:Y:S04]  /*1e520*/  STS.U8 [R26+UR4+0x640], R14 ;  /* 0x0006400e1a007988 */ /* 0x0007e80008000004 */
[----:B------:R-:W-:Y:S04]  /*1e530*/  STS.U8 [R26+UR4+0x680], R0 ;  /* 0x000680001a007988 */ /* 0x000fe80008000004 */
[----:B------:R-:W-:Y:S04]  /*1e540*/  STS.U8 [R26+UR4+0x6c0], R2 ;  /* 0x0006c0021a007988 */ /* 0x000fe80008000004 */
[----:B------:R-:W-:Y:S04]  /*1e550*/  STS.U8 [R26+UR4+0x700], R5 ;  /* 0x000700051a007988 */ /* 0x000fe80008000004 */
[----:B0-----:R-:W4:Y:S04]  /*1e560*/  LDL.LU R27, [R1+0x4c] ;  /* 0x00004c00011b7983 */ /* 0x001f280000300800 */
        /* <DEDUP_REMOVED lines=17> */
[----:B------:R-:W4:Y:S04]  /*1e680*/  LDL.LU R24, [R1+0x48] ;  /* 0x0000480001187983 */ /* 0x000f280000300800 */
[----:B------:R-:W-:Y:S04]  /*1e690*/  STS.U8 [R26+UR4+0x2780], R21 ;  /* 0x002780151a007988 */ /* 0x000fe80008000004 */
[----:B-1----:R-:W4:Y:S04]  /*1e6a0*/  LDL.LU R25, [R1+0x44] ;  /* 0x0000440001197983 */ /* 0x002f280000300800 */
[----:B------:R-:W-:Y:S04]  /*1e6b0*/  STS.U8 [R26+UR4+0x27c0], R22 ;  /* 0x0027c0161a007988 */ /* 0x000fe80008000004 */
[----:B---3--:R-:W3:Y:S04]  /*1e6c0*/  LDL.LU R14, [R1+0x41bc] ;  /* 0x0041bc00010e7983 */ /* 0x008ee80000300800 */
[----:B--2---:R-:W-:Y:S04]  /*1e6d0*/  STS.U8 [R26+UR4+0x3640], R23 ;  /* 0x003640171a007988 */ /* 0x004fe80008000004 */
[----:B------:R1:W-:Y:S04]  /*1e6e0*/  STS.U8 [R26+UR4+0x3600], R29 ;  /* 0x0036001d1a007988 */ /* 0x0003e80008000004 */
[----:B0-----:R-:W2:Y:S04]  /*1e6f0*/  LDL.LU R28, [R1+0x40] ;  /* 0x00004000011c7983 */ /* 0x001ea80000300800 */
[----:B-1----:R-:W2:Y:S04]  /*1e700*/  LDL.LU R29, [R1+0x3c] ;  /* 0x00003c00011d7983 */ /* 0x002ea80000300800 */
[----:B----4-:R0:W-:Y:S04]  /*1e710*/  STS.U8 [R26+UR4+0x36c0], R27 ;  /* 0x0036c01b1a007988 */ /* 0x0101e80008000004 */
        /* <DEDUP_REMOVED lines=24> */
[----:B------:R1:W-:Y:S04]  /*1e8a0*/  STS.U8 [R26+UR4+0x3740], R25 ;  /* 0x003740191a007988 */ /* 0x0003e80008000004 */
[----:B--2---:R2:W-:Y:S04]  /*1e8b0*/  STS.U8 [R26+UR4+0x3700], R28 ;  /* 0x0037001c1a007988 */ /* 0x0045e80008000004 */
[----:B------:R2:W-:Y:S04]  /*1e8c0*/  STS.U8 [R26+UR4+0x37c0], R29 ;  /* 0x0037c01d1a007988 */ /* 0x0005e80008000004 */
[----:B0-----:R-:W4:Y:S04]  /*1e8d0*/  LDL.LU R24, [R1+0x1120] ;  /* 0x0011200001187983 */ /* 0x001f280000300800 */
[----:B-1----:R-:W4:Y:S04]  /*1e8e0*/  LDL.LU R25, [R1+0x111c] ;  /* 0x00111c0001197983 */ /* 0x002f280000300800 */
[----:B--2---:R-:W2:Y:S04]  /*1e8f0*/  LDL.LU R28, [R1+0x41b8] ;  /* 0x0041b800011c7983 */ /* 0x004ea80000300800 */
[----:B------:R-:W2:Y:S01]  /*1e900*/  LDL.LU R29, [R1+0x18] ;  /* 0x00001800011d7983 */ /* 0x000ea20000300800 */
[----:B---3--:R-:W-:-:S03]  /*1e910*/  LOP3.LUT R14, R14, 0x20, RZ, 0x3c, !PT ;  /* 0x000000200e0e7812 */ /* 0x008fc600078e3cff */
[----:B----4-:R0:W-:Y:S04]  /*1e920*/  STS.U8 [R26+UR4+0x3780], R27 ;  /* 0x0037801b1a007988 */ /* 0x0101e80008000004 */
        /* <DEDUP_REMOVED lines=8> */
[----:B0-----:R-:W3:Y:S04]  /*1e9b0*/  LDL.LU R26, [R1+0x14] ;  /* 0x00001400011a7983 */ /* 0x001ee80000300800 */
[----:B------:R-:W4:Y:S04]  /*1e9c0*/  LDL.LU R27, [R1+0x10] ;  /* 0x00001000011b7983 */ /* 0x000f280000300800 */
[----:B------:R-:W-:Y:S04]  /*1e9d0*/  STS.U8 [R14+UR4+0x1840], R9 ;  /* 0x001840090e007988 */ /* 0x000fe80008000004 */
[----:B------:R-:W-:Y:S04]  /*1e9e0*/  STS.U8 [R14+UR4+0x1800], R10 ;  /* 0x0018000a0e007988 */ /* 0x000fe80008000004 */
[----:B------:R-:W-:Y:S04]  /*1e9f0*/  STS.U8 [R14+UR4+0x18c0], R11 ;  /* 0x0018c00b0e007988 */ /* 0x000fe80008000004 */
[----:B------:R-:W-:Y:S04]  /*1ea00*/  STS.U8 [R14+UR4+0x1880], R12 ;  /* 0x0018800c0e007988 */ /* 0x000fe80008000004 */
[----:B------:R0:W-:Y:S04]  /*1ea10*/  STS.U8 [R14+UR4+0x1940], R13 ;  /* 0x0019400d0e007988 */ /* 0x0001e80008000004 */
        /* <DEDUP_REMOVED lines=9> */
[----:B-1----:R-:W4:Y:S04]  /*1eab0*/  LDL.LU R0, [R1+0xc] ;  /* 0x00000c0001007983 */ /* 0x002f280000300800 */
[----:B0-----:R-:W4:Y:S04]  /*1eac0*/  LDL.LU R13, [R1+0x8] ;  /* 0x00000800010d7983 */ /* 0x001f280000300800 */
[----:B------:R-:W4:Y:S04]  /*1ead0*/  LDL.LU R15, [R1+0x4] ;  /* 0x00000400010f7983 */ /* 0x000f280000300800 */
[----:B------:R-:W-:Y:S04]  /*1eae0*/  STS.U8 [R14+UR4+0x2980], R24 ;  /* 0x002980180e007988 */ /* 0x000fe80008000004 */
[----:B------:R-:W-:Y:S04]  /*1eaf0*/  STS.U8 [R14+UR4+0x29c0], R25 ;  /* 0x0029c0190e007988 */ /* 0x000fe80008000004 */
[----:B--2---:R0:W-:Y:S04]  /*1eb00*/  STS.U8 [R14+UR4+0x3840], R29 ;  /* 0x0038401d0e007988 */ /* 0x0041e80008000004 */
[----:B0-----:R-:W2:Y:S04]  /*1eb10*/  LDL.LU R29, [R1] ;  /* 0x00000000011d7983 */ /* 0x001ea80000300800 */
[----:B------:R-:W2:Y:S04]  /*1eb20*/  LDL.LU R21, [R1+0x1330] ;  /* 0x0013300001157983 */ /* 0x000ea80000300800 */
[----:B------:R-:W2:Y:S04]  /*1eb30*/  LDL.LU R22, [R1+0x132c] ;  /* 0x00132c0001167983 */ /* 0x000ea80000300800 */
[----:B------:R-:W2:Y:S04]  /*1eb40*/  LDL.LU R23, [R1+0x1328] ;  /* 0x0013280001177983 */ /* 0x000ea80000300800 */
[----:B------:R-:W2:Y:S04]  /*1eb50*/  LDL.LU R24, [R1+0x1324] ;  /* 0x0013240001187983 */ /* 0x000ea80000300800 */
[----:B------:R-:W2:Y:S01]  /*1eb60*/  LDL.LU R25, [R1+0x1320] ;  /* 0x0013200001197983 */ /* 0x000ea20000300800 */
[----:B------:R-:W-:-:S03]  /*1eb70*/  LOP3.LUT R2, R28, 0x3f, RZ, 0xc0, !PT ;  /* 0x0000003f1c027812 */ /* 0x000fc600078ec0ff */
[----:B---3--:R0:W-:Y:S04]  /*1eb80*/  STS.U8 [R14+UR4+0x3800], R26 ;  /* 0x0038001a0e007988 */ /* 0x0081e80008000004 */
[----:B----4-:R1:W-:Y:S04]  /*1eb90*/  STS.U8 [R14+UR4+0x38c0], R27 ;  /* 0x0038c01b0e007988 */ /* 0x0103e80008000004 */
[----:B0-----:R-:W3:Y:S04]  /*1eba0*/  LDL.LU R26, [R1+0x131c] ;  /* 0x00131c00011a7983 */ /* 0x001ee80000300800 */
[----:B-1----:R-:W4:Y:S04]  /*1ebb0*/  LDL.LU R27, [R1+0x1318] ;  /* 0x00131800011b7983 */ /* 0x002f280000300800 */
        /* <DEDUP_REMOVED lines=15> */
[----:B------:R0:W-:Y:S04]  /*1ecb0*/  STS.U8 [R14+UR4+0x3880], R0 ;  /* 0x003880000e007988 */ /* 0x0001e80008000004 */
[----:B------:R-:W3:Y:S04]  /*1ecc0*/  LDL.LU R20, [R1+0x10fc] ;  /* 0x0010fc0001147983 */ /* 0x000ee80000300800 */
[----:B------:R1:W-:Y:S04]  /*1ecd0*/  STS.U8 [R14+UR4+0x3940], R13 ;  /* 0x0039400d0e007988 */ /* 0x0003e80008000004 */
[----:B------:R-:W-:Y:S04]  /*1ece0*/  STS.U8 [R14+UR4+0x3900], R15 ;  /* 0x0039000f0e007988 */ /* 0x000fe80008000004 */
[----:B0-----:R-:W3:Y:S04]  /*1ecf0*/  LDL.LU R0, [R1+0x41b4] ;  /* 0x0041b40001007983 */ /* 0x001ee80000300800 */
[----:B-1----:R-:W3:Y:S04]  /*1ed00*/  LDL.LU R13, [R1+0x41b0] ;  /* 0x0041b000010d7983 */ /* 0x002ee80000300800 */
[----:B--2---:R0:W-:Y:S04]  /*1ed10*/  STS.U8 [R14+UR4+0x39c0], R29 ;  /* 0x0039c01d0e007988 */ /* 0x0041e80008000004 */
[----:B0-----:R-:W2:Y:S01]  /*1ed20*/  LDL.LU R29, [R1+0x41ac] ;  /* 0x0041ac00011d7983 */ /* 0x001ea20000300800 */
[----:B------:R-:W-:-:S03]  /*1ed30*/  LOP3.LUT R15, R2, 0x28, RZ, 0x3c, !PT ;  /* 0x00000028020f7812 */ /* 0x000fc600078e3cff */
[----:B--2---:R0:W-:Y:S04]  /*1ed40*/  STS.U8 [R14+UR4+0x3980], R29 ;  /* 0x0039801d0e007988 */ /* 0x0041e80008000004 */
[----:B0-----:R-:W2:Y:S04]  /*1ed50*/  LDL.LU R14, [R1+0x41a8] ;  /* 0x0041a800010e7983 */ /* 0x001ea80000300800 */
[----:B------:R0:W-:Y:S04]  /*1ed60*/  STL [R1+0x4138], R29 ;  /* 0x0041381d01007387 */ /* 0x0001e80000100800 */
[----:B0-----:R-:W2:Y:S04]  /*1ed70*/  LDL.LU R29, [R1+0x1224] ;  /* 0x00122400011d7983 */ /* 0x001ea80000300800 */
[----:B------:R0:W-:Y:S04]  /*1ed80*/  STS.U8 [R15+UR4+0xa00], R21 ;  /* 0x000a00150f007988 */ /* 0x0001e80008000004 */
[----:B------:R1:W-:Y:S04]  /*1ed90*/  STS.U8 [R15+UR4+0xa40], R22 ;  /* 0x000a40160f007988 */ /* 0x0003e80008000004 */
[----:B------:R0:W-:Y:S04]  /*1eda0*/  STS.U8 [R15+UR4+0xa80], R23 ;  /* 0x000a80170f007988 */ /* 0x0001e80008000004 */
[----:B------:R0:W-:Y:S04]  /*1edb0*/  STS.U8 [R15+UR4+0xac0], R24 ;  /* 0x000ac0180f007988 */ /* 0x0001e80008000004 */
[----:B------:R1:W-:Y:S04]  /*1edc0*/  STS.U8 [R15+UR4+0xb00], R25 ;  /* 0x000b00190f007988 */ /* 0x0003e80008000004 */
[----:B---3--:R3:W-:Y:S04]  /*1edd0*/  STS.U8 [R15+UR4+0xb40], R26 ;  /* 0x000b401a0f007988 */ /* 0x0087e80008000004 */
[----:B0-----:R-:W2:Y:S04]  /*1ede0*/  LDL.LU R21, [R1+0x41a4] ;  /* 0x0041a40001157983 */ /* 0x001ea80000300800 */
[----:B-1----:R-:W2:Y:S04]  /*1edf0*/  LDL.LU R22, [R1+0x41a0] ;  /* 0x0041a00001167983 */ /* 0x002ea80000300800 */
[----:B------:R-:W2:Y:S04]  /*1ee00*/  LDL.LU R23, [R1+0x419c] ;  /* 0x00419c0001177983 */ /* 0x000ea80000300800 */
[----:B------:R-:W2:Y:S04]  /*1ee10*/  LDL.LU R24, [R1+0x4198] ;  /* 0x0041980001187983 */ /* 0x000ea80000300800 */
[----:B------:R-:W2:Y:S04]  /*1ee20*/  LDL.LU R25, [R1+0x4194] ;  /* 0x0041940001197983 */ /* 0x000ea80000300800 */
[----:B---3--:R-:W3:Y:S04]  /*1ee30*/  LDL.LU R26, [R1+0x4190] ;  /* 0x00419000011a7983 */ /* 0x008ee80000300800 */
[----:B----4-:R0:W-:Y:S04]  /*1ee40*/  STS.U8 [R15+UR4+0xb80], R27 ;  /* 0x000b801b0f007988 */ /* 0x0101e80008000004 */
[----:B------:R1:W-:Y:S04]  /*1ee50*/  STS.U8 [R15+UR4+0xbc0], R28 ;  /* 0x000bc01c0f007988 */ /* 0x0003e80008000004 */
[----:B0-----:R-:W4:Y:S04]  /*1ee60*/  LDL.LU R27, [R1+0x418c] ;  /* 0x00418c00011b7983 */ /* 0x001f280000300800 */
[----:B-1----:R-:W3:Y:S04]  /*1ee70*/  LDL.LU R28, [R1+0x4188] ;  /* 0x00418800011c7983 */ /* 0x002ee80000300800 */
[----:B--2---:R-:W-:Y:S04]  /*1ee80*/  STS.U8 [R15+UR4+0x1a40], R29 ;  /* 0x001a401d0f007988 */ /* 0x004fe80008000004 */
        /* <DEDUP_REMOVED lines=10> */
[----:B------:R0:W-:Y:S04]  /*1ef30*/  STS.U8 [R15+UR4+0x2ac0], R16 ;  /* 0x002ac0100f007988 */ /* 0x0001e80008000004 */
[----:B------:R1:W-:Y:S04]  /*1ef40*/  STS.U8 [R15+UR4+0x2b00], R17 ;  /* 0x002b00110f007988 */ /* 0x0003e80008000004 */
[----:B------:R2:W-:Y:S04]  /*1ef50*/  STS.U8 [R15+UR4+0x2b40], R18 ;  /* 0x002b40120f007988 */ /* 0x0005e80008000004 */
[----:B------:R1:W-:Y:S04]  /*1ef60*/  STS.U8 [R15+UR4+0x2b80], R19 ;  /* 0x002b80130f007988 */ /* 0x0003e80008000004 */
[----:B------:R2:W-:Y:S04]  /*1ef70*/  STS.U8 [R15+UR4+0x2bc0], R20 ;  /* 0x002bc0140f007988 */ /* 0x0005e80008000004 */
[----:B0-----:R-:W4:Y:S04]  /*1ef80*/  LDL.LU R16, [R1+0x1310] ;  /* 0x0013100001107983 */ /* 0x001f280000300800 */
[----:B-1----:R-:W4:Y:S04]  /*1ef90*/  LDL.LU R17, [R1+0x130c] ;  /* 0x00130c0001117983 */ /* 0x002f280000300800 */
[----:B--2---:R-:W2:Y:S04]  /*1efa0*/  LDL.LU R18, [R1+0x1308] ;  /* 0x0013080001127983 */ /* 0x004ea80000300800 */
        /* <DEDUP_REMOVED lines=13> */
[----:B---3--:R-:W-:Y:S04]  /*1f080*/  STS.U8 [R15+UR4+0x3a40], R28 ;  /* 0x003a401c0f007988 */ /* 0x008fe80008000004 */
[----:B------:R0:W-:Y:S04]  /*1f090*/  STL [R1+0x413c], R28 ;  /* 0x00413c1c01007387 */ /* 0x0001e80000100800 */
[----:B----4-:R-:W-:Y:S04]  /*1f0a0*/  STS.U8 [R15+UR4+0x3a00], R27 ;  /* 0x003a001b0f007988 */ /* 0x010fe80008000004 */
[----:B------:R-:W-:Y:S04]  /*1f0b0*/  STS.U8 [R15+UR4+0x3ac0], R26 ;  /* 0x003ac01a0f007988 */ /* 0x000fe80008000004 */
[----:B------:R-:W-:Y:S04]  /*1f0c0*/  STS.U8 [R15+UR4+0x3a80], R25 ;  /* 0x003a80190f007988 */ /* 0x000fe80008000004 */
[----:B0-----:R-:W3:Y:S04]  /*1f0d0*/  LDL.LU R28, [R1+0x11f0] ;  /* 0x0011f000011c7983 */ /* 0x001ee80000300800 */
[----:B------:R0:W-:Y:S04]  /*1f0e0*/  STL [R1+0x4140], R27 ;  /* 0x0041401b01007387 */ /* 0x0001e80000100800 */
[----:B------:R-:W-:Y:S04]  /*1f0f0*/  STS.U8 [R15+UR4+0x3b40], R24 ;  /* 0x003b40180f007988 */ /* 0x000fe80008000004 */
[----:B------:R-:W-:Y:S04]  /*1f100*/  STS.U8 [R15+UR4+0x3b00], R23 ;  /* 0x003b00170f007988 */ /* 0x000fe80008000004 */
[----:B0-----:R-:W4:Y:S04]  /*1f110*/  LDL.LU R27, [R1+0x11f4] ;  /* 0x0011f400011b7983 */ /* 0x001f280000300800 */
[----:B------:R0:W-:Y:S04]  /*1f120*/  STL [R1+0x4144], R26 ;  /* 0x0041441a01007387 */ /* 0x0001e80000100800 */
[----:B------:R-:W-:Y:S04]  /*1f130*/  STS.U8 [R15+UR4+0x3bc0], R22 ;  /* 0x003bc0160f007988 */ /* 0x000fe80008000004 */
[----:B------:R-:W-:Y:S04]  /*1f140*/  STS.U8 [R15+UR4+0x3b80], R21 ;  /* 0x003b80150f007988 */ /* 0x000fe80008000004 */
[----:B0-----:R-:W3:Y:S04]  /*1f150*/  LDL.LU R26, [R1+0x11f8] ;  /* 0x0011f800011a7983 */ /* 0x001ee80000300800 */
[----:B------:R0:W-:Y:S04]  /*1f160*/  STL [R1+0x4148], R25 ;  /* 0x0041481901007387 */ /* 0x0001e80000100800 */
[----:B0-----:R-:W3:Y:S04]  /*1f170*/  LDL.LU R25, [R1+0x11fc] ;  /* 0x0011fc0001197983 */ /* 0x001ee80000300800 */
[----:B------:R0:W-:Y:S04]  /*1f180*/  STL [R1+0x414c], R24 ;  /* 0x00414c1801007387 */ /* 0x0001e80000100800 */
[----:B0-----:R-:W3:Y:S04]  /*1f190*/  LDL.LU R24, [R1+0x1204] ;  /* 0x0012040001187983 */ /* 0x001ee80000300800 */
[----:B------:R0:W-:Y:S04]  /*1f1a0*/  STL [R1+0x4150], R23 ;  /* 0x0041501701007387 */ /* 0x0001e80000100800 */
[----:B0-----:R-:W3:Y:S04]  /*1f1b0*/  LDL.LU R23, [R1+0x12f4] ;  /* 0x0012f40001177983 */ /* 0x001ee80000300800 */
[----:B------:R0:W-:Y:S04]  /*1f1c0*/  STL [R1+0x4154], R22 ;  /* 0x0041541601007387 */ /* 0x0001e80000100800 */
[----:B0-----:R-:W3:Y:S04]  /*1f1d0*/  LDL.LU R22, [R1+0x12f8] ;  /* 0x0012f80001167983 */ /* 0x001ee80000300800 */
[----:B------:R-:W3:Y:S04]  /*1f1e0*/  LDL.LU R15, [R1+0x4184] ;  /* 0x00418400010f7983 */ /* 0x000ee80000300800 */
[----:B------:R0:W-:Y:S04]  /*1f1f0*/  STL [R1+0x4158], R21 ;  /* 0x0041581501007387 */ /* 0x0001e80000100800 */
[----:B0-----:R-:W3:Y:S01]  /*1f200*/  LDL.LU R21, [R1+0x12fc] ;  /* 0x0012fc0001157983 */ /* 0x001ee20000300800 */
[----:B------:R-:W-:-:S05]  /*1f210*/  LOP3.LUT R2, R2, 0x30, RZ, 0x3c, !PT ;  /* 0x0000003002027812 */ /* 0x000fca00078e3cff */
[----:B------:R0:W-:Y:S04]  /*1f220*/  STS.U8 [R2+UR4+0xc00], R16 ;  /* 0x000c001002007988 */ /* 0x0001e80008000004 */
[----:B------:R1:W-:Y:S04]  /*1f230*/  STS.U8 [R2+UR4+0xc40], R17 ;  /* 0x000c401102007988 */ /* 0x0003e80008000004 */
[----:B--2---:R2:W-:Y:S04]  /*1f240*/  STS.U8 [R2+UR4+0xc80], R18 ;  /* 0x000c801202007988 */ /* 0x0045e80008000004 */
[----:B------:R1:W-:Y:S04]  /*1f250*/  STS.U8 [R2+UR4+0xcc0], R19 ;  /* 0x000cc01302007988 */ /* 0x0003e80008000004 */
[----:B------:R2:W-:Y:S04]  /*1f260*/  STS.U8 [R2+UR4+0xd00], R20 ;  /* 0x000d001402007988 */ /* 0x0005e80008000004 */
[----:B0-----:R-:W4:Y:S04]  /*1f270*/  LDL.LU R16, [R1+0x4180] ;  /* 0x0041800001107983 */ /* 0x001f280000300800 */
[----:B-1----:R-:W4:Y:S04]  /*1f280*/  LDL.LU R17, [R1+0x417c] ;  /* 0x00417c0001117983 */ /* 0x002f280000300800 */
[----:B--2---:R-:W2:Y:S04]  /*1f290*/  LDL.LU R18, [R1+0x4178] ;  /* 0x0041780001127983 */ /* 0x004ea80000300800 */
[----:B------:R-:W2:Y:S04]  /*1f2a0*/  LDL.LU R19, [R1+0x4174] ;  /* 0x0041740001137983 */ /* 0x000ea80000300800 */
[----:B------:R-:W2:Y:S04]  /*1f2b0*/  LDL.LU R20, [R1+0x4170] ;  /* 0x0041700001147983 */ /* 0x000ea80000300800 */
[----:B---3--:R0:W-:Y:S04]  /*1f2c0*/  STS.U8 [R2+UR4+0xd40], R21 ;  /* 0x000d401502007988 */ /* 0x0081e80008000004 */
[----:B0-----:R-:W3:Y:S04]  /*1f2d0*/  LDL.LU R21, [R1+0x12dc] ;  /* 0x0012dc0001157983 */ /* 0x001ee80000300800 */
[----:B---3--:R0:W-:Y:S04]  /*1f2e0*/  STL [R1+0x415c], R21 ;  /* 0x00415c1501007387 */ /* 0x0081e80000100800 */
[----:B0-----:R-:W3:Y:S04]  /*1f2f0*/  LDL.LU R21, [R1+0x12e0] ;  /* 0x0012e00001157983 */ /* 0x001ee80000300800 */
[----:B---3--:R0:W-:Y:S04]  /*1f300*/  STL [R1+0x4160], R21 ;  /* 0x0041601501007387 */ /* 0x0081e80000100800 */
[----:B0-----:R-:W3:Y:S04]  /*1f310*/  LDL.LU R21, [R1+0x12e8] ;  /* 0x0012e80001157983 */ /* 0x001ee80000300800 */
[----:B---3--:R0:W-:Y:S04]  /*1f320*/  STL [R1+0x4164], R21 ;  /* 0x0041641501007387 */ /* 0x0081e80000100800 */
[----:B0-----:R-:W3:Y:S04]  /*1f330*/  LDL.LU R21, [R1+0x12ec] ;  /* 0x0012ec0001157983 */ /* 0x001ee80000300800 */
[----:B------:R-:W-:Y:S04]  /*1f340*/  STS.U8 [R2+UR4+0xd80], R22 ;  /* 0x000d801602007988 */ /* 0x000fe80008000004 */
[----:B------:R-:W-:Y:S04]  /*1f350*/  STS.U8 [R2+UR4+0xdc0], R23 ;  /* 0x000dc01702007988 */ /* 0x000fe80008000004 */
[----:B------:R-:W-:Y:S04]  /*1f360*/  STS.U8 [R2+UR4+0x1c40], R24 ;  /* 0x001c401802007988 */ /* 0x000fe80008000004 */
[----:B---3--:R0:W-:Y:S04]  /*1f370*/  STL [R1+0x4168], R21 ;  /* 0x0041681501007387 */ /* 0x0081e80000100800 */
[----:B0-----:R-:W3:Y:S04]  /*1f380*/  LDL.LU R21, [R1+0x12f0] ;  /* 0x0012f00001157983 */ /* 0x001ee80000300800 */
[----:B------:R0:W-:Y:S04]  /*1f390*/  STS.U8 [R2+UR4+0x1c00], R25 ;  /* 0x001c001902007988 */ /* 0x0001e80008000004 */
[----:B------:R1:W-:Y:S04]  /*1f3a0*/  STS.U8 [R2+UR4+0x1cc0], R26 ;  /* 0x001cc01a02007988 */ /* 0x0003e80008000004 */
[----:B----4-:R4:W-:Y:S04]  /*1f3b0*/  STS.U8 [R2+UR4+0x1c80], R27 ;  /* 0x001c801b02007988 */ /* 0x0109e80008000004 */
[----:B------:R0:W-:Y:S04]  /*1f3c0*/  STS.U8 [R2+UR4+0x1d40], R28 ;  /* 0x001d401c02007988 */ /* 0x0001e80008000004 */
        /* <DEDUP_REMOVED lines=11> */
[----:B---3--:R3:W-:Y:S04]  /*1f480*/  STL [R1+0x416c], R21 ;  /* 0x00416c1501007387 */ /* 0x0087e80000100800 */
[----:B------:R-:W2:Y:S04]  /*1f490*/  LDL.LU R22, [R1+0x12d8] ;  /* 0x0012d80001167983 */ /* 0x000ea80000300800 */
[----:B------:R-:W2:Y:S04]  /*1f4a0*/  LDL.LU R23, [R1+0x12d4] ;  /* 0x0012d40001177983 */ /* 0x000ea80000300800 */
[----:B------:R-:W2:Y:S04]  /*1f4b0*/  LDL.LU R24, [R1+0x12d0] ;  /* 0x0012d00001187983 */ /* 0x000ea80000300800 */
[----:B0-----:R-:W2:Y:S04]  /*1f4c0*/  LDL.LU R25, [R1+0x11e0] ;  /* 0x0011e00001197983 */ /* 0x001ea80000300800 */
[----:B-1----:R-:W2:Y:S04]  /*1f4d0*/  LDL.LU R26, [R1+0x11d8] ;  /* 0x0011d800011a7983 */ /* 0x002ea80000300800 */
[----:B----4-:R-:W4:Y:S04]  /*1f4e0*/  LDL.LU R27, [R1+0x11d4] ;  /* 0x0011d400011b7983 */ /* 0x010f280000300800 */
[----:B------:R-:W4:Y:S04]  /*1f4f0*/  LDL.LU R28, [R1+0x11d0] ;  /* 0x0011d000011c7983 */ /* 0x000f280000300800 */
[----:B------:R-:W4:Y:S04]  /*1f500*/  LDL.LU R29, [R1+0x11cc] ;  /* 0x0011cc00011d7983 */ /* 0x000f280000300800 */
[----:B------:R-:W4:Y:S01]  /*1f510*/  LDL.LU R5, [R1+0x11c8] ;  /* 0x0011c80001057983 */ /* 0x000f220000300800 */
[----:B---3--:R-:W-:-:S03]  /*1f520*/  LOP3.LUT R21, R0, 0x30, RZ, 0x3c, !PT ;  /* 0x0000003000157812 */ /* 0x008fc600078e3cff */
[----:B------:R-:W3:Y:S04]  /*1f530*/  LDL.LU R4, [R1+0x11c4] ;  /* 0x0011c40001047983 */ /* 0x000ee80000300800 */
[----:B------:R-:W3:Y:S04]  /*1f540*/  LDL.LU R3, [R1+0x11c0] ;  /* 0x0011c00001037983 */ /* 0x000ee80000300800 */
[----:B------:R-:W3:Y:S04]  /*1f550*/  LDL.LU R6, [R1+0x10d8] ;  /* 0x0010d80001067983 */ /* 0x000ee80000300800 */
[----:B--2---:R-:W-:Y:S04]  /*1f560*/  STS.U8 [R21+UR4+0x3c40], R20 ;  /* 0x003c401415007988 */ /* 0x004fe80008000004 */
[----:B------:R-:W2:Y:S04]  /*1f570*/  LDL.LU R7, [R1+0x10d4] ;  /* 0x0010d40001077983 */ /* 0x000ea80000300800 */
[----:B------:R-:W-:Y:S04]  /*1f580*/  STS.U8 [R21+UR4+0x3c00], R19 ;  /* 0x003c001315007988 */ /* 0x000fe80008000004 */
        /* <DEDUP_REMOVED lines=11> */
[----:B------:R0:W-:Y:S04]  /*1f640*/  STS.U8 [R21+UR4+0x3d80], R13 ;  /* 0x003d800d15007988 */ /* 0x0001e80008000004 */
[----:B0-----:R-:W2:Y:S01]  /*1f650*/  LDL.LU R21, [R1+0x416c] ;  /* 0x00416c0001157983 */ /* 0x001ea20000300800 */
[----:B------:R-:W-:-:S05]  /*1f660*/  LOP3.LUT R0, R0, 0x38, RZ, 0x3c, !PT ;  /* 0x0000003800007812 */ /* 0x000fca00078e3cff */
[----:B--2---:R0:W-:Y:S04]  /*1f670*/  STS.U8 [R0+UR4+0xe00], R21 ;  /* 0x000e001500007988 */ /* 0x0041e80008000004 */
[----:B0-----:R-:W2:Y:S04]  /*1f680*/  LDL.LU R21, [R1+0x4168] ;  /* 0x0041680001157983 */ /* 0x001ea80000300800 */
[----:B--2---:R0:W-:Y:S04]  /*1f690*/  STS.U8 [R0+UR4+0xe40], R21 ;  /* 0x000e401500007988 */ /* 0x0041e80008000004 */
[----:B0-----:R-:W2:Y:S04]  /*1f6a0*/  LDL.LU R21, [R1+0x4164] ;  /* 0x0041640001157983 */ /* 0x001ea80000300800 */
[----:B--2---:R0:W-:Y:S04]  /*1f6b0*/  STS.U8 [R0+UR4+0xe80], R21 ;  /* 0x000e801500007988 */ /* 0x0041e80008000004 */
[----:B0-----:R-:W2:Y:S04]  /*1f6c0*/  LDL.LU R21, [R1+0x4160] ;  /* 0x0041600001157983 */ /* 0x001ea80000300800 */
[----:B--2---:R0:W-:Y:S04]  /*1f6d0*/  STS.U8 [R0+UR4+0xec0], R21 ;  /* 0x000ec01500007988 */ /* 0x0041e80008000004 */
[----:B0-----:R-:W2:Y:S04]  /*1f6e0*/  LDL.LU R21, [R1+0x415c] ;  /* 0x00415c0001157983 */ /* 0x001ea80000300800 */
[----:B--2---:R0:W-:Y:S04]  /*1f6f0*/  STS.U8 [R0+UR4+0xf00], R21 ;  /* 0x000f001500007988 */ /* 0x0041e80008000004 */
[----:B------:R1:W-:Y:S04]  /*1f700*/  STS.U8 [R0+UR4+0xf40], R22 ;  /* 0x000f401600007988 */ /* 0x0003e80008000004 */
[----:B------:R2:W-:Y:S04]  /*1f710*/  STS.U8 [R0+UR4+0xf80], R23 ;  /* 0x000f801700007988 */ /* 0x0005e80008000004 */
[----:B------:R0:W-:Y:S04]  /*1f720*/  STS.U8 [R0+UR4+0xfc0], R24 ;  /* 0x000fc01800007988 */ /* 0x0001e80008000004 */
[----:B------:R1:W-:Y:S04]  /*1f730*/  STS.U8 [R0+UR4+0x1e40], R25 ;  /* 0x001e401900007988 */ /* 0x0003e80008000004 */
[----:B------:R2:W-:Y:S04]  /*1f740*/  STS.U8 [R0+UR4+0x1e00], R26 ;  /* 0x001e001a00007988 */ /* 0x0005e80008000004 */
[----:B0-----:R-:W3:Y:S04]  /*1f750*/  LDL.LU R21, [R1+0x4158] ;  /* 0x0041580001157983 */ /* 0x001ee80000300800 */
[----:B-1----:R-:W3:Y:S04]  /*1f760*/  LDL.LU R22, [R1+0x4154] ;  /* 0x0041540001167983 */ /* 0x002ee80000300800 */
[----:B--2---:R-:W2:Y:S04]  /*1f770*/  LDL.LU R23, [R1+0x4150] ;  /* 0x0041500001177983 */ /* 0x004ea80000300800 */
[----:B------:R-:W2:Y:S04]  /*1f780*/  LDL.LU R24, [R1+0x414c] ;  /* 0x00414c0001187983 */ /* 0x000ea80000300800 */
[----:B------:R-:W2:Y:S04]  /*1f790*/  LDL.LU R25, [R1+0x4148] ;  /* 0x0041480001197983 */ /* 0x000ea80000300800 */
[----:B------:R-:W2:Y:S04]  /*1f7a0*/  LDL.LU R26, [R1+0x4144] ;  /* 0x00414400011a7983 */ /* 0x000ea80000300800 */
[----:B----4-:R0:W-:Y:S04]  /*1f7b0*/  STS.U8 [R0+UR4+0x1ec0], R27 ;  /* 0x001ec01b00007988 */ /* 0x0101e80008000004 */
[----:B------:R1:W-:Y:S04]  /*1f7c0*/  STS.U8 [R0+UR4+0x1e80], R28 ;  /* 0x001e801c00007988 */ /* 0x0003e80008000004 */
[----:B------:R4:W-:Y:S04]  /*1f7d0*/  STS.U8 [R0+UR4+0x1f40], R29 ;  /* 0x001f401d00007988 */ /* 0x0009e80008000004 */
[----:B------:R0:W-:Y:S04]  /*1f7e0*/  STS.U8 [R0+UR4+0x1f00], R5 ;  /* 0x001f000500007988 */ /* 0x0001e80008000004 */
[----:B---3--:R3:W-:Y:S04]  /*1f7f0*/  STS.U8 [R0+UR4+0x1fc0], R4 ;  /* 0x001fc00400007988 */ /* 0x0087e80008000004 */
[----:B------:R3:W-:Y:S04]  /*1f800*/  STS.U8 [R0+UR4+0x1f80], R3 ;  /* 0x001f800300007988 */ /* 0x0007e80008000004 */
[----:B0-----:R-:W2:Y:S04]  /*1f810*/  LDL.LU R27, [R1+0x4140] ;  /* 0x00414000011b7983 */ /* 0x001ea80000300800 */
[----:B-1----:R-:W2:Y:S04]  /*1f820*/  LDL.LU R28, [R1+0x413c] ;  /* 0x00413c00011c7983 */ /* 0x002ea80000300800 */
[----:B----4-:R-:W4:Y:S04]  /*1f830*/  LDL.LU R29, [R1+0x4138] ;  /* 0x00413800011d7983 */ /* 0x010f280000300800 */
[----:B------:R-:W2:Y:S04]  /*1f840*/  LDL.LU R5, [R1+0x4134] ;  /* 0x0041340001057983 */ /* 0x000ea80000300800 */
[----:B---3--:R-:W3:Y:S04]  /*1f850*/  LDL.LU R4, [R1+0x4130] ;  /* 0x0041300001047983 */ /* 0x008ee80000300800 */
[----:B------:R-:W2:Y:S04]  /*1f860*/  LDL.LU R3, [R1+0x412c] ;  /* 0x00412c0001037983 */ /* 0x000ea80000300800 */
[----:B------:R0:W-:Y:S04]  /*1f870*/  STS.U8 [R0+UR4+0x2e00], R6 ;  /* 0x002e000600007988 */ /* 0x0001e80008000004 */
[----:B------:R1:W-:Y:S04]  /*1f880*/  STS.U8 [R0+UR4+0x2e40], R7 ;  /* 0x002e400700007988 */ /* 0x0003e80008000004 */
[----:B------:R0:W-:Y:S04]  /*1f890*/  STS.U8 [R0+UR4+0x2e80], R2 ;  /* 0x002e800200007988 */ /* 0x0001e80008000004 */
[----:B------:R0:W-:Y:S04]  /*1f8a0*/  STS.U8 [R0+UR4+0x2ec0], R8 ;  /* 0x002ec00800007988 */ /* 0x0001e80008000004 */
[----:B------:R1:W-:Y:S04]  /*1f8b0*/  STS.U8 [R0+UR4+0x2f00], R9 ;  /* 0x002f000900007988 */ /* 0x0003e80008000004 */
[----:B------:R1:W-:Y:S04]  /*1f8c0*/  STS.U8 [R0+UR4+0x2f40], R10 ;  /* 0x002f400a00007988 */ /* 0x0003e80008000004 */
[----:B0-----:R-:W2:Y:S04]  /*1f8d0*/  LDL.LU R6, [R1+0x4128] ;  /* 0x0041280001067983 */ /* 0x001ea80000300800 */
[----:B-1----:R-:W2:Y:S04]  /*1f8e0*/  LDL.LU R7, [R1+0x4124] ;  /* 0x0041240001077983 */ /* 0x002ea80000300800 */
[----:B------:R-:W2:Y:S04]  /*1f8f0*/  LDL R2, [R1+0x1de8] ;  /* 0x001de80001027983 */ /* 0x000ea80000100800 */
[----:B------:R-:W2:Y:S04]  /*1f900*/  LDL.LU R8, [R1+0x4120] ;  /* 0x0041200001087983 */ /* 0x000ea80000300800 */
[----:B------:R-:W2:Y:S04]  /*1f910*/  LDL.LU R9, [R1+0x411c] ;  /* 0x00411c0001097983 */ /* 0x000ea80000300800 */
[----:B------:R-:W2:Y:S04]  /*1f920*/  LDL.LU R10, [R1+0x4118] ;  /* 0x00411800010a7983 */ /* 0x000ea80000300800 */
[----:B------:R0:W-:Y:S04]  /*1f930*/  STS.U8 [R0+UR4+0x2f80], R11 ;  /* 0x002f800b00007988 */ /* 0x0001e80008000004 */
[----:B------:R1:W-:Y:S04]  /*1f940*/  STS.U8 [R0+UR4+0x2fc0], R12 ;  /* 0x002fc00c00007988 */ /* 0x0003e80008000004 */
[----:B0-----:R-:W2:Y:S04]  /*1f950*/  LDL.LU R11, [R1+0x4114] ;  /* 0x00411400010b7983 */ /* 0x001ea80000300800 */
[----:B-1----:R-:W2:Y:S04]  /*1f960*/  LDL.LU R12, [R1+0x4110] ;  /* 0x00411000010c7983 */ /* 0x002ea80000300800 */
[----:B--2---:R-:W-:Y:S04]  /*1f970*/  STS.U8 [R0+UR4+0x3e40], R12 ;  /* 0x003e400c00007988 */ /* 0x004fe80008000004 */
[----:B------:R-:W-:Y:S04]  /*1f980*/  STS.U8 [R0+UR4+0x3e00], R11 ;  /* 0x003e000b00007988 */ /* 0x000fe80008000004 */
[----:B------:R-:W-:Y:S04]  /*1f990*/  STS.U8 [R0+UR4+0x3ec0], R10 ;  /* 0x003ec00a00007988 */ /* 0x000fe80008000004 */
[----:B------:R-:W-:Y:S04]  /*1f9a0*/  STS.U8 [R0+UR4+0x3e80], R9 ;  /* 0x003e800900007988 */ /* 0x000fe80008000004 */
[----:B------:R-:W-:Y:S04]  /*1f9b0*/  STS.U8 [R0+UR4+0x3f40], R8 ;  /* 0x003f400800007988 */ /* 0x000fe80008000004 */
[----:B------:R-:W-:Y:S04]  /*1f9c0*/  STS.U8 [R0+UR4+0x3f00], R7 ;  /* 0x003f000700007988 */ /* 0x000fe80008000004 */
[----:B------:R-:W-:Y:S04]  /*1f9d0*/  STS.U8 [R0+UR4+0x3fc0], R6 ;  /* 0x003fc00600007988 */ /* 0x000fe80008000004 */
[----:B------:R0:W-:Y:S04]  /*1f9e0*/  STS.U8 [R0+UR4+0x3f80], R3 ;  /* 0x003f800300007988 */ /* 0x0001e80008000004 */
[----:B0-----:R-:W2:Y:S04]  /*1f9f0*/  LDL.LU R0, [R1+0x410c] ;  /* 0x00410c0001007983 */ /* 0x001ea80000300800 */
[----:B------:R-:W2:Y:S01]  /*1fa00*/  LDL R3, [R1+0x1de0] ;  /* 0x001de00001037983 */ /* 0x000ea20000100800 */
[----:B------:R-:W-:Y:S01]  /*1fa10*/  BAR.SYNC.DEFER_BLOCKING 0x0 ;  /* 0x0000000000007b1d */ /* 0x000fe20000010000 */
[----:B------:R-:W-:-:S06]  /*1fa20*/  PRMT R5, RZ, 0x7610, R5 ;  /* 0x00007610ff057816 */ /* 0x000fcc0000000005 */
[----:B--2---:R-:W2:Y:S04]  /*1fa30*/  @!P0 LDG.E.U8 R5, desc[UR40][R2.64] ;  /* 0x0000002802058981 */ /* 0x004ea8000c1e1100 */
[----:B--2---:R0:W-:Y:S04]  /*1fa40*/  STL [R1+0xa8], R5 ;  /* 0x0000a80501007387 */ /* 0x0041e80000100800 */
[----:B0-----:R-:W2:Y:S04]  /*1fa50*/  LDL.LU R5, [R1+0x4108] ;  /* 0x0041080001057983 */ /* 0x001ea80000300800 */
[----:B------:R-:W2:Y:S04]  /*1fa60*/  LDL R2, [R1+0x1444] ;  /* 0x0014440001027983 */ /* 0x000ea80000100800 */
[----:B------:R-:W2:Y:S01]  /*1fa70*/  LDL R3, [R1+0x1c20] ;  /* 0x001c200001037983 */ /* 0x000ea20000100800 */
[----:B------:R-:W-:-:S02]  /*1fa80*/  PRMT R0, RZ, 0x7610, R0 ;  /* 0x00007610ff007816 */ /* 0x000fc40000000000 */
[----:B--2---:R-:W-:-:S04]  /*1fa90*/  @!P0 LOP3.LUT R3, R3, R2, RZ, 0x3c, !PT ;  /* 0x0000000203038212 */ /* 0x004fc800078e3cff */
[----:B------:R-:W-:-:S04]  /*1faa0*/  @!P0 LOP3.LUT R2, R3, R2, RZ, 0x3c, !PT ;  /* 0x0000000203028212 */ /* 0x000fc800078e3cff */
[----:B------:R-:W-:-:S05]  /*1fab0*/  @!P0 LOP3.LUT R3, R3, R2, RZ, 0x3c, !PT ;  /* 0x0000000203038212 */ /* 0x000fca00078e3cff */
[----:B------:R-:W2:Y:S04]  /*1fac0*/  @!P0 LDG.E.U8 R0, desc[UR40][R2.64] ;  /* 0x0000002802008981 */ /* 0x000ea8000c1e1100 */
[----:B--2---:R0:W-:Y:S04]  /*1fad0*/  STL [R1+0xb0], R0 ;  /* 0x0000b00001007387 */ /* 0x0041e80000100800 */
[----:B0-----:R-:W2:Y:S04]  /*1fae0*/  LDL.LU R0, [R1+0x4104] ;  /* 0x0041040001007983 */ /* 0x001ea80000300800 */
[----:B------:R-:W2:Y:S04]  /*1faf0*/  LDL R2, [R1+0x1c1c] ;  /* 0x001c1c0001027983 */ /* 0x000ea80000100800 */
[----:B------:R-:W2:Y:S01]  /*1fb00*/  LDL R3, [R1+0x1ca4] ;  /* 0x001ca40001037983 */ /* 0x000ea20000100800 */
[----:B---3--:R-:W-:-:S02]  /*1fb10*/  PRMT R4, RZ, 0x7610, R4 ;  /* 0x00007610ff047816 */ /* 0x008fc40000000004 */
[----:B--2---:R-:W-:-:S04]  /*1fb20*/  @!P0 LOP3.LUT R3, R3, R2, RZ, 0x3c, !PT ;  /* 0x0000000203038212 */ /* 0x004fc800078e3cff */
[----:B------:R-:W-:-:S04]  /*1fb30*/  @!P0 LOP3.LUT R2, R3, R2, RZ, 0x3c, !PT ;  /* 0x0000000203028212 */ /* 0x000fc800078e3cff */
[----:B------:R-:W-:-:S05]  /*1fb40*/  @!P0 LOP3.LUT R3, R3, R2, RZ, 0x3c, !PT ;  /* 0x0000000203038212 */ /* 0x000fca00078e3cff */
[----:B------:R-:W2:Y:S04]  /*1fb50*/  @!P0 LDG.E.U8 R4, desc[UR40][R2.64] ;  /* 0x0000002802048981 */ /* 0x000ea8000c1e1100 */
[----:B--2---:R0:W-:Y:S04]  /*1fb60*/  STL [R1+0xac], R4 ;  /* 0x0000ac0401007387 */ /* 0x0041e80000100800 */
[----:B0-----:R-:W2:Y:S04]  /*1fb70*/  LDL.LU R4, [R1+0x4100] ;  /* 0x0041000001047983 */ /* 0x001ea80000300800 */
[----:B------:R-:W3:Y:S04]  /*1fb80*/  LDL R2, [R1+0x1c18] ;  /* 0x001c180001027983 */ /* 0x000ee80000100800 */
[----:B------:R-:W3:Y:S01]  /*1fb90*/  LDL R3, [R1+0x1ca0] ;  /* 0x001ca00001037983 */ /* 0x000ee20000100800 */
[----:B------:R-:W-:-:S02]  /*1fba0*/  PRMT R0, RZ, 0x7610, R0 ;  /* 0x00007610ff007816 */ /* 0x000fc40000000000 */
[----:B---3--:R-:W-:-:S04]  /*1fbb0*/  @!P0 LOP3.LUT R3, R3, R2, RZ, 0x3c, !PT ;  /* 0x0000000203038212 */ /* 0x008fc800078e3cff */
[----:B------:R-:W-:-:S04]  /*1fbc0*/  @!P0 LOP3.LUT R2, R3, R2, RZ, 0x3c, !PT ;  /* 0x0000000203028212 */ /* 0x000fc800078e3cff */
[----:B------:R-:W-:-:S05]  /*1fbd0*/  @!P0 LOP3.LUT R3, R3, R2, RZ, 0x3c, !PT ;  /* 0x0000000203038212 */ /* 0x000fca00078e3cff */
[----:B------:R-:W3:Y:S04]  /*1fbe0*/  @!P0 LDG.E.U8 R0, desc[UR40][R2.64] ;  /* 0x0000002802008981 */ /* 0x000ee8000c1e1100 */
[----:B---3--:R0:W-:Y:S04]  /*1fbf0*/  STL [R1+0xa4], R0 ;  /* 0x0000a40001007387 */ /* 0x0081e80000100800 */
[----:B0-----:R-:W3:Y:S04]  /*1fc00*/  LDL.LU R0, [R1+0x40fc] ;  /* 0x0040fc0001007983 */ /* 0x001ee80000300800 */
[----:B------:R-:W3:Y:S04]  /*1fc10*/  LDL R2, [R1+0x1c14] ;  /* 0x001c140001027983 */ /* 0x000ee80000100800 */
[----:B------:R-:W3:Y:S01]  /*1fc20*/  LDL R3, [R1+0x1c9c] ;  /* 0x001c9c0001037983 */ /* 0x000ee20000100800 */
[----:B--2---:R-:W-:-:S02]  /*1fc30*/  PRMT R4, RZ, 0x7610, R4 ;  /* 0x00007610ff047816 */ /* 0x004fc40000000004 */
[----:B---3--:R-:W-:-:S04]  /*1fc40*/  @!P0 LOP3.LUT R3, R3, R2, RZ, 0x3c, !PT ;  /* 0x0000000203038212 */ /* 0x008fc800078e3cff */
        /* <DEDUP_REMOVED lines=300> */
[----:B--2---:R0:W-:Y:S04]  /*20f10*/  STL [R1], R0 ;  /* 0x0000000001007387 */ /* 0x0041e80000100800 */
[----:B0-----:R-:W2:Y:S04]  /*20f20*/  LDL.LU R0, [R1+0x4074] ;  /* 0x0040740001007983 */ /* 0x001ea80000300800 */
[----:B------:R-:W3:Y:S04]  /*20f30*/  LDL R2, [R1+0x1d10] ;  /* 0x001d100001027983 */ /* 0x000ee80000100800 */
[----:B------:R-:W3:Y:S01]  /*20f40*/  LDL R3, [R1+0x1d4c] ;  /* 0x001d4c0001037983 */ /* 0x000ee20000100800 */
[----:B----4-:R-:W-:-:S02]  /*20f50*/  PRMT R29, RZ, 0x7610, R29 ;  /* 0x00007610ff1d7816 */ /* 0x010fc4000000001d */
[----:B---3--:R-:W-:-:S04]  /*20f60*/  @!P0 LOP3.LUT R3, R3, R2, RZ, 0x3c, !PT ;  /* 0x0000000203038212 */ /* 0x008fc800078e3cff */
[----:B------:R-:W-:-:S04]  /*20f70*/  @!P0 LOP3.LUT R2, R3, R2, RZ, 0x3c, !PT ;  /* 0x0000000203028212 */ /* 0x000fc800078e3cff */
[----:B------:R-:W-:-:S05]  /*20f80*/  @!P0 LOP3.LUT R3, R3, R2, RZ, 0x3c, !PT ;  /* 0x0000000203038212 */ /* 0x000fca00078e3cff */
[----:B------:R-:W3:Y:S04]  /*20f90*/  @!P0 LDG.E.U8 R29, desc[UR40][R2.64] ;  /* 0x00000028021d8981 */ /* 0x000ee8000c1e1100 */
[----:B------:R-:W4:Y:S04]  /*20fa0*/  LDL R2, [R1+0x1d18] ;  /* 0x001d180001027983 */ /* 0x000f280000100800 */
[----:B------:R-:W4:Y:S01]  /*20fb0*/  LDL R3, [R1+0x1d54] ;  /* 0x001d540001037983 */ /* 0x000f220000100800 */
[----:B------:R-:W-:-:S03]  /*20fc0*/  PRMT R28, RZ, 0x7610, R28 ;  /* 0x00007610ff1c7816 */ /* 0x000fc6000000001c */
[----:B---3--:R0:W-:Y:S04]  /*20fd0*/  STL [R1+0x4038], R29 ;  /* 0x0040381d01007387 */ /* 0x0081e80000100800 */
[----:B0-----:R-:W3:Y:S01]  /*20fe0*/  LDL R29, [R1+0x1d5c] ;  /* 0x001d5c00011d7983 */ /* 0x001ee20000100800 */
[----:B----4-:R-:W-:-:S04]  /*20ff0*/  @!P0 LOP3.LUT R3, R3, R2, RZ, 0x3c, !PT ;  /* 0x0000000203038212 */ /* 0x010fc800078e3cff */
[----:B------:R-:W-:-:S04]  /*21000*/  @!P0 LOP3.LUT R2, R3, R2, RZ, 0x3c, !PT ;  /* 0x0000000203028212 */ /* 0x000fc800078e3cff */
[----:B------:R-:W-:-:S05]  /*21010*/  @!P0 LOP3.LUT R3, R3, R2, RZ, 0x3c, !PT ;  /* 0x0000000203038212 */ /* 0x000fca00078e3cff */
[----:B------:R3:W4:Y:S04]  /*21020*/  @!P0 LDG.E.U8 R28, desc[UR40][R2.64] ;  /* 0x00000028021c8981 */ /* 0x000728000c1e1100 */
[----:B------:R-:W2:Y:S01]  /*21030*/  LDL R3, [R1+0x1d20] ;  /* 0x001d200001037983 */ /* 0x000ea20000100800 */
[----:B------:R-:W-:Y:S01]  /*21040*/  PRMT R27, RZ, 0x7610, R27 ;  /* 0x00007610ff1b7816 */ /* 0x000fe2000000001b */
[----:B---3--:R-:W-:Y:S02]  /*21050*/  @!P0 IMAD.MOV.U32 R2, RZ, RZ, R29 ;  /* 0x000000ffff028224 */ /* 0x008fe400078e001d */
[----:B----4-:R0:W-:Y:S01]  /*21060*/  STL [R1+0x4020], R28 ;  /* 0x0040201c01007387 */ /* 0x0101e20000100800 */
[----:B------:R-:W-:-:S03]  /*21070*/  PRMT R26, RZ, 0x7610, R26 ;  /* 0x00007610ff1a7816 */ /* 0x000fc6000000001a */
[----:B------:R-:W3:Y:S04]  /*21080*/  LDL R29, [R1+0x1d40] ;  /* 0x001d4000011d7983 */ /* 0x000ee80000100800 */
[----:B--2---:R1:W2:Y:S04]  /*21090*/  @!P0 LDG.E.U8 R27, desc[UR40][R2.64] ;  /* 0x00000028021b8981 */ /* 0x0042a8000c1e1100 */
[----:B0-----:R-:W4:Y:S04]  /*210a0*/  LDL R28, [R1+0x1d7c] ;  /* 0x001d7c00011c7983 */ /* 0x001f280000100800 */
[----:B------:R-:W1:Y:S04]  /*210b0*/  LDL R2, [R1+0x1d28] ;  /* 0x001d280001027983 */ /* 0x000e680000100800 */
[----:B------:R-:W1:Y:S02]  /*210c0*/  LDL R3, [R1+0x1d64] ;  /* 0x001d640001037983 */ /* 0x000e640000100800 */
[----:B-1----:R-:W-:-:S04]  /*210d0*/  @!P0 LOP3.LUT R3, R3, R2, RZ, 0x3c, !PT ;  /* 0x0000000203038212 */ /* 0x002fc800078e3cff */
[----:B------:R-:W-:-:S04]  /*210e0*/  @!P0 LOP3.LUT R2, R3, R2, RZ, 0x3c, !PT ;  /* 0x0000000203028212 */ /* 0x000fc800078e3cff */
[----:B------:R-:W-:-:S05]  /*210f0*/  @!P0 LOP3.LUT R3, R3, R2, RZ, 0x3c, !PT ;  /* 0x0000000203038212 */ /* 0x000fca00078e3cff */
[----:B------:R-:W3:Y:S04]  /*21100*/  @!P0 LDG.E.U8 R26, desc[UR40][R2.64] ;  /* 0x00000028021a8981 */ /* 0x000ee8000c1e1100 */
[----:B--2---:R0:W-:Y:S04]  /*21110*/  STL [R1+0x4024], R27 ;  /* 0x0040241b01007387 */ /* 0x0041e80000100800 */
[----:B------:R-:W2:Y:S04]  /*21120*/  LDL R2, [R1+0x1d30] ;  /* 0x001d300001027983 */ /* 0x000ea80000100800 */
[----:B------:R-:W2:Y:S04]  /*21130*/  LDL R3, [R1+0x1d6c] ;  /* 0x001d6c0001037983 */ /* 0x000ea80000100800 */
[----:B0-----:R-:W4:Y:S04]  /*21140*/  LDL R27, [R1+0x1d74] ;  /* 0x001d7400011b7983 */ /* 0x001f280000100800 */
[----:B---3--:R0:W-:Y:S04]  /*21150*/  STL [R1+0x403c], R26 ;  /* 0x00403c1a01007387 */ /* 0x0081e80000100800 */
[----:B0-----:R-:W3:Y:S01]  /*21160*/  LDL R26, [R1+0x1d38] ;  /* 0x001d3800011a7983 */ /* 0x001ee20000100800 */
[----:B--2---:R-:W-:-:S02]  /*21170*/  @!P0 LOP3.LUT R3, R3, R2, RZ, 0x3c, !PT ;  /* 0x0000000203038212 */ /* 0x004fc400078e3cff */
[----:B------:R-:W-:Y:S02]  /*21180*/  PRMT R25, RZ, 0x7610, R25 ;  /* 0x00007610ff197816 */ /* 0x000fe40000000019 */
[----:B------:R-:W-:-:S04]  /*21190*/  @!P0 LOP3.LUT R2, R3, R2, RZ, 0x3c, !PT ;  /* 0x0000000203028212 */ /* 0x000fc800078e3cff */
[----:B------:R-:W-:Y:S02]  /*211a0*/  @!P0 LOP3.LUT R3, R3, R2, RZ, 0x3c, !PT ;  /* 0x0000000203038212 */ /* 0x000fe400078e3cff */
[----:B------:R-:W-:-:S03]  /*211b0*/  PRMT R24, RZ, 0x7610, R24 ;  /* 0x00007610ff187816 */ /* 0x000fc60000000018 */
[----:B------:R4:W2:Y:S02]  /*211c0*/  @!P0 LDG.E.U8 R25, desc[UR40][R2.64] ;  /* 0x0000002802198981 */ /* 0x0008a4000c1e1100 */
[----:B----4-:R-:W-:Y:S02]  /*211d0*/  @!P0 IMAD.MOV.U32 R2, RZ, RZ, R27 ;  /* 0x000000ffff028224 */ /* 0x010fe400078e001b */
[----:B---3--:R-:W-:-:S05]  /*211e0*/  @!P0 IMAD.MOV.U32 R3, RZ, RZ, R26 ;  /* 0x000000ffff038224 */ /* 0x008fca00078e001a */
[----:B------:R0:W3:Y:S01]  /*211f0*/  @!P0 LDG.E.U8 R24, desc[UR40][R2.64] ;  /* 0x0000002802188981 */ /* 0x0000e2000c1e1100 */
[----:B------:R-:W-:Y:S01]  /*21200*/  PRMT R23, RZ, 0x7610, R23 ;  /* 0x00007610ff177816 */ /* 0x000fe20000000017 */
[----:B0-----:R-:W-:Y:S02]  /*21210*/  @!P0 IMAD.MOV.U32 R2, RZ, RZ, R28 ;  /* 0x000000ffff028224 */ /* 0x001fe400078e001c */
[----:B------:R-:W-:Y:S01]  /*21220*/  @!P0 IMAD.MOV.U32 R3, RZ, RZ, R29 ;  /* 0x000000ffff038224 */ /* 0x000fe200078e001d */
[----:B--2---:R0:W-:Y:S04]  /*21230*/  STL [R1+0x4040], R25 ;  /* 0x0040401901007387 */ /* 0x0041e80000100800 */
[----:B------:R-:W2:Y:S04]  /*21240*/  @!P0 LDG.E.U8 R23, desc[UR40][R2.64] ;  /* 0x0000002802178981 */ /* 0x000ea8000c1e1100 */
[----:B0-----:R-:W4:Y:S04]  /*21250*/  LDL R25, [R1+0x1d84] ;  /* 0x001d840001197983 */ /* 0x001f280000100800 */
[----:B---3--:R0:W-:Y:S01]  /*21260*/  STL [R1+0x4028], R24 ;  /* 0x0040281801007387 */ /* 0x0081e20000100800 */
[----:B------:R-:W-:-:S03]  /*21270*/  PRMT R22, RZ, 0x7610, R22 ;  /* 0x00007610ff167816 */ /* 0x000fc60000000016 */
[----:B------:R-:W3:Y:S04]  /*21280*/  LDL R29, [R1+0x1d58] ;  /* 0x001d5800011d7983 */ /* 0x000ee80000100800 */
[----:B------:R-:W3:Y:S04]  /*21290*/  LDL R28, [R1+0x1d94] ;  /* 0x001d9400011c7983 */ /* 0x000ee80000100800 */
[----:B------:R-:W3:Y:S04]  /*212a0*/  LDL R27, [R1+0x1d60] ;  /* 0x001d6000011b7983 */ /* 0x000ee80000100800 */
[----:B------:R-:W3:Y:S04]  /*212b0*/  LDL R26, [R1+0x1d9c] ;  /* 0x001d9c00011a7983 */ /* 0x000ee80000100800 */
[----:B0-----:R-:W3:Y:S04]  /*212c0*/  LDL R24, [R1+0x1d48] ;  /* 0x001d480001187983 */ /* 0x001ee80000100800 */
[----:B--2---:R0:W-:Y:S01]  /*212d0*/  STL [R1+0x402c], R23 ;  /* 0x00402c1701007387 */ /* 0x0041e20000100800 */
[----:B----4-:R-:W-:Y:S01]  /*212e0*/  @!P0 IMAD.MOV.U32 R2, RZ, RZ, R25 ;  /* 0x000000ffff028224 */ /* 0x010fe200078e0019 */
[----:B------:R-:W-:-:S02]  /*212f0*/  PRMT R21, RZ, 0x7610, R21 ;  /* 0x00007610ff157816 */ /* 0x000fc40000000015 */
[----:B------:R-:W-:Y:S01]  /*21300*/  PRMT R20, RZ, 0x7610, R20 ;  /* 0x00007610ff147816 */ /* 0x000fe20000000014 */
[----:B------:R-:W2:Y:S04]  /*21310*/  LDL R25, [R1+0x1d68] ;  /* 0x001d680001197983 */ /* 0x000ea80000100800 */
[----:B0-----:R-:W4:Y:S01]  /*21320*/  LDL R23, [R1+0x1d8c] ;  /* 0x001d8c0001177983 */ /* 0x001f220000100800 */
[----:B---3--:R-:W-:-:S03]  /*21330*/  @!P0 IMAD.MOV.U32 R3, RZ, RZ, R24 ;  /* 0x000000ffff038224 */ /* 0x008fc600078e0018 */
[----:B------:R-:W3:Y:S04]  /*21340*/  LDL R24, [R1+0x1da4] ;  /* 0x001da40001187983 */ /* 0x000ee80000100800 */
[----:B------:R4:W2:Y:S04]  /*21350*/  @!P0 LDG.E.U8 R22, desc[UR40][R2.64] ;  /* 0x0000002802168981 */ /* 0x0008a8000c1e1100 */
[----:B------:R-:W2:Y:S01]  /*21360*/  LDL R3, [R1+0x1d50] ;  /* 0x001d500001037983 */ /* 0x000ea20000100800 */
[----:B----4-:R-:W-:-:S05]  /*21370*/  @!P0 IMAD.MOV.U32 R2, RZ, RZ, R23 ;  /* 0x000000ffff028224 */ /* 0x010fca00078e0017 */
[----:B--2---:R0:W2:Y:S02]  /*21380*/  @!P0 LDG.E.U8 R21, desc[UR40][R2.64] ;  /* 0x0000002802158981 */ /* 0x0040a4000c1e1100 */
[----:B0-----:R-:W-:Y:S02]  /*21390*/  @!P0 IMAD.MOV.U32 R2, RZ, RZ, R28 ;  /* 0x000000ffff028224 */ /* 0x001fe400078e001c */
[----:B------:R-:W-:-:S05]  /*213a0*/  @!P0 IMAD.MOV.U32 R3, RZ, RZ, R29 ;  /* 0x000000ffff038224 */ /* 0x000fca00078e001d */
[----:B------:R0:W4:Y:S04]  /*213b0*/  @!P0 LDG.E.U8 R20, desc[UR40][R2.64] ;  /* 0x0000002802148981 */ /* 0x000128000c1e1100 */
[----:B------:R1:W-:Y:S04]  /*213c0*/  STL [R1+0x4044], R22 ;  /* 0x0040441601007387 */ /* 0x0003e80000100800 */
[----:B------:R-:W4:Y:S04]  /*213d0*/  LDL R23, [R1+0x1d70] ;  /* 0x001d700001177983 */ /* 0x000f280000100800 */
[----:B-1----:R-:W4:Y:S01]  /*213e0*/  LDL R22, [R1+0x1dac] ;  /* 0x001dac0001167983 */ /* 0x002f220000100800 */
[----:B------:R-:W-:Y:S01]  /*213f0*/  PRMT R19, RZ, 0x7610, R19 ;  /* 0x00007610ff137816 */ /* 0x000fe20000000013 */
[----:B0-----:R-:W-:-:S02]  /*21400*/  @!P0 IMAD.MOV.U32 R2, RZ, RZ, R26 ;  /* 0x000000ffff028224 */ /* 0x001fc400078e001a */
[----:B------:R-:W-:Y:S01]  /*21410*/  @!P0 IMAD.MOV.U32 R3, RZ, RZ, R27 ;  /* 0x000000ffff038224 */ /* 0x000fe200078e001b */
[----:B------:R-:W-:-:S04]  /*21420*/  PRMT R18, RZ, 0x7610, R18 ;  /* 0x00007610ff127816 */ /* 0x000fc80000000012 */
[----:B------:R3:W4:Y:S02]  /*21430*/  @!P0 LDG.E.U8 R19, desc[UR40][R2.64] ;  /* 0x0000002802138981 */ /* 0x000724000c1e1100 */
[----:B---3--:R-:W-:Y:S02]  /*21440*/  @!P0 IMAD.MOV.U32 R2, RZ, RZ, R24 ;  /* 0x000000ffff028224 */ /* 0x008fe400078e0018 */
[----:B------:R-:W-:-:S05]  /*21450*/  @!P0 IMAD.MOV.U32 R3, RZ, RZ, R25 ;  /* 0x000000ffff038224 */ /* 0x000fca00078e0019 */
[----:B------:R0:W3:Y:S01]  /*21460*/  @!P0 LDG.E.U8 R18, desc[UR40][R2.64] ;  /* 0x0000002802128981 */ /* 0x0000e2000c1e1100 */
[----:B------:R-:W-:-:S03]  /*21470*/  PRMT R17, RZ, 0x7610, R17 ;  /* 0x00007610ff117816 */ /* 0x000fc60000000011 */
[----:B--2---:R1:W-:Y:S04]  /*21480*/  STL [R1+0x4048], R21 ;  /* 0x0040481501007387 */ /* 0x0043e80000100800 */
[----:B----4-:R2:W-:Y:S04]  /*21490*/  STL [R1+0x4030], R20 ;  /* 0x0040301401007387 */ /* 0x0105e80000100800 */
[----:B------:R-:W4:Y:S04]  /*214a0*/  LDL R27, [R1+0x1d78] ;  /* 0x001d7800011b7983 */ /* 0x000f280000100800 */
[----:B------:R-:W4:Y:S01]  /*214b0*/  LDL R26, [R1+0x1db4] ;  /* 0x001db400011a7983 */ /* 0x000f220000100800 */
[----:B0-----:R-:W-:-:S02]  /*214c0*/  @!P0 IMAD.MOV.U32 R3, RZ, RZ, R23 ;  /* 0x000000ffff038224 */ /* 0x001fc400078e0017 */
[----:B------:R-:W-:-:S05]  /*214d0*/  @!P0 IMAD.MOV.U32 R2, RZ, RZ, R22 ;  /* 0x000000ffff028224 */ /* 0x000fca00078e0016 */
[----:B------:R4:W4:Y:S01]  /*214e0*/  @!P0 LDG.E.U8 R17, desc[UR40][R2.64] ;  /* 0x0000002802118981 */ /* 0x000922000c1e1100 */
[----:B------:R-:W-:-:S03]  /*214f0*/  PRMT R16, RZ, 0x7610, R16 ;  /* 0x00007610ff107816 */ /* 0x000fc60000000010 */
[----:B------:R0:W-:Y:S04]  /*21500*/  STL [R1+0x4034], R19 ;  /* 0x0040341301007387 */ /* 0x0001e80000100800 */
[----:B------:R-:W4:Y:S04]  /*21510*/  LDL R25, [R1+0x1d80] ;  /* 0x001d800001197983 */ /* 0x000f280000100800 */
[----:B------:R-:W4:Y:S04]  /*21520*/  LDL R24, [R1+0x1dbc] ;  /* 0x001dbc0001187983 */ /* 0x000f280000100800 */
[----:B---3--:R3:W-:Y:S04]  /*21530*/  STL [R1+0x404c], R18 ;  /* 0x00404c1201007387 */ /* 0x0087e80000100800 */
[----:B------:R-:W4:Y:S04]  /*21540*/  LDL R23, [R1+0x1d88] ;  /* 0x001d880001177983 */ /* 0x000f280000100800 */
[----:B------:R-:W4:Y:S04]  /*21550*/  LDL R22, [R1+0x1dc4] ;  /* 0x001dc40001167983 */ /* 0x000f280000100800 */
[----:B-1----:R-:W4:Y:S04]  /*21560*/  LDL R21, [R1+0x1d90] ;  /* 0x001d900001157983 */ /* 0x002f280000100800 */
[----:B--2---:R-:W2:Y:S01]  /*21570*/  LDL R20, [R1+0x1dcc] ;  /* 0x001dcc0001147983 */ /* 0x004ea20000100800 */
[----:B----4-:R-:W-:-:S02]  /*21580*/  @!P0 IMAD.MOV.U32 R3, RZ, RZ, R27 ;  /* 0x000000ffff038224 */ /* 0x010fc400078e001b */
[----:B------:R-:W-:-:S05]  /*21590*/  @!P0 IMAD.MOV.U32 R2, RZ, RZ, R26 ;  /* 0x000000ffff028224 */ /* 0x000fca00078e001a */
[----:B------:R1:W4:Y:S04]  /*215a0*/  @!P0 LDG.E.U8 R16, desc[UR40][R2.64] ;  /* 0x0000002802108981 */ /* 0x000328000c1e1100 */
[----:B------:R1:W-:Y:S04]  /*215b0*/  STL [R1+0x4050], R17 ;  /* 0x0040501101007387 */ /* 0x0003e80000100800 */
[----:B0-----:R-:W4:Y:S04]  /*215c0*/  LDL R19, [R1+0x1d98] ;  /* 0x001d980001137983 */ /* 0x001f280000100800 */
[----:B---3--:R-:W3:Y:S01]  /*215d0*/  LDL R18, [R1+0x1dd4] ;  /* 0x001dd40001127983 */ /* 0x008ee20000100800 */
[----:B------:R-:W-:Y:S01]  /*215e0*/  PRMT R15, RZ, 0x7610, R15 ;  /* 0x00007610ff0f7816 */ /* 0x000fe2000000000f */
[----:B-1----:R-:W-:-:S02]  /*215f0*/  @!P0 IMAD.MOV.U32 R2, RZ, RZ, R24 ;  /* 0x000000ffff028224 */ /* 0x002fc400078e0018 */
[----:B------:R-:W-:Y:S01]  /*21600*/  @!P0 IMAD.MOV.U32 R3, RZ, RZ, R25 ;  /* 0x000000ffff038224 */ /* 0x000fe200078e0019 */
[----:B------:R-:W-:-:S04]  /*21610*/  PRMT R14, RZ, 0x7610, R14 ;  /* 0x00007610ff0e7816 */ /* 0x000fc8000000000e */
[----:B------:R0:W3:Y:S02]  /*21620*/  @!P0 LDG.E.U8 R15, desc[UR40][R2.64] ;  /* 0x00000028020f8981 */ /* 0x0000e4000c1e1100 */
[----:B0-----:R-:W-:Y:S02]  /*21630*/  @!P0 IMAD.MOV.U32 R3, RZ, RZ, R23 ;  /* 0x000000ffff038224 */ /* 0x001fe400078e0017 */
[----:B------:R-:W-:-:S05]  /*21640*/  @!P0 IMAD.MOV.U32 R2, RZ, RZ, R22 ;  /* 0x000000ffff028224 */ /* 0x000fca00078e0016 */
[----:B------:R2:W3:Y:S01]  /*21650*/  @!P0 LDG.E.U8 R14, desc[UR40][R2.64] ;  /* 0x00000028020e8981 */ /* 0x0004e2000c1e1100 */
[----:B------:R-:W-:Y:S02]  /*21660*/  PRMT R13, RZ, 0x7610, R13 ;  /* 0x00007610ff0d7816 */ /* 0x000fe4000000000d */
[----:B------:R-:W-:Y:S01]  /*21670*/  PRMT R12, RZ, 0x7610, R12 ;  /* 0x00007610ff0c7816 */ /* 0x000fe2000000000c */
[----:B--2---:R-:W-:Y:S02]  /*21680*/  @!P0 IMAD.MOV.U32 R2, RZ, RZ, R20 ;  /* 0x000000ffff028224 */ /* 0x004fe400078e0014 */
[----:B------:R-:W-:-:S05]  /*21690*/  @!P0 IMAD.MOV.U32 R3, RZ, RZ, R21 ;  /* 0x000000ffff038224 */ /* 0x000fca00078e0015 */
[----:B------:R3:W2:Y:S04]  /*216a0*/  @!P0 LDG.E.U8 R13, desc[UR40][R2.64] ;  /* 0x00000028020d8981 */ /* 0x0006a8000c1e1100 */
[----:B----4-:R0:W-:Y:S04]  /*216b0*/  STL [R1+0x4054], R16 ;  /* 0x0040541001007387 */ /* 0x0101e80000100800 */
[----:B------:R-:W4:Y:S04]  /*216c0*/  LDL R17, [R1+0x1da8] ;  /* 0x001da80001117983 */ /* 0x000f280000100800 */
[----:B0-----:R-:W4:Y:S01]  /*216d0*/  LDL R16, [R1+0x1de4] ;  /* 0x001de40001107983 */ /* 0x001f220000100800 */
[----:B---3--:R-:W-:-:S02]  /*216e0*/  @!P0 IMAD.MOV.U32 R2, RZ, RZ, R18 ;  /* 0x000000ffff028224 */ /* 0x008fc400078e0012 */
[----:B------:R-:W-:-:S05]  /*216f0*/  @!P0 IMAD.MOV.U32 R3, RZ, RZ, R19 ;  /* 0x000000ffff038224 */ /* 0x000fca00078e0013 */
[----:B------:R4:W3:Y:S01]  /*21700*/  @!P0 LDG.E.U8 R12, desc[UR40][R2.64] ;  /* 0x00000028020c8981 */ /* 0x0008e2000c1e1100 */
[----:B------:R-:W-:-:S03]  /*21710*/  PRMT R11, RZ, 0x7610, R11 ;  /* 0x00007610ff0b7816 */ /* 0x000fc6000000000b */
[----:B------:R0:W-:Y:S04]  /*21720*/  STL [R1+0x4058], R15 ;  /* 0x0040580f01007387 */ /* 0x0001e80000100800 */
[----:B------:R1:W-:Y:S04]  /*21730*/  STL [R1+0x405c], R14 ;  /* 0x00405c0e01007387 */ /* 0x0003e80000100800 */
[----:B0-----:R-:W3:Y:S04]  /*21740*/  LDL R15, [R1+0x1db0] ;  /* 0x001db000010f7983 */ /* 0x001ee80000100800 */
[----:B-1----:R-:W3:Y:S04]  /*21750*/  LDL R14, [R1+0x1e00] ;  /* 0x001e0000010e7983 */ /* 0x002ee80000100800 */
[----:B--2---:R0:W-:Y:S04]  /*21760*/  STL [R1+0x4060], R13 ;  /* 0x0040600d01007387 */ /* 0x0041e80000100800 */
[----:B------:R-:W2:Y:S01]  /*21770*/  LDL R21, [R1+0x1df4] ;  /* 0x001df40001157983 */ /* 0x000ea20000100800 */
[----:B----4-:R-:W-:-:S02]  /*21780*/  @!P0 IMAD.MOV.U32 R3, RZ, RZ, R17 ;  /* 0x000000ffff038224 */ /* 0x010fc400078e0011 */
[----:B------:R-:W-:-:S05]  /*21790*/  @!P0 IMAD.MOV.U32 R2, RZ, RZ, R16 ;  /* 0x000000ffff028224 */ /* 0x000fca00078e0010 */
[----:B------:R1:W4:Y:S04]  /*217a0*/  @!P0 LDG.E.U8 R11, desc[UR40][R2.64] ;  /* 0x00000028020b8981 */ /* 0x000328000c1e1100 */
[----:B---3--:R-:W-:Y:S04]  /*217b0*/  STL [R1+0x4064], R12 ;  /* 0x0040640c01007387 */ /* 0x008fe80000100800 */
[----:B------:R-:W3:Y:S04]  /*217c0*/  LDL R22, [R1+0x1dc8] ;  /* 0x001dc80001167983 */ /* 0x000ee80000100800 */
[----:B------:R-:W3:Y:S04]  /*217d0*/  LDL R20, [R1+0x1dd0] ;  /* 0x001dd00001147983 */ /* 0x000ee80000100800 */
[----:B------:R-:W3:Y:S04]  /*217e0*/  LDL R19, [R1+0x1df0] ;  /* 0x001df00001137983 */ /* 0x000ee80000100800 */
[----:B------:R-:W3:Y:S01]  /*217f0*/  LDL R17, [R1+0x1ddc] ;  /* 0x001ddc0001117983 */ /* 0x000ee20000100800 */
[----:B-1----:R-:W-:-:S02]  /*21800*/  @!P0 IMAD.MOV.U32 R3, RZ, RZ, R15 ;  /* 0x000000ffff038224 */ /* 0x002fc400078e000f */
[----:B------:R-:W-:Y:S01]  /*21810*/  @!P0 IMAD.MOV.U32 R2, RZ, RZ, R14 ;  /* 0x000000ffff028224 */ /* 0x000fe200078e000e */
[----:B------:R-:W-:Y:S02]  /*21820*/  PRMT R10, RZ, 0x7610, R10 ;  /* 0x00007610ff0a7816 */ /* 0x000fe4000000000a */
[----:B------:R-:W-:-:S04]  /*21830*/  PRMT R9, RZ, 0x7610, R9 ;  /* 0x00007610ff097816 */ /* 0x000fc80000000009 */
[----:B------:R2:W3:Y:S02]  /*21840*/  @!P0 LDG.E.U8 R10, desc[UR40][R2.64] ;  /* 0x00000028020a8981 */ /* 0x0004e4000c1e1100 */
[----:B--2---:R-:W-:Y:S02]  /*21850*/  @!P0 IMAD.MOV.U32 R2, RZ, RZ, R21 ;  /* 0x000000ffff028224 */ /* 0x004fe400078e0015 */
[----:B----4-:R1:W-:Y:S04]  /*21860*/  STL [R1+0x4068], R11 ;  /* 0x0040680b01007387 */ /* 0x0103e80000100800 */
[----:B------:R-:W2:Y:S04]  /*21870*/  LDL R18, [R1+0x1da0] ;  /* 0x001da00001127983 */ /* 0x000ea80000100800 */
[----:B------:R-:W4:Y:S04]  /*21880*/  LDL R16, [R1+0x1db8] ;  /* 0x001db80001107983 */ /* 0x000f280000100800 */
[----:B------:R-:W4:Y:S04]  /*21890*/  LDL R15, [R1+0x1dfc] ;  /* 0x001dfc00010f7983 */ /* 0x000f280000100800 */
[----:B------:R-:W4:Y:S04]  /*218a0*/  LDL R14, [R1+0x1dc0] ;  /* 0x001dc000010e7983 */ /* 0x000f280000100800 */
[----:B0-----:R-:W4:Y:S01]  /*218b0*/  LDL R13, [R1+0x1df8] ;  /* 0x001df800010d7983 */ /* 0x001f220000100800 */
[----:B---3--:R-:W-:Y:S01]  /*218c0*/  @!P0 IMAD.MOV.U32 R3, RZ, RZ, R22 ;  /* 0x000000ffff038224 */ /* 0x008fe200078e0016 */
[----:B------:R-:W-:-:S02]  /*218d0*/  PRMT R8, RZ, 0x7610, R8 ;  /* 0x00007610ff087816 */ /* 0x000fc40000000008 */
[----:B------:R-:W-:Y:S02]  /*218e0*/  PRMT R7, RZ, 0x7610, R7 ;  /* 0x00007610ff077816 */ /* 0x000fe40000000007 */
[----:B------:R-:W-:Y:S01]  /*218f0*/  PRMT R6, RZ, 0x7610, R6 ;  /* 0x00007610ff067816 */ /* 0x000fe20000000006 */
[----:B-1----:R-:W3:Y:S04]  /*21900*/  LDL R11, [R1+0x1dec] ;  /* 0x001dec00010b7983 */ /* 0x002ee80000100800 */
[----:B------:R0:W3:Y:S01]  /*21910*/  @!P0 LDG.E.U8 R9, desc[UR40][R2.64] ;  /* 0x0000002802098981 */ /* 0x0000e2000c1e1100 */
[----:B------:R-:W-:-:S03]  /*21920*/  PRMT R5, RZ, 0x7610, R5 ;  /* 0x00007610ff057816 */ /* 0x000fc60000000005 */
[----:B------:R-:W3:Y:S01]  /*21930*/  LDL R12, [R1+0x1dd8] ;  /* 0x001dd800010c7983 */ /* 0x000ee20000100800 */
[----:B0-----:R-:W-:Y:S02]  /*21940*/  @!P0 IMAD.MOV.U32 R2, RZ, RZ, R19 ;  /* 0x000000ffff028224 */ /* 0x001fe400078e0013 */
[----:B------:R-:W-:-:S05]  /*21950*/  @!P0 IMAD.MOV.U32 R3, RZ, RZ, R20 ;  /* 0x000000ffff038224 */ /* 0x000fca00078e0014 */
[----:B------:R0:W3:Y:S02]  /*21960*/  @!P0 LDG.E.U8 R8, desc[UR40][R2.64] ;  /* 0x0000002802088981 */ /* 0x0000e4000c1e1100 */
[----:B0-----:R-:W-:Y:S02]  /*21970*/  @!P0 IMAD.MOV.U32 R2, RZ, RZ, R17 ;  /* 0x000000ffff028224 */ /* 0x001fe400078e0011 */
[----:B------:R-:W-:Y:S04]  /*21980*/  STL [R1+0x406c], R10 ;  /* 0x00406c0a01007387 */ /* 0x000fe80000100800 */
[----:B------:R-:W-:Y:S01]  /*21990*/  LDS.U8 R10, [R0+UR4+0x2000] ;  /* 0x00200004000a7984 */ /* 0x000fe20008000000 */
[----:B--2---:R-:W-:-:S05]  /*219a0*/  @!P0 IMAD.MOV.U32 R3, RZ, RZ, R18 ;  /* 0x000000ffff038224 */ /* 0x004fca00078e0012 */
[----:B------:R4:W2:Y:S02]  /*219b0*/  @!P0 LDG.E.U8 R7, desc[UR40][R2.64] ;  /* 0x0000002802078981 */ /* 0x0008a4000c1e1100 */
[----:B----4-:R-:W-:Y:S02]  /*219c0*/  @!P0 IMAD.MOV.U32 R2, RZ, RZ, R15 ;  /* 0x000000ffff028224 */ /* 0x010fe400078e000f */
[----:B------:R-:W-:-:S05]  /*219d0*/  @!P0 IMAD.MOV.U32 R3, RZ, RZ, R16 ;  /* 0x000000ffff038224 */ /* 0x000fca00078e0010 */
[----:B------:R0:W4:Y:S02]  /*219e0*/  @!P0 LDG.E.U8 R6, desc[UR40][R2.64] ;  /* 0x0000002802068981 */ /* 0x000124000c1e1100 */
[----:B0-----:R-:W-:Y:S02]  /*219f0*/  @!P0 IMAD.MOV.U32 R2, RZ, RZ, R13 ;  /* 0x000000ffff028224 */ /* 0x001fe400078e000d */
[----:B------:R-:W-:-:S05]  /*21a00*/  @!P0 IMAD.MOV.U32 R3, RZ, RZ, R14 ;  /* 0x000000ffff038224 */ /* 0x000fca00078e000e */
[----:B------:R3:W2:Y:S02]  /*21a10*/  @!P0 LDG.E.U8 R5, desc[UR40][R2.64] ;  /* 0x0000002802058981 */ /* 0x0006a4000c1e1100 */
[----:B---3--:R-:W-:Y:S02]  /*21a20*/  @!P0 IMAD.MOV.U32 R2, RZ, RZ, R11 ;  /* 0x000000ffff028224 */ /* 0x008fe400078e000b */
[----:B------:R-:W0:Y:S04]  /*21a30*/  LDS.U8 R11, [R0+UR4+0x8] ;  /* 0x00000804000b7984 */ /* 0x000e280008000000 */
[----:B------:R-:W-:Y:S04]  /*21a40*/  STL [R1+0x4070], R9 ;  /* 0x0040700901007387 */ /* 0x000fe80000100800 */
[----:B------:R-:W1:Y:S04]  /*21a50*/  LDS.U8 R9, [R0+UR4+0x200] ;  /* 0x0002000400097984 */ /* 0x000e680008000000 */
[----:B0-----:R-:W-:Y:S04]  /*21a60*/  STL [R1+0xb8], R11 ;  /* 0x0000b80b01007387 */ /* 0x001fe80000100800 */
[----:B------:R-:W0:Y:S04]  /*21a70*/  LDS.U8 R11, [R0+UR4+0x2208] ;  /* 0x00220804000b7984 */ /* 0x000e280008000000 */
[----:B-1----:R-:W-:Y:S04]  /*21a80*/  STL [R1+0xb4], R9 ;  /* 0x0000b40901007387 */ /* 0x002fe80000100800 */
[----:B------:R-:W1:Y:S04]  /*21a90*/  LDS.U8 R9, [R0+UR4+0x2008] ;  /* 0x0020080400097984 */ /* 0x000e680008000000 */
[----:B------:R-:W-:Y:S04]  /*21aa0*/  STL [R1+0x10c4], R10 ;  /* 0x0010c40a01007387 */ /* 0x000fe80000100800 */
[----:B------:R-:W3:Y:S04]  /*21ab0*/  LDS.U8 R10, [R0+UR4+0x2200] ;  /* 0x00220004000a7984 */ /* 0x000ee80008000000 */
[----:B0-----:R-:W-:Y:S04]  /*21ac0*/  STL [R1+0xbc], R11 ;  /* 0x0000bc0b01007387 */ /* 0x001fe80000100800 */
[----:B------:R-:W0:Y:S04]  /*21ad0*/  LDS.U8 R11, [R0+UR4+0x80] ;  /* 0x00008004000b7984 */ /* 0x000e280008000000 */
[----:B-1----:R-:W-:Y:S04]  /*21ae0*/  STL [R1+0x10cc], R9 ;  /* 0x0010cc0901007387 */ /* 0x002fe80000100800 */
[----:B------:R-:W1:Y:S04]  /*21af0*/  LDS.U8 R9, [R0+UR4+0x288] ;  /* 0x0002880400097984 */ /* 0x000e680008000000 */
[----:B---3--:R-:W-:Y:S04]  /*21b00*/  STL [R1+0x10c8], R10 ;  /* 0x0010c80a01007387 */ /* 0x008fe80000100800 */
        /* <DEDUP_REMOVED lines=39> */
[----:B-1----:R1:W-:Y:S04]  /*21d80*/  STL [R1+0x1244], R9 ;  /* 0x0012440901007387 */ /* 0x0023e80000100800 */
[----:B---3--:R-:W-:Y:S04]  /*21d90*/  STL [R1+0x1250], R10 ;  /* 0x0012500a01007387 */ /* 0x008fe80000100800 */
[----:B------:R-:W3:Y:S01]  /*21da0*/  LDS.U8 R10, [R0+UR4+0x2188] ;  /* 0x00218804000a7984 */ /* 0x000ee20008000000 */
[----:B------:R-:W-:-:S03]  /*21db0*/  PRMT R4, RZ, 0x7610, R4 ;  /* 0x00007610ff047816 */ /* 0x000fc60000000004 */
[----:B0-----:R-:W-:Y:S04]  /*21dc0*/  STL [R1+0x124c], R11 ;  /* 0x00124c0b01007387 */ /* 0x001fe80000100800 */
[----:B------:R-:W0:Y:S01]  /*21dd0*/  LDS.U8 R11, [R0+UR4+0x2380] ;  /* 0x00238004000b7984 */ /* 0x000e220008000000 */
[----:B------:R-:W-:Y:S01]  /*21de0*/  @!P0 IMAD.MOV.U32 R3, RZ, RZ, R12 ;  /* 0x000000ffff038224 */ /* 0x000fe200078e000c */
[----:B-1----:R-:W-:Y:S02]  /*21df0*/  LOP3.LUT R9, R0, 0x10, RZ, 0x3c, !PT ;  /* 0x0000001000097812 */ /* 0x002fe400078e3cff */
[----:B------:R-:W-:Y:S04]  /*21e00*/  STL [R1+0x2420], R0 ;  /* 0x0024200001007387 */ /* 0x000fe80000100800 */
[----:B---3--:R-:W-:Y:S04]  /*21e10*/  STL [R1+0x1258], R10 ;  /* 0x0012580a01007387 */ /* 0x008fe80000100800 */
[----:B------:R1:W3:Y:S04]  /*21e20*/  @!P0 LDG.E.U8 R4, desc[UR40][R2.64] ;  /* 0x0000002802048981 */ /* 0x0002e8000c1e1100 */
[----:B------:R-:W2:Y:S04]  /*21e30*/  LDS.U8 R10, [R9+UR4+0x400] ;  /* 0x00040004090a7984 */ /* 0x000ea80008000000 */
[----:B------:R-:W-:Y:S04]  /*21e40*/  LDS.U8 R12, [R9+UR4+0x700] ;  /* 0x00070004090c7984 */ /* 0x000fe80008000000 */
[----:B-1----:R-:W-:Y:S04]  /*21e50*/  LDS.U8 R3, [R0+UR4] ;  /* 0x0000000400037984 */ /* 0x002fe80008000000 */
[----:B------:R-:W-:Y:S04]  /*21e60*/  LDS.U8 R2, [R0+UR4+0x208] ;  /* 0x0002080400027984 */ /* 0x000fe80008000000 */
[----:B------:R-:W-:Y:S04]  /*21e70*/  LDS.U8 R0, [R9+UR4+0x408] ;  /* 0x0004080409007984 */ /* 0x000fe80008000000 */
[----:B0-----:R-:W-:Y:S04]  /*21e80*/  STL [R1+0x1254], R11 ;  /* 0x0012540b01007387 */ /* 0x001fe80000100800 */
[----:B------:R-:W0:Y:S04]  /*21e90*/  LDS.U8 R11, [R9+UR4+0x608] ;  /* 0x00060804090b7984 */ /* 0x000e280008000000 */
[----:B--2---:R-:W-:Y:S04]  /*21ea0*/  STL [R1+0x12c8], R10 ;  /* 0x0012c80a01007387 */ /* 0x004fe80000100800 */
[----:B------:R-:W1:Y:S04]  /*21eb0*/  LDS.U8 R10, [R9+UR4+0x600] ;  /* 0x00060004090a7984 */ /* 0x000e680008000000 */
[----:B0-----:R-:W-:Y:S04]  /*21ec0*/  STL [R1+0x12c4], R11 ;  /* 0x0012c40b01007387 */ /* 0x001fe80000100800 */
[----:B------:R-:W0:Y:S04]  /*21ed0*/  LDS.U8 R11, [R9+UR4+0x2400] ;  /* 0x00240004090b7984 */ /* 0x000e280008000000 */
[----:B------:R-:W-:Y:S04]  /*21ee0*/  STL [R1+0x12d0], R0 ;  /* 0x0012d00001007387 */ /* 0x000fe80000100800 */
[----:B------:R-:W2:Y:S04]  /*21ef0*/  LDS.U8 R0, [R9+UR4+0x2608] ;  /* 0x0026080409007984 */ /* 0x000ea80008000000 */
[----:B-1----:R-:W-:Y:S04]  /*21f00*/  STL [R1+0x12cc], R10 ;  /* 0x0012cc0a01007387 */ /* 0x002fe80000100800 */
[----:B------:R-:W1:Y:S04]  /*21f10*/  LDS.U8 R10, [R9+UR4+0x2408] ;  /* 0x00240804090a7984 */ /* 0x000e680008000000 */
[----:B0-----:R-:W-:Y:S04]  /*21f20*/  STL [R1+0x12d8], R11 ;  /* 0x0012d80b01007387 */ /* 0x001fe80000100800 */
[----:B------:R-:W0:Y:S04]  /*21f30*/  LDS.U8 R11, [R9+UR4+0x2600] ;  /* 0x00260004090b7984 */ /* 0x000e280008000000 */
[----:B--2---:R-:W-:Y:S04]  /*21f40*/  STL [R1+0x12d4], R0 ;  /* 0x0012d40001007387 */ /* 0x004fe80000100800 */
        /* <DEDUP_REMOVED lines=16> */
[----:B--2---:R0:W-:Y:S04]  /*22050*/  STL [R1+0x1364], R0 ;  /* 0x0013640001007387 */ /* 0x0041e80000100800 */
[----:B------:R-:W2:Y:S04]  /*22060*/  LDS.U8 R11, [R9+UR4+0x500] ;  /* 0x00050004090b7984 */ /* 0x000ea80008000000 */
[----:B0-----:R-:W3:Y:S04]  /*22070*/  LDL R0, [R1+0x34] ;  /* 0x0000340001007983 */ /* 0x001ee80000100800 */
[----:B-1----:R-:W-:Y:S04]  /*22080*/  STL [R1+0x1360], R10 ;  /* 0x0013600a01007387 */ /* 0x002fe80000100800 */
[----:B------:R-:W0:Y:S04]  /*22090*/  LDS.U8 R10, [R9+UR4+0x708] ;  /* 0x00070804090a7984 */ /* 0x000e280008000000 */
[----:B--2---:R-:W-:Y:S04]  /*220a0*/  STL [R1+0x13d0], R11 ;  /* 0x0013d00b01007387 */ /* 0x004fe80000100800 */
[----:B------:R-:W1:Y:S04]  /*220b0*/  LDS.U8 R11, [R9+UR4+0x508] ;  /* 0x00050804090b7984 */ /* 0x000e680008000000 */
[----:B0-----:R-:W-:Y:S04]  /*220c0*/  STL [R1+0x13cc], R10 ;  /* 0x0013cc0a01007387 */ /* 0x001fe80000100800 */
[----:B------:R-:W0:Y:S04]  /*220d0*/  LDS.U8 R10, [R9+UR4+0x2500] ;  /* 0x00250004090a7984 */ /* 0x000e280008000000 */
[----:B-1----:R-:W-:Y:S04]  /*220e0*/  STL [R1+0x1e04], R11 ;  /* 0x001e040b01007387 */ /* 0x002fe80000100800 */
[----:B------:R-:W1:Y:S04]  /*220f0*/  LDS.U8 R11, [R9+UR4+0x2708] ;  /* 0x00270804090b7984 */ /* 0x000e680008000000 */
[----:B------:R-:W-:Y:S04]  /*22100*/  STL [R1+0x13d4], R12 ;  /* 0x0013d40c01007387 */ /* 0x000fe80000100800 */
[----:B------:R-:W2:Y:S04]  /*22110*/  LDS.U8 R12, [R9+UR4+0x2508] ;  /* 0x00250804090c7984 */ /* 0x000ea80008000000 */
[----:B0-----:R-:W-:Y:S04]  /*22120*/  STL [R1+0x1e0c], R10 ;  /* 0x001e0c0a01007387 */ /* 0x001fe80000100800 */
[----:B------:R-:W0:Y:S04]  /*22130*/  LDS.U8 R10, [R9+UR4+0x2700] ;  /* 0x00270004090a7984 */ /* 0x000e280008000000 */
[----:B-1----:R-:W-:Y:S04]  /*22140*/  STL [R1+0x1e08], R11 ;  /* 0x001e080b01007387 */ /* 0x002fe80000100800 */
[----:B------:R-:W1:Y:S04]  /*22150*/  LDS.U8 R11, [R9+UR4+0x580] ;  /* 0x00058004090b7984 */ /* 0x000e680008000000 */
[----:B--2---:R-:W-:Y:S04]  /*22160*/  STL [R1+0x1e14], R12 ;  /* 0x001e140c01007387 */ /* 0x004fe80000100800 */
        /* <DEDUP_REMOVED lines=11> */
[----:B------:R-:W4:Y:S04]  /*22220*/  LDS.U8 R9, [R9+UR4+0x2780] ;  /* 0x0027800409097984 */ /* 0x000f280008000000 */
[----:B--2---:R-:W-:Y:S04]  /*22230*/  STL [R1+0x1e8c], R12 ;  /* 0x001e8c0c01007387 */ /* 0x004fe80000100800 */
[----:B0-----:R-:W-:Y:S04]  /*22240*/  STL [R1+0x1e88], R10 ;  /* 0x001e880a01007387 */ /* 0x001fe80000100800 */
[----:B-1----:R-:W-:Y:S04]  /*22250*/  STL [R1+0x1e94], R11 ;  /* 0x001e940b01007387 */ /* 0x002fe80000100800 */
[----:B----4-:R-:W-:Y:S04]  /*22260*/  STL [R1+0x1e90], R9 ;  /* 0x001e900901007387 */ /* 0x010fe80000100800 */
[----:B---3--:R-:W0:Y:S04]  /*22270*/  LDS.U8 R10, [R0+UR4] ;  /* 0x00000004000a7984 */ /* 0x008e280008000000 */
[----:B------:R-:W1:Y:S04]  /*22280*/  LDS.U8 R11, [R0+UR4+0x208] ;  /* 0x00020804000b7984 */ /* 0x000e680008000000 */
[----:B------:R-:W2:Y:S04]  /*22290*/  LDS.U8 R9, [R0+UR4+0x8] ;  /* 0x0000080400097984 */ /* 0x000ea80008000000 */
[----:B------:R-:W-:Y:S04]  /*222a0*/  LDS.U8 R12, [R0+UR4+0x300] ;  /* 0x00030004000c7984 */ /* 0x000fe80008000000 */
        /* <DEDUP_REMOVED lines=25> */
[----:B-1----:R-:W-:Y:S04]  /*22440*/  STL [R1+0x1160], R11 ;  /* 0x0011600b01007387 */ /* 0x002fe80000100800 */
[----:B------:R-:W0:Y:S04]  /*22450*/  LDS.U8 R10, [R0+UR4+0x2280] ;  /* 0x00228004000a7984 */ /* 0x000e280008000000 */
[----:B------:R-:W1:Y:S04]  /*22460*/  LDS.U8 R11, [R0+UR4+0x100] ;  /* 0x00010004000b7984 */ /* 0x000e680008000000 */
[----:B--2---:R2:W-:Y:S04]  /*22470*/  STL [R1+0x116c], R9 ;  /* 0x00116c0901007387 */ /* 0x0045e80000100800 */
[----:B--2---:R-:W2:Y:S04]  /*22480*/  LDL R9, [R1+0x30] ;  /* 0x0000300001097983 */ /* 0x004ea80000100800 */
[----:B0-----:R-:W-:Y:S04]  /*22490*/  STL [R1+0x1168], R10 ;  /* 0x0011680a01007387 */ /* 0x001fe80000100800 */
[----:B------:R-:W0:Y:S04]  /*224a0*/  LDS.U8 R10, [R0+UR4+0x308] ;  /* 0x00030804000a7984 */ /* 0x000e280008000000 */
[----:B-1----:R-:W-:Y:S04]  /*224b0*/  STL [R1+0x11d8], R11 ;  /* 0x0011d80b01007387 */ /* 0x002fe80000100800 */
        /* <DEDUP_REMOVED lines=23> */
[----:B------:R-:W4:Y:S04]  /*22630*/  LDS.U8 R0, [R0+UR4+0x2380] ;  /* 0x0023800400007984 */ /* 0x000f280008000000 */
[----:B---3--:R-:W-:Y:S04]  /*22640*/  STL [R1+0x1270], R12 ;  /* 0x0012700c01007387 */ /* 0x008fe80000100800 */
[----:B0-----:R-:W-:Y:S04]  /*22650*/  STL [R1+0x126c], R10 ;  /* 0x00126c0a01007387 */ /* 0x001fe80000100800 */
[----:B-1----:R-:W-:Y:S04]  /*22660*/  STL [R1+0x1278], R11 ;  /* 0x0012780b01007387 */ /* 0x002fe80000100800 */
[----:B----4-:R-:W-:Y:S04]  /*22670*/  STL [R1+0x1274], R0 ;  /* 0x0012740001007387 */ /* 0x010fe80000100800 */
[----:B--2---:R-:W0:Y:S04]  /*22680*/  LDS.U8 R10, [R9+UR4+0x400] ;  /* 0x00040004090a7984 */ /* 0x004e280008000000 */
        /* <DEDUP_REMOVED lines=64> */
[----:B--2---:R-:W0:Y:S04]  /*22a90*/  LDS.U8 R10, [R0+UR4] ;  /* 0x00000004000a7984 */ /* 0x004e280008000000 */
        /* <DEDUP_REMOVED lines=104> */
[----:B------:R-:W-:Y:S04]  /*23120*/  STL [R1+0x1e44], R12 ;  /* 0x001e440c01007387 */ /* 0x000fe80000100800 */
[----:B------:R-:W3:Y:S04]  /*23130*/  LDS.U8 R12, [R9+UR4+0x2708] ;  /* 0x00270804090c7984 */ /* 0x000ee80008000000 */
[----:B-1----:R-:W-:Y:S04]  /*23140*/  STL [R1+0x1e40], R11 ;  /* 0x001e400b01007387 */ /* 0x002fe80000100800 */
[----:B------:R-:W1:Y:S04]  /*23150*/  LDS.U8 R11, [R9+UR4+0x2508] ;  /* 0x00250804090b7984 */ /* 0x000e680008000000 */
[----:B0-----:R-:W-:Y:S04]  /*23160*/  STL [R1+0x1e4c], R10 ;  /* 0x001e4c0a01007387 */ /* 0x001fe80000100800 */
[----:B------:R-:W0:Y:S04]  /*23170*/  LDS.U8 R10, [R9+UR4+0x2700] ;  /* 0x00270004090a7984 */ /* 0x000e280008000000 */
[----:B---3--:R-:W-:Y:S04]  /*23180*/  STL [R1+0x1e48], R12 ;  /* 0x001e480c01007387 */ /* 0x008fe80000100800 */
        /* <DEDUP_REMOVED lines=16> */
[----:B---3--:R-:W-:Y:S04]  /*23290*/  STL [R1+0x1ed4], R12 ;  /* 0x001ed40c01007387 */ /* 0x008fe80000100800 */
[----:B-1----:R-:W-:Y:S04]  /*232a0*/  STL [R1+0x1ed0], R11 ;  /* 0x001ed00b01007387 */ /* 0x002fe80000100800 */
        /* <DEDUP_REMOVED lines=34> */
[----:B0-----:R0:W-:Y:S04]  /*234d0*/  STL [R1+0x11ac], R10 ;  /* 0x0011ac0a01007387 */ /* 0x0011e80000100800 */
[----:B0-----:R-:W3:Y:S04]  /*234e0*/  LDL R10, [R1+0x20] ;  /* 0x00002000010a7983 */ /* 0x001ee80000100800 */
[----:B-1----:R-:W-:Y:S04]  /*234f0*/  STL [R1+0x1220], R9 ;  /* 0x0012200901007387 */ /* 0x002fe80000100800 */
        /* <DEDUP_REMOVED lines=22> */
[----:B------:R-:W-:Y:S04]  /*23660*/  LDS.U8 R9, [R0+UR4+0x2188] ;  /* 0x0021880400097984 */ /* 0x000fe80008000000 */
[----:B------:R-:W0:Y:S04]  /*23670*/  LDS.U8 R0, [R0+UR4+0x2380] ;  /* 0x0023800400007984 */ /* 0x000e280008000000 */
[----:B--2---:R-:W-:Y:S04]  /*23680*/  STL [R1+0x12b8], R12 ;  /* 0x0012b80c01007387 */ /* 0x004fe80000100800 */
[----:B-1----:R-:W-:Y:S04]  /*23690*/  STL [R1+0x12b0], R11 ;  /* 0x0012b00b01007387 */ /* 0x002fe80000100800 */
[----:B0-----:R-:W-:Y:S04]  /*236a0*/  STL [R1+0x3454], R0 ;  /* 0x0034540001007387 */ /* 0x001fe80000100800 */
[----:B------:R-:W-:Y:S04]  /*236b0*/  STL [R1+0x12c0], R9 ;  /* 0x0012c00901007387 */ /* 0x000fe80000100800 */
[----:B---3--:R-:W0:Y:S04]  /*236c0*/  LDS.U8 R0, [R10+UR4+0x400] ;  /* 0x000400040a007984 */ /* 0x008e280008000000 */
        /* <DEDUP_REMOVED lines=41> */
[----:B-1----:R1:W-:Y:S04]  /*23960*/  STL [R1+0x1e60], R11 ;  /* 0x001e600b01007387 */ /* 0x0023e80000100800 */
[----:B-1----:R-:W3:Y:S04]  /*23970*/  LDL.LU R11, [R1+0xb0] ;  /* 0x0000b000010b7983 */ /* 0x002ee80000300800 */
[----:B--2---:R-:W-:Y:S04]  /*23980*/  STL [R1+0x1e6c], R9 ;  /* 0x001e6c0901007387 */ /* 0x004fe80000100800 */
[----:B------:R-:W2:Y:S04]  /*23990*/  LDL.LU R12, [R1+0xac] ;  /* 0x0000ac00010c7983 */ /* 0x000ea80000300800 */
[----:B------:R-:W1:Y:S04]  /*239a0*/  LDS.U8 R9, [R10+UR4+0x2508] ;  /* 0x002508040a097984 */ /* 0x000e680008000000 */
[----:B0-----:R0:W-:Y:S04]  /*239b0*/  STL [R1+0x1e68], R0 ;  /* 0x001e680001007387 */ /* 0x0011e80000100800 */
[----:B------:R-:W4:Y:S04]  /*239c0*/  LDL.LU R13, [R1+0x9c] ;  /* 0x00009c00010d7983 */ /* 0x000f280000300800 */
        /* <DEDUP_REMOVED lines=10> */
[----:B0-----:R-:W2:Y:S04]  /*23a70*/  LDL.LU R0, [R1+0x48] ;  /* 0x0000480001007983 */ /* 0x001ea80000300800 */
[----:B------:R-:W2:Y:S04]  /*23a80*/  LDL.LU R20, [R1+0x3c] ;  /* 0x00003c0001147983 */ /* 0x000ea80000300800 */
[----:B------:R-:W4:Y:S04]  /*23a90*/  LDL.LU R23, [R1+0x1c] ;  /* 0x00001c0001177983 */ /* 0x000f280000300800 */
[----:B------:R-:W4:Y:S04]  /*23aa0*/  LDL.LU R24, [R1+0x10] ;  /* 0x0000100001187983 */ /* 0x000f280000300800 */
[----:B------:R-:W4:Y:S04]  /*23ab0*/  LDL.LU R27, [R1+0xc] ;  /* 0x00000c00011b7983 */ /* 0x000f280000300800 */
[----:B------:R-:W4:Y:S04]  /*23ac0*/  LDL.LU R28, [R1] ;  /* 0x00000000011c7983 */ /* 0x000f280000300800 */
[----:B-1----:R-:W-:Y:S04]  /*23ad0*/  STL [R1+0x1e74], R9 ;  /* 0x001e740901007387 */ /* 0x002fe80000100800 */
[----:B------:R-:W0:Y:S04]  /*23ae0*/  LDS.U8 R9, [R10+UR4+0x580] ;  /* 0x000580040a097984 */ /* 0x000e280008000000 */
[----:B------:R-:W-:Y:S04]  /*23af0*/  STL [R1+0x1e70], R19 ;  /* 0x001e701301007387 */ /* 0x000fe80000100800 */
[----:B------:R-:W1:Y:S04]  /*23b00*/  LDS.U8 R19, [R10+UR4+0x788] ;  /* 0x000788040a137984 */ /* 0x000e680008000000 */
[----:B0-----:R-:W-:Y:S04]  /*23b10*/  STL [R1+0x1edc], R9 ;  /* 0x001edc0901007387 */ /* 0x001fe80000100800 */
[----:B------:R-:W0:Y:S04]  /*23b20*/  LDS.U8 R9, [R10+UR4+0x588] ;  /* 0x000588040a097984 */ /* 0x000e280008000000 */
[----:B-1----:R-:W-:Y:S04]  /*23b30*/  STL [R1+0x1ed8], R19 ;  /* 0x001ed81301007387 */ /* 0x002fe80000100800 */
[----:B0-----:R-:W-:Y:S04]  /*23b40*/  STL [R1+0x1ee4], R9 ;  /* 0x001ee40901007387 */ /* 0x001fe80000100800 */
[----:B------:R-:W0:Y:S04]  /*23b50*/  LDS.U8 R9, [R10+UR4+0x780] ;  /* 0x000780040a097984 */ /* 0x000e280008000000 */
[----:B0-----:R-:W-:Y:S04]  /*23b60*/  STL [R1+0x1ee0], R9 ;  /* 0x001ee00901007387 */ /* 0x001fe80000100800 */
[----:B------:R-:W0:Y:S04]  /*23b70*/  LDS.U8 R9, [R10+UR4+0x2580] ;  /* 0x002580040a097984 */ /* 0x000e280008000000 */
[----:B0-----:R-:W-:Y:S04]  /*23b80*/  STL [R1+0x1eec], R9 ;  /* 0x001eec0901007387 */ /* 0x001fe80000100800 */
[----:B------:R-:W0:Y:S01]  /*23b90*/  LDS.U8 R9, [R10+UR4+0x2788] ;  /* 0x002788040a097984 */ /* 0x000e220008000000 */
[----:B------:R-:W1:Y:S03]  /*23ba0*/  S2R R19, SR_TID.X ;  /* 0x0000000000137919 */ /* 0x000e660000002100 */
[----:B0-----:R-:W-:Y:S04]  /*23bb0*/  STL [R1+0x1ee8], R9 ;  /* 0x001ee80901007387 */ /* 0x001fe80000100800 */
[----:B------:R-:W0:Y:S04]  /*23bc0*/  LDS.U8 R9, [R10+UR4+0x2588] ;  /* 0x002588040a097984 */ /* 0x000e280008000000 */
[----:B------:R-:W3:Y:S01]  /*23bd0*/  LDS.U8 R10, [R10+UR4+0x2780] ;  /* 0x002780040a0a7984 */ /* 0x000ee20008000000 */
[----:B------:R-:W-:Y:S01]  /*23be0*/  BAR.SYNC.DEFER_BLOCKING 0x0 ;  /* 0x0000000000007b1d */ /* 0x000fe20000010000 */
[----:B-1----:R-:W-:-:S05]  /*23bf0*/  LOP3.LUT R19, R19, 0x3f, RZ, 0xc0, !PT ;  /* 0x0000003f13137812 */ /* 0x002fca00078ec0ff */
[----:B0-----:R0:W-:Y:S04]  /*23c00*/  STL [R1+0x1ef4], R9 ;  /* 0x001ef40901007387 */ /* 0x0011e80000100800 */
[----:B---3--:R-:W-:Y:S04]  /*23c10*/  STS.U8 [R19+UR4], R11 ;  /* 0x0000000b13007988 */ /* 0x008fe80008000004 */
[----:B0-----:R-:W3:Y:S04]  /*23c20*/  LDL.LU R9, [R1+0x4070] ;  /* 0x0040700001097983 */ /* 0x001ee80000300800 */
[----:B------:R0:W-:Y:S04]  /*23c30*/  STL [R1+0x1ef0], R10 ;  /* 0x001ef00a01007387 */ /* 0x0001e80000100800 */
[----:B--2---:R1:W-:Y:S04]  /*23c40*/  STS.U8 [R19+UR4+0x40], R12 ;  /* 0x0000400c13007988 */ /* 0x0043e80008000004 */
[----:B0-----:R-:W2:Y:S04]  /*23c50*/  LDL.LU R10, [R1+0x406c] ;  /* 0x00406c00010a7983 */ /* 0x001ea80000300800 */
[----:B------:R-:W2:Y:S04]  /*23c60*/  LDL.LU R11, [R1+0x4068] ;  /* 0x00406800010b7983 */ /* 0x000ea80000300800 */
[----:B-1----:R-:W2:Y:S04]  /*23c70*/  LDL.LU R12, [R1+0x4064] ;  /* 0x00406400010c7983 */ /* 0x002ea80000300800 */
[----:B----4-:R0:W-:Y:S04]  /*23c80*/  STS.U8 [R19+UR4+0x100], R13 ;  /* 0x0001000d13007988 */ /* 0x0101e80008000004 */
[----:B------:R1:W-:Y:S04]  /*23c90*/  STS.U8 [R19+UR4+0x140], R14 ;  /* 0x0001400e13007988 */ /* 0x0003e80008000004 */
[----:B------:R4:W-:Y:S04]  /*23ca0*/  STS.U8 [R19+UR4+0x200], R15 ;  /* 0x0002000f13007988 */ /* 0x0009e80008000004 */
[----:B------:R0:W-:Y:S04]  /*23cb0*/  STS.U8 [R19+UR4+0x240], R16 ;  /* 0x0002401013007988 */ /* 0x0001e80008000004 */
[----:B------:R1:W-:Y:S04]  /*23cc0*/  STS.U8 [R19+UR4+0x300], R17 ;  /* 0x0003001113007988 */ /* 0x0003e80008000004 */
[----:B------:R4:W-:Y:S04]  /*23cd0*/  STS.U8 [R19+UR4+0x340], R18 ;  /* 0x0003401213007988 */ /* 0x0009e80008000004 */
[----:B0-----:R-:W2:Y:S04]  /*23ce0*/  LDL.LU R13, [R1+0x4060] ;  /* 0x00406000010d7983 */ /* 0x001ea80000300800 */
[----:B-1----:R-:W2:Y:S04]  /*23cf0*/  LDL.LU R14, [R1+0x405c] ;  /* 0x00405c00010e7983 */ /* 0x002ea80000300800 */
[----:B----4-:R-:W4:Y:S04]  /*23d00*/  LDL.LU R15, [R1+0x4058] ;  /* 0x00405800010f7983 */ /* 0x010f280000300800 */
[----:B------:R-:W2:Y:S04]  /*23d10*/  LDL.LU R16, [R1+0x4054] ;  /* 0x0040540001107983 */ /* 0x000ea80000300800 */
[----:B------:R-:W2:Y:S04]  /*23d20*/  LDL.LU R17, [R1+0x4050] ;  /* 0x0040500001117983 */ /* 0x000ea80000300800 */
[----:B------:R-:W2:Y:S04]  /*23d30*/  LDL.LU R18, [R1+0x404c] ;  /* 0x00404c0001127983 */ /* 0x000ea80000300800 */
[----:B------:R0:W-:Y:S04]  /*23d40*/  STS.U8 [R19+UR4+0x400], R21 ;  /* 0x0004001513007988 */ /* 0x0001e80008000004 */
[----:B------:R1:W-:Y:S04]  /*23d50*/  STS.U8 [R19+UR4+0x440], R22 ;  /* 0x0004401613007988 */ /* 0x0003e80008000004 */
[----:B------:R0:W-:Y:S04]  /*23d60*/  STS.U8 [R19+UR4+0x500], R25 ;  /* 0x0005001913007988 */ /* 0x0001e80008000004 */
[----:B------:R1:W-:Y:S04]  /*23d70*/  STS.U8 [R19+UR4+0x540], R26 ;  /* 0x0005401a13007988 */ /* 0x0003e80008000004 */
[----:B------:R1:W-:Y:S04]  /*23d80*/  STS.U8 [R19+UR4+0x600], R29 ;  /* 0x0006001d13007988 */ /* 0x0003e80008000004 */
[----:B0-----:R-:W2:Y:S04]  /*23d90*/  LDL.LU R21, [R1+0x4048] ;  /* 0x0040480001157983 */ /* 0x001ea80000300800 */
[----:B-1----:R-:W2:Y:S04]  /*23da0*/  LDL.LU R22, [R1+0x4044] ;  /* 0x0040440001167983 */ /* 0x002ea80000300800 */
[----:B------:R-:W2:Y:S04]  /*23db0*/  LDL.LU R25, [R1+0x4040] ;  /* 0x0040400001197983 */ /* 0x000ea80000300800 */
[----:B------:R-:W2:Y:S04]  /*23dc0*/  LDL.LU R26, [R1+0x403c] ;  /* 0x00403c00011a7983 */ /* 0x000ea80000300800 */
[----:B------:R-:W2:Y:S04]  /*23dd0*/  LDL.LU R29, [R1+0x4038] ;  /* 0x00403800011d7983 */ /* 0x000ea80000300800 */
[----:B------:R-:W-:Y:S04]  /*23de0*/  STS.U8 [R19+UR4+0x640], R0 ;  /* 0x0006400013007988 */ /* 0x000fe80008000004 */
[----:B------:R0:W-:Y:S04]  /*23df0*/  STS.U8 [R19+UR4+0x700], R20 ;  /* 0x0007001413007988 */ /* 0x0001e80008000004 */
[----:B------:R1:W-:Y:S04]  /*23e00*/  STS.U8 [R19+UR4+0x740], R23 ;  /* 0x0007401713007988 */ /* 0x0003e80008000004 */
[----:B------:R0:W-:Y:S04]  /*23e10*/  STS.U8 [R19+UR4+0x800], R24 ;  /* 0x0008001813007988 */ /* 0x0001e80008000004 */
[----:B------:R1:W-:Y:S04]  /*23e20*/  STS.U8 [R19+UR4+0x840], R27 ;  /* 0x0008401b13007988 */ /* 0x0003e80008000004 */
[----:B------:R1:W-:Y:S04]  /*23e30*/  STS.U8 [R19+UR4+0x900], R28 ;  /* 0x0009001c13007988 */ /* 0x0003e80008000004 */
[----:B0-----:R-:W3:Y:S04]  /*23e40*/  LDL.LU R20, [R1+0xa4] ;  /* 0x0000a40001147983 */ /* 0x001ee80000300800 */
[----:B-1----:R-:W3:Y:S04]  /*23e50*/  LDL.LU R23, [R1+0xa0] ;  /* 0x0000a00001177983 */ /* 0x002ee80000300800 */
[----:B------:R-:W3:Y:S04]  /*23e60*/  LDL.LU R24, [R1+0x94] ;  /* 0x0000940001187983 */ /* 0x000ee80000300800 */
[----:B------:R-:W3:Y:S04]  /*23e70*/  LDL.LU R27, [R1+0x90] ;  /* 0x00009000011b7983 */ /* 0x000ee80000300800 */
[----:B------:R-:W3:Y:S04]  /*23e80*/  LDL.LU R28, [R1+0x84] ;  /* 0x00008400011c7983 */ /* 0x000ee80000300800 */
[----:B------:R-:W3:Y:S04]  /*23e90*/  LDL.LU R0, [R1+0x40] ;  /* 0x0000400001007983 */ /* 0x000ee80000300800 */
[----:B--2---:R0:W-:Y:S04]  /*23ea0*/  STS.U8 [R19+UR4+0x940], R29 ;  /* 0x0009401d13007988 */ /* 0x0041e80008000004 */
[----:B------:R1:W-:Y:S04]  /*23eb0*/  STS.U8 [R19+UR4+0xa00], R26 ;  /* 0x000a001a13007988 */ /* 0x0003e80008000004 */
        /* <DEDUP_REMOVED lines=11> */
[----:B------:R0:W-:Y:S04]  /*23f70*/  STS.U8 [R19+UR4+0xd00], R14 ;  /* 0x000d000e13007988 */ /* 0x0001e80008000004 */
[----:B------:R1:W-:Y:S04]  /*23f80*/  STS.U8 [R19+UR4+0xd40], R13 ;  /* 0x000d400d13007988 */ /* 0x0003e80008000004 */
[----:B------:R0:W-:Y:S04]  /*23f90*/  STS.U8 [R19+UR4+0xe00], R11 ;  /* 0x000e000b13007988 */ /* 0x0001e80008000004 */
[----:B------:R0:W-:Y:S04]  /*23fa0*/  STS.U8 [R19+UR4+0xe40], R10 ;  /* 0x000e400a13007988 */ /* 0x0001e80008000004 */
[----:B---3--:R3:W-:Y:S01]  /*23fb0*/  STS.U8 [R19+UR4+0xf00], R9 ;  /* 0x000f000913007988 */ /* 0x0087e20008000004 */
[----:B------:R-:W-:-:S03]  /*23fc0*/  LOP3.LUT R17, R19, 0x10, RZ, 0x3c, !PT ;  /* 0x0000001013117812 */ /* 0x000fc600078e3cff */
[----:B------:R3:W-:Y:S04]  /*23fd0*/  STS.U8 [R19+UR4+0xf40], R8 ;  /* 0x000f400813007988 */ /* 0x0007e80008000004 */
[----:B0-----:R-:W2:Y:S04]  /*23fe0*/  LDL.LU R14, [R1+0x4] ;  /* 0x00000400010e7983 */ /* 0x001ea80000300800 */
[----:B-1----:R-:W2:Y:S04]  /*23ff0*/  LDL.LU R13, [R1+0x8] ;  /* 0x00000800010d7983 */ /* 0x002ea80000300800 */
[----:B------:R-:W2:Y:S04]  /*24000*/  LDL.LU R11, [R1+0x14] ;  /* 0x00001400010b7983 */ /* 0x000ea80000300800 */
[----:B------:R-:W2:Y:S04]  /*24010*/  LDL.LU R10, [R1+0x18] ;  /* 0x00001800010a7983 */ /* 0x000ea80000300800 */
[----:B---3--:R-:W3:Y:S04]  /*24020*/  LDL.LU R9, [R1+0x74] ;  /* 0x0000740001097983 */ /* 0x008ee80000300800 */
[----:B------:R-:W2:Y:S04]  /*24030*/  LDL.LU R19, [R1+0x4034] ;  /* 0x0040340001137983 */ /* 0x000ea80000300800 */
[----:B------:R-:W2:Y:S04]  /*24040*/  LDL.LU R8, [R1+0x80] ;  /* 0x0000800001087983 */ /* 0x000ea80000300800 */
[----:B------:R0:W-:Y:S04]  /*24050*/  STS.U8 [R17+UR4+0x80], R20 ;  /* 0x0000801411007988 */ /* 0x0001e80008000004 */
[----:B------:R1:W-:Y:S04]  /*24060*/  STS.U8 [R17+UR4+0xc0], R23 ;  /* 0x0000c01711007988 */ /* 0x0003e80008000004 */
[----:B------:R0:W-:Y:S04]  /*24070*/  STS.U8 [R17+UR4+0x180], R24 ;  /* 0x0001801811007988 */ /* 0x0001e80008000004 */
[----:B------:R1:W-:Y:S04]  /*24080*/  STS.U8 [R17+UR4+0x1c0], R27 ;  /* 0x0001c01b11007988 */ /* 0x0003e80008000004 */
[----:B------:R1:W-:Y:S04]  /*24090*/  STS.U8 [R17+UR4+0x280], R28 ;  /* 0x0002801c11007988 */ /* 0x0003e80008000004 */
[----:B0-----:R-:W4:Y:S04]  /*240a0*/  LDL.LU R20, [R1+0x4030] ;  /* 0x0040300001147983 */ /* 0x001f280000300800 */
[----:B-1----:R-:W4:Y:S04]  /*240b0*/  LDL.LU R23, [R1+0x402c] ;  /* 0x00402c0001177983 */ /* 0x002f280000300800 */
[----:B------:R-:W4:Y:S04]  /*240c0*/  LDL.LU R24, [R1+0x4028] ;  /* 0x0040280001187983 */ /* 0x000f280000300800 */
[----:B------:R-:W4:Y:S04]  /*240d0*/  LDL.LU R27, [R1+0x4024] ;  /* 0x00402400011b7983 */ /* 0x000f280000300800 */
[----:B------:R-:W4:Y:S04]  /*240e0*/  LDL.LU R28, [R1+0x4020] ;  /* 0x00402000011c7983 */ /* 0x000f280000300800 */
[----:B--2---:R-:W-:Y:S04]  /*240f0*/  STS.U8 [R17+UR4+0x2c0], R8 ;  /* 0x0002c00811007988 */ /* 0x004fe80008000004 */
[----:B---3--:R-:W-:Y:S04]  /*24100*/  STS.U8 [R17+UR4+0x380], R9 ;  /* 0x0003800911007988 */ /* 0x008fe80008000004 */
[----:B------:R0:W-:Y:S04]  /*24110*/  STS.U8 [R17+UR4+0x3c0], R18 ;  /* 0x0003c01211007988 */ /* 0x0001e80008000004 */
[----:B------:R1:W-:Y:S04]  /*24120*/  STS.U8 [R17+UR4+0x480], R21 ;  /* 0x0004801511007988 */ /* 0x0003e80008000004 */
[----:B------:R2:W-:Y:S04]  /*24130*/  STS.U8 [R17+UR4+0x4c0], R22 ;  /* 0x0004c01611007988 */ /* 0x0005e80008000004 */
[----:B------:R3:W-:Y:S04]  /*24140*/  STS.U8 [R17+UR4+0x580], R25 ;  /* 0x0005801911007988 */ /* 0x0007e80008000004 */
[----:B----4-:R4:W-:Y:S04]  /*24150*/  STS.U8 [R17+UR4+0x5c0], R26 ;  /* 0x0005c01a11007988 */ /* 0x0109e80008000004 */
[----:B0-----:R-:W4:Y:S04]  /*24160*/  LDL.LU R18, [R1+0xa8] ;  /* 0x0000a80001127983 */ /* 0x001f280000300800 */
        /* <DEDUP_REMOVED lines=13> */
[----:B------:R-:W-:Y:S04]  /*24240*/  STS.U8 [R17+UR4+0xc80], R16 ;  /* 0x000c801011007988 */ /* 0x000fe80008000004 */
[----:B--2---:R-:W2:Y:S04]  /*24250*/  LDL.LU R22, [R1+0xb4] ;  /* 0x0000b40001167983 */ /* 0x004ea80000300800 */
[----:B------:R-:W-:Y:S04]  /*24260*/  STS.U8 [R17+UR4+0xcc0], R15 ;  /* 0x000cc00f11007988 */ /* 0x000fe80008000004 */
[----:B---3--:R-:W3:Y:S04]  /*24270*/  LDL.LU R25, [R1+0x10c4] ;  /* 0x0010c40001197983 */ /* 0x008ee80000300800 */
[----:B------:R-:W-:Y:S04]  /*24280*/  STS.U8 [R17+UR4+0xd80], R12 ;  /* 0x000d800c11007988 */ /* 0x000fe80008000004 */
[----:B----4-:R-:W3:Y:S04]  /*24290*/  LDL.LU R26, [R1+0xbc] ;  /* 0x0000bc00011a7983 */ /* 0x010ee80000300800 */
[----:B------:R-:W-:Y:S04]  /*242a0*/  STS.U8 [R17+UR4+0xdc0], R7 ;  /* 0x000dc00711007988 */ /* 0x000fe80008000004 */
[----:B0-----:R-:W4:Y:S04]  /*242b0*/  LDL.LU R29, [R1+0x10cc] ;  /* 0x0010cc00011d7983 */ /* 0x001f280000300800 */
[----:B------:R-:W-:Y:S04]  /*242c0*/  STS.U8 [R17+UR4+0xe80], R6 ;  /* 0x000e800611007988 */ /* 0x000fe80008000004 */
[----:B------:R-:W4:Y:S04]  /*242d0*/  LDL.LU R0, [R1+0x10c8] ;  /* 0x0010c80001007983 */ /* 0x000f280000300800 */
[----:B------:R0:W-:Y:S04]  /*242e0*/  STS.U8 [R17+UR4+0xec0], R5 ;  /* 0x000ec00511007988 */ /* 0x0001e80008000004 */
[----:B0-----:R-:W2:Y:S04]  /*242f0*/  LDL R5, [R1+0x10c0] ;  /* 0x0010c00001057983 */ /* 0x001ea80000100800 */
[----:B------:R-:W-:Y:S04]  /*24300*/  STS.U8 [R17+UR4+0xf80], R4 ;  /* 0x000f800411007988 */ /* 0x000fe80008000004 */
[----:B------:R-:W-:Y:S01]  /*24310*/  STS.U8 [R17+UR4+0xfc0], R18 ;  /* 0x000fc01211007988 */ /* 0x000fe20008000004 */
[----:B------:R-:W-:Y:S06]  /*24320*/  BAR.SYNC.DEFER_BLOCKING 0x0 ;  /* 0x0000000000007b1d */ /* 0x000fec0000010000 */
[----:B--2---:R-:W0:Y:S01]  /*24330*/  LDSM.16.M88.4 R8, [R5] ;  /* 0x000000000508783b */ /* 0x004e220000000200 */
[----:B------:R-:W-:-:S03]  /*24340*/  IMAD R13, R22, 0x100, R21 ;  /* 0x00000100160d7824 */ /* 0x000fc600078e0215 */
[----:B0-----:R0:W-:Y:S04]  /*24350*/  STL.64 [R1+0x40], R8 ;  /* 0x0000400801007387 */ /* 0x0011e80000100a00 */
[----:B------:R1:W-:Y:S04]  /*24360*/  STL.64 [R1+0x48], R10 ;  /* 0x0000480a01007387 */ /* 0x0003e80000100a00 */
[----:B------:R-:W2:Y:S04]  /*24370*/  LDL.LU.64 R20, [R1+0xe0] ;  /* 0x0000e00001147983 */ /* 0x000ea80000300a00 */
[----:B------:R-:W2:Y:S01]  /*24380*/  LDL.LU.64 R22, [R1+0xe8] ;  /* 0x0000e80001167983 */ /* 0x000ea20000300a00 */
[----:B---3--:R-:W-:-:S03]  /*24390*/  IMAD R14, R26, 0x100, R25 ;  /* 0x000001001a0e7824 */ /* 0x008fc600078e0219 */
[----:B------:R-:W3:Y:S01]  /*243a0*/  LDSM.16.M88.4 R24, [R5+0x200] ;  /* 0x000200000518783b */ /* 0x000ee20000000200 */
[----:B------:R-:W-:Y:S02]  /*243b0*/  IMAD.MOV.U32 R6, RZ, RZ, R8 ;  /* 0x000000ffff067224 */ /* 0x000fe400078e0008 */
[----:B------:R-:W-:Y:S02]  /*243c0*/  IMAD.MOV.U32 R4, RZ, RZ, R9 ;  /* 0x000000ffff047224 */ /* 0x000fe400078e0009 */
[----:B------:R-:W-:Y:S02]  /*243d0*/  IMAD R12, R2, 0x100, R3 ;  /* 0x00000100020c7824 */ /* 0x000fe400078e0203 */
[----:B----4-:R-:W-:Y:S01]  /*243e0*/  IMAD R15, R0, 0x100, R29 ;  /* 0x00000100000f7824 */ /* 0x010fe200078e021d */
[----:B------:R-:W-:Y:S02]  /*243f0*/  F2FP.F16.E5M2.UNPACK_B R13, R13 ;  /* 0x0000000dff0d723e */ /* 0x000fe400020004ff */
[----:B------:R-:W-:-:S02]  /*24400*/  F2FP.F16.E5M2.UNPACK_B R14, R14 ;  /* 0x0000000eff0e723e */ /* 0x000fc400020004ff */
[----:B------:R-:W-:Y:S02]  /*24410*/  F2FP.F16.E5M2.UNPACK_B R18, R6 ;  /* 0x00000006ff12723e */ /* 0x000fe400020004ff */
[----:B------:R-:W-:Y:S02]  /*24420*/  F2FP.F16.E5M2.UNPACK_B R12, R12 ;  /* 0x0000000cff0c723e */ /* 0x000fe400020004ff */
[----:B------:R-:W-:Y:S02]  /*24430*/  F2FP.F16.E5M2.UNPACK_B R15, R15 ;  /* 0x0000000fff0f723e */ /* 0x000fe400020004ff */
[----:B------:R-:W-:Y:S01]  /*24440*/  F2FP.F16.E5M2.UNPACK_B R19, R4 ;  /* 0x00000004ff13723e */ /* 0x000fe200020004ff */
[----:B------:R-:W-:Y:S02]  /*24450*/  IMAD.MOV.U32 R16, RZ, RZ, R10 ;  /* 0x000000ffff107224 */ /* 0x000fe400078e000a */
[----:B------:R-:W-:Y:S01]  /*24460*/  IMAD.MOV.U32 R17, RZ, RZ, R11 ;  /* 0x000000ffff117224 */ /* 0x000fe200078e000b */
[----:B0-----:R-:W4:Y:S04]  /*24470*/  LDL.LU.64 R8, [R1+0x120] ;  /* 0x0001200001087983 */ /* 0x001f280000300a00 */
[----:B-1----:R-:W4:Y:S04]  /*24480*/  LDL.LU.64 R10, [R1+0x128] ;  /* 0x00012800010a7983 */ /* 0x002f280000300a00 */
[----:B---3--:R-:W-:Y:S01]  /*24490*/  STL.64 [R1+0x50], R24 ;  /* 0x0000501801007387 */ /* 0x008fe20000100a00 */
[----:B------:R-:W-:-:S02]  /*244a0*/  IMAD.MOV.U32 R2, RZ, RZ, R24 ;  /* 0x000000ffff027224 */ /* 0x000fc400078e0018 */
[----:B------:R-:W-:Y:S02]  /*244b0*/  IMAD.MOV.U32 R3, RZ, RZ, R25 ;  /* 0x000000ffff037224 */ /* 0x000fe400078e0019 */
[----:B------:R-:W-:Y:S01]  /*244c0*/  IMAD.MOV.U32 R7, RZ, RZ, R26 ;  /* 0x000000ffff077224 */ /* 0x000fe200078e001a */
[----:B------:R2:W-:Y:S01]  /*244d0*/  STL.64 [R1+0x58], R26 ;  /* 0x0000581a01007387 */ /* 0x0005e20000100a00 */
[----:B------:R-:W-:-:S03]  /*244e0*/  IMAD.MOV.U32 R0, RZ, RZ, R27 ;  /* 0x000000ffff007224 */ /* 0x000fc600078e001b */
[----:B------:R-:W-:Y:S01]  /*244f0*/  STL.64 [R1+0x18], R18 ;  /* 0x0000181201007387 */ /* 0x000fe20000100a00 */
[----:B--2---:R-:W-:Y:S03]  /*24500*/  HMMA.16816.F32 R24, R12, R18, R20 ;  /* 0x000000120c18723c */ /* 0x004fe60000001814 */
[----:B------:R-:W0:-:S15]  /*24510*/  LDSM.16.M88.4 R20, [R5+0x400] ;  /* 0x000400000514783b */ /* 0x000e1e0000000200 */
[----:B------:R-:W-:Y:S01]  /*24520*/  NOP ;  /* 0x0000000000007918 */ /* 0x000fe20000000000 */
[----:B------:R0:W-:Y:S04]  /*24530*/  STL.64 [R1+0xe0], R24 ;  /* 0x0000e01801007387 */ /* 0x0001e80000100a00 */
[----:B------:R-:W-:Y:S01]  /*24540*/  STL.64 [R1+0xe8], R26 ;  /* 0x0000e81a01007387 */ /* 0x000fe20000100a00 */
[----:B0-----:R-:W-:Y:S02]  /*24550*/  IMAD.MOV.U32 R25, RZ, RZ, R22 ;  /* 0x000000ffff197224 */ /* 0x001fe400078e0016 */
[----:B------:R-:W-:Y:S01]  /*24560*/  IMAD.MOV.U32 R24, RZ, RZ, R23 ;  /* 0x000000ffff187224 */ /* 0x000fe200078e0017 */
[----:B------:R0:W-:Y:S01]  /*24570*/  STL.64 [R1+0x60], R20 ;  /* 0x0000601401007387 */ /* 0x0001e20000100a00 */
[----:B------:R-:W-:Y:S02]  /*24580*/  IMAD.MOV.U32 R6, RZ, RZ, R20 ;  /* 0x000000ffff067224 */ /* 0x000fe400078e0014 */
[----:B------:R-:W-:Y:S01]  /*24590*/  IMAD.MOV.U32 R4, RZ, RZ, R21 ;  /* 0x000000ffff047224 */ /* 0x000fe200078e0015 */
[----:B------:R1:W-:Y:S04]  /*245a0*/  STL.64 [R1+0x68], R22 ;  /* 0x0000681601007387 */ /* 0x0003e80000100a00 */
[----:B0-----:R-:W2:Y:S04]  /*245b0*/  LDL.LU.64 R20, [R1+0x140] ;  /* 0x0001400001147983 */ /* 0x001ea80000300a00 */
[----:B-1----:R-:W2:Y:S04]  /*245c0*/  LDL.LU.64 R22, [R1+0x148] ;  /* 0x0001480001167983 */ /* 0x002ea80000300a00 */
[----:B------:R0:W-:Y:S04]  /*245d0*/  STL.64 [R1+0x4018], R24 ;  /* 0x0040181801007387 */ /* 0x0001e80000100a00 */
[----:B0-----:R-:W3:Y:S04]  /*245e0*/  LDL.LU.64 R24, [R1+0x100] ;  /* 0x0001000001187983 */ /* 0x001ee80000300a00 */
[----:B------:R-:W3:Y:S01]  /*245f0*/  LDL.LU.64 R26, [R1+0x108] ;  /* 0x00010800011a7983 */ /* 0x000ee20000300a00 */
[----:B------:R-:W-:-:S02]  /*24600*/  F2FP.F16.E5M2.UNPACK_B R16, R16 ;  /* 0x00000010ff10723e */ /* 0x000fc400020004ff */
[----:B------:R-:W-:-:S05]  /*24610*/  F2FP.F16.E5M2.UNPACK_B R17, R17 ;  /* 0x00000011ff11723e */ /* 0x000fca00020004ff */
[----:B------:R3:W-:Y:S01]  /*24620*/  STL.64 [R1+0x10], R16 ;  /* 0x0000101001007387 */ /* 0x0007e20000100a00 */
[----:B------:R-:W-:Y:S02]  /*24630*/  F2FP.F16.E5M2.UNPACK_B R2, R2 ;  /* 0x00000002ff02723e */ /* 0x000fe400020004ff */
[----:B------:R-:W-:-:S07]  /*24640*/  F2FP.F16.E5M2.UNPACK_B R3, R3 ;  /* 0x00000003ff03723e */ /* 0x000fce00020004ff */
[C---:B----4-:R-:W-:Y:S08]  /*24650*/  HMMA.16816.F32 R8, R12.reuse, R2, R8 ;  /* 0x000000020c08723c */ /* 0x050ff00000001808 */
[----:B---3--:R-:W-:Y:S01]  /*24660*/  HMMA.16816.F32 R16, R12, R16, R24 ;  /* 0x000000100c10723c */ /* 0x008fe20000001818 */
[----:B------:R-:W0:-:S15]  /*24670*/  LDSM.16.M88.4 R24, [R5+0x600] ;  /* 0x000600000518783b */ /* 0x000e1e0000000200 */
[----:B------:R-:W-:-:S03]  /*24680*/  NOP ;  /* 0x0000000000007918 */ /* 0x000fc60000000000 */
[----:B------:R1:W-:Y:S04]  /*24690*/  STL.64 [R1+0x100], R16 ;  /* 0x0001001001007387 */ /* 0x0003e80000100a00 */
[----:B------:R3:W-:Y:S04]  /*246a0*/  STL.64 [R1+0x108], R18 ;  /* 0x0001081201007387 */ /* 0x0007e80000100a00 */
[----:B------:R4:W-:Y:S04]  /*246b0*/  STL.64 [R1+0x8], R2 ;  /* 0x0000080201007387 */ /* 0x0009e80000100a00 */
[----:B-1----:R-:W2:Y:S04]  /*246c0*/  LDL.LU.64 R16, [R1+0x160] ;  /* 0x0001600001107983 */ /* 0x002ea80000300a00 */
[----:B---3--:R-:W3:Y:S04]  /*246d0*/  LDL.LU.64 R18, [R1+0x168] ;  /* 0x0001680001127983 */ /* 0x008ee80000300a00 */
[----:B------:R1:W-:Y:S04]  /*246e0*/  STL.64 [R1+0x120], R8 ;  /* 0x0001200801007387 */ /* 0x0003e80000100a00 */
[----:B------:R1:W-:Y:S04]  /*246f0*/  STL.64 [R1+0x128], R10 ;  /* 0x0001280a01007387 */ /* 0x0003e80000100a00 */
[----:B0-----:R-:W-:Y:S01]  /*24700*/  STL.64 [R1+0x70], R24 ;  /* 0x0000701801007387 */ /* 0x001fe20000100a00 */
[----:B----4-:R-:W-:-:S02]  /*24710*/  IMAD.MOV.U32 R3, RZ, RZ, R24 ;  /* 0x000000ffff037224 */ /* 0x010fc400078e0018 */
[----:B------:R-:W-:Y:S01]  /*24720*/  IMAD.MOV.U32 R2, RZ, RZ, R25 ;  /* 0x000000ffff027224 */ /* 0x000fe200078e0019 */
[----:B------:R-:W-:Y:S01]  /*24730*/  STL.64 [R1+0x78], R26 ;  /* 0x0000781a01007387 */ /* 0x000fe20000100a00 */
[----:B-1----:R-:W-:Y:S02]  /*24740*/  IMAD.MOV.U32 R9, RZ, RZ, R26 ;  /* 0x000000ffff097224 */ /* 0x002fe400078e001a */
[----:B------:R-:W-:Y:S02]  /*24750*/  IMAD.MOV.U32 R8, RZ, RZ, R27 ;  /* 0x000000ffff087224 */ /* 0x000fe400078e001b */
[----:B------:R-:W0:Y:S01]  /*24760*/  LDSM.16.M88.4 R24, [R5+0x800] ;  /* 0x000800000518783b */ /* 0x000e220000000200 */
[----:B------:R-:W-:Y:S02]  /*24770*/  F2FP.F16.E5M2.UNPACK_B R10, R7 ;  /* 0x00000007ff0a723e */ /* 0x000fe400020004ff */
[----:B------:R-:W-:Y:S02]  /*24780*/  F2FP.F16.E5M2.UNPACK_B R11, R0 ;  /* 0x00000000ff0b723e */ /* 0x000fe400020004ff */
[----:B------:R-:W-:-:S02]  /*24790*/  F2FP.F16.E5M2.UNPACK_B R28, R6 ;  /* 0x00000006ff1c723e */ /* 0x000fc400020004ff */
[----:B------:R-:W-:-:S03]  /*247a0*/  F2FP.F16.E5M2.UNPACK_B R29, R4 ;  /* 0x00000004ff1d723e */ /* 0x000fc600020004ff */
[----:B--2---:R-:W-:Y:S01]  /*247b0*/  HMMA.16816.F32 R20, R12, R10, R20 ;  /* 0x0000000a0c14723c */ /* 0x004fe20000001814 */
[----:B------:R1:W-:Y:S04]  /*247c0*/  STL.64 [R1+0x4010], R8 ;  /* 0x0040100801007387 */ /* 0x0003e80000100a00 */
[----:B------:R2:W-:Y:S01]  /*247d0*/  STL.64 [R1], R10 ;  /* 0x0000000a01007387 */ /* 0x0005e20000100a00 */
[----:B------:R-:W-:-:S03]  /*247e0*/  IMAD.MOV.U32 R0, RZ, RZ, R11 ;  /* 0x000000ffff007224 */ /* 0x000fc600078e000b */
[----:B-1----:R-:W4:Y:S10]  /*247f0*/  LDL.LU.64 R8, [R1+0x180] ;  /* 0x0001800001087983 */ /* 0x002f340000300a00 */
[----:B------:R1:W-:Y:S04]  /*24800*/  STL.64 [R1+0x140], R20 ;  /* 0x0001401401007387 */ /* 0x0003e80000100a00 */
[----:B------:R0:W-:Y:S04]  /*24810*/  STL.64 [R1+0x148], R22 ;  /* 0x0001481601007387 */ /* 0x0001e80000100a00 */
[----:B--2---:R-:W4:Y:S04]  /*24820*/  LDL.LU.64 R10, [R1+0x188] ;  /* 0x00018800010a7983 */ /* 0x004f280000300a00 */
[----:B-1----:R-:W2:Y:S04]  /*24830*/  LDL.LU.64 R20, [R1+0x1a0] ;  /* 0x0001a00001147983 */ /* 0x002ea80000300a00 */
[----:B0-----:R-:W2:Y:S01]  /*24840*/  LDL.LU.64 R22, [R1+0x1a8] ;  /* 0x0001a80001167983 */ /* 0x001ea20000300a00 */
[----:B------:R-:W-:-:S02]  /*24850*/  IMAD.MOV.U32 R7, RZ, RZ, R24 ;  /* 0x000000ffff077224 */ /* 0x000fc400078e0018 */
[----:B------:R-:W-:Y:S01]  /*24860*/  IMAD.MOV.U32 R6, RZ, RZ, R25 ;  /* 0x000000ffff067224 */ /* 0x000fe200078e0019 */
[----:B---3--:R-:W-:-:S15]  /*24870*/  HMMA.16816.F32 R16, R12, R28, R16 ;  /* 0x0000001c0c10723c */ /* 0x008fde0000001810 */
[----:B------:R-:W-:-:S04]  /*24880*/  NOP ;  /* 0x0000000000007918 */ /* 0x000fc80000000000 */
[----:B------:R-:W-:Y:S04]  /*24890*/  STL.64 [R1+0x160], R16 ;  /* 0x0001601001007387 */ /* 0x000fe80000100a00 */
[----:B------:R-:W-:Y:S04]  /*248a0*/  STL.64 [R1+0x168], R18 ;  /* 0x0001681201007387 */ /* 0x000fe80000100a00 */
[----:B------:R0:W-:Y:S04]  /*248b0*/  STL.64 [R1+0x80], R24 ;  /* 0x0000801801007387 */ /* 0x0001e80000100a00 */
[----:B------:R-:W-:Y:S04]  /*248c0*/  STL.64 [R1+0x88], R26 ;  /* 0x0000881a01007387 */ /* 0x000fe80000100a00 */
[----:B0-----:R-:W3:Y:S01]  /*248d0*/  LDL.LU.64 R24, [R1+0x4018] ;  /* 0x0040180001187983 */ /* 0x001ee20000300a00 */
[----:B------:R-:W-:-:S02]  /*248e0*/  IMAD.MOV.U32 R16, RZ, RZ, R26 ;  /* 0x000000ffff107224 */ /* 0x000fc400078e001a */
[----:B------:R-:W-:-:S03]  /*248f0*/  IMAD.MOV.U32 R4, RZ, RZ, R27 ;  /* 0x000000ffff047224 */ /* 0x000fc600078e001b */
[----:B------:R0:W-:Y:S04]  /*24900*/  STL [R1+0x4008], R16 ;  /* 0x0040081001007387 */ /* 0x0001e80000100800 */
[----:B0-----:R-:W2:Y:S04]  /*24910*/  LDL.LU.64 R16, [R1+0x1c0] ;  /* 0x0001c00001107983 */ /* 0x001ea80000300a00 */
[----:B------:R-:W2:Y:S01]  /*24920*/  LDL.LU.64 R18, [R1+0x1c8] ;  /* 0x0001c80001127983 */ /* 0x000ea20000300a00 */
[----:B---3--:R-:W-:Y:S02]  /*24930*/  F2FP.F16.E5M2.UNPACK_B R26, R25 ;  /* 0x00000019ff1a723e */ /* 0x008fe400020004ff */
[----:B------:R-:W-:-:S02]  /*24940*/  F2FP.F16.E5M2.UNPACK_B R27, R24 ;  /* 0x00000018ff1b723e */ /* 0x000fc400020004ff */
[----:B------:R-:W-:Y:S02]  /*24950*/  F2FP.F16.E5M2.UNPACK_B R24, R3 ;  /* 0x00000003ff18723e */ /* 0x000fe400020004ff */
[----:B------:R-:W-:-:S03]  /*24960*/  F2FP.F16.E5M2.UNPACK_B R25, R2 ;  /* 0x00000002ff19723e */ /* 0x000fc600020004ff */
[C---:B----4-:R-:W-:Y:S08]  /*24970*/  HMMA.16816.F32 R8, R12.reuse, R26, R8 ;  /* 0x0000001a0c08723c */ /* 0x050ff00000001808 */
[----:B--2---:R-:W-:Y:S11]  /*24980*/  HMMA.16816.F32 R20, R12, R24, R20 ;  /* 0x000000180c14723c */ /* 0x004ff60000001814 */
[----:B------:R0:W-:Y:S04]  /*24990*/  STL.64 [R1+0x180], R8 ;  /* 0x0001800801007387 */ /* 0x0001e80000100a00 */
[----:B------:R-:W-:Y:S04]  /*249a0*/  STL.64 [R1+0x188], R10 ;  /* 0x0001880a01007387 */ /* 0x000fe80000100a00 */
[----:B0-----:R-:W2:Y:S04]  /*249b0*/  LDL.LU.64 R8, [R1+0x4010] ;  /* 0x0040100001087983 */ /* 0x001ea80000300a00 */
[----:B------:R-:W-:Y:S04]  /*249c0*/  STL.64 [R1+0x3f70], R26 ;  /* 0x003f701a01007387 */ /* 0x000fe80000100a00 */
[----:B------:R0:W-:Y:S04]  /*249d0*/  STL.64 [R1+0x3f68], R24 ;  /* 0x003f681801007387 */ /* 0x0001e80000100a00 */
[----:B------:R-:W-:Y:S04]  /*249e0*/  STL.64 [R1+0x1a0], R20 ;  /* 0x0001a01401007387 */ /* 0x000fe80000100a00 */
[----:B------:R-:W-:Y:S04]  /*249f0*/  STL.64 [R1+0x1a8], R22 ;  /* 0x0001a81601007387 */ /* 0x000fe80000100a00 */
[----:B------:R-:W1:Y:S04]  /*24a00*/  LDSM.16.M88.4 R20, [R5+0xa00] ;  /* 0x000a00000514783b */ /* 0x000e680000000200 */
[----:B0-----:R-:W3:Y:S04]  /*24a10*/  LDL.LU.64 R24, [R1+0x1e0] ;  /* 0x0001e00001187983 */ /* 0x001ee80000300a00 */
[----:B------:R-:W3:Y:S04]  /*24a20*/  LDL.LU.64 R26, [R1+0x1e8] ;  /* 0x0001e800011a7983 */ /* 0x000ee80000300a00 */
[----:B-1----:R0:W-:Y:S01]  /*24a30*/  STL.64 [R1+0x90], R20 ;  /* 0x0000901401007387 */ /* 0x0021e20000100a00 */
[----:B------:R-:W-:-:S03]  /*24a40*/  IMAD.MOV.U32 R10, RZ, RZ, R22 ;  /* 0x000000ffff0a7224 */ /* 0x000fc600078e0016 */
[----:B------:R2:W-:Y:S01]  /*24a50*/  STL.64 [R1+0x98], R22 ;  /* 0x0000981601007387 */ /* 0x0005e20000100a00 */
[----:B------:R-:W-:Y:S02]  /*24a60*/  IMAD.MOV.U32 R11, RZ, RZ, R23 ;  /* 0x000000ffff0b7224 */ /* 0x000fe400078e0017 */
[----:B------:R-:W-:Y:S02]  /*24a70*/  IMAD.MOV.U32 R3, RZ, RZ, R20 ;  /* 0x000000ffff037224 */ /* 0x000fe400078e0014 */
[----:B------:R-:W-:Y:S01]  /*24a80*/  IMAD.MOV.U32 R2, RZ, RZ, R21 ;  /* 0x000000ffff027224 */ /* 0x000fe200078e0015 */
[----:B0-----:R-:W-:Y:S02]  /*24a90*/  F2FP.F16.E5M2.UNPACK_B R20, R7 ;  /* 0x00000007ff14723e */ /* 0x001fe400020004ff */
[----:B------:R-:W-:Y:S02]  /*24aa0*/  F2FP.F16.E5M2.UNPACK_B R21, R6 ;  /* 0x00000006ff15723e */ /* 0x000fe400020004ff */
[----:B--2---:R-:W-:-:S02]  /*24ab0*/  F2FP.F16.E5M2.UNPACK_B R22, R9 ;  /* 0x00000009ff16723e */ /* 0x004fc400020004ff */
[----:B------:R-:W-:-:S07]  /*24ac0*/  F2FP.F16.E5M2.UNPACK_B R23, R8 ;  /* 0x00000008ff17723e */ /* 0x000fce00020004ff */
[C---:B------:R-:W-:Y:S08]  /*24ad0*/  HMMA.16816.F32 R16, R12.reuse, R22, R16 ;  /* 0x000000160c10723c */ /* 0x040ff00000001810 */
[----:B---3--:R-:W-:Y:S11]  /*24ae0*/  HMMA.16816.F32 R24, R12, R20, R24 ;  /* 0x000000140c18723c */ /* 0x008ff60000001818 */
[----:B------:R0:W-:Y:S04]  /*24af0*/  STL.64 [R1+0x1c0], R16 ;  /* 0x0001c01001007387 */ /* 0x0001e80000100a00 */
[----:B------:R-:W-:Y:S04]  /*24b00*/  STL.64 [R1+0x1c8], R18 ;  /* 0x0001c81201007387 */ /* 0x000fe80000100a00 */
[----:B0-----:R-:W2:Y:S04]  /*24b10*/  LDL.LU R16, [R1+0x4008] ;  /* 0x0040080001107983 */ /* 0x001ea80000300800 */
[----:B------:R0:W-:Y:S04]  /*24b20*/  STL.64 [R1+0x1e0], R24 ;  /* 0x0001e01801007387 */ /* 0x0001e80000100a00 */
[----:B------:R1:W-:Y:S04]  /*24b30*/  STL.64 [R1+0x1e8], R26 ;  /* 0x0001e81a01007387 */ /* 0x0003e80000100a00 */
[----:B0-----:R-:W3:Y:S04]  /*24b40*/  LDL.LU R24, [R1+0x10dc] ;  /* 0x0010dc0001187983 */ /* 0x001ee80000300800 */
[----:B------:R-:W3:Y:S04]  /*24b50*/  LDL.LU R25, [R1+0x10d8] ;  /* 0x0010d80001197983 */ /* 0x000ee80000300800 */
[----:B-1----:R-:W4:Y:S04]  /*24b60*/  LDL.LU R26, [R1+0x10e4] ;  /* 0x0010e400011a7983 */ /* 0x002f280000300800 */
[----:B------:R-:W4:Y:S04]  /*24b70*/  LDL.LU R27, [R1+0x10e0] ;  /* 0x0010e000011b7983 */ /* 0x000f280000300800 */
[----:B----4-:R-:W-:Y:S04]  /*24b80*/  STL.64 [R1+0x3fe8], R26 ;  /* 0x003fe81a01007387 */ /* 0x010fe80000100a00 */
[----:B---3--:R-:W-:Y:S04]  /*24b90*/  STL.64 [R1+0x3fe0], R24 ;  /* 0x003fe01801007387 */ /* 0x008fe80000100a00 */
[----:B------:R0:W-:Y:S04]  /*24ba0*/  STL.64 [R1+0x3f50], R22 ;  /* 0x003f501601007387 */ /* 0x0001e80000100a00 */
[----:B------:R-:W1:Y:S04]  /*24bb0*/  LDSM.16.M88.4 R24, [R5+0xc00] ;  /* 0x000c00000518783b */ /* 0x000e680000000200 */
[----:B0-----:R-:W3:Y:S04]  /*24bc0*/  LDL.LU R22, [R1+0x10d4] ;  /* 0x0010d40001167983 */ /* 0x001ee80000300800 */
[----:B------:R-:W3:Y:S04]  /*24bd0*/  LDL.LU R23, [R1+0x10d0] ;  /* 0x0010d00001177983 */ /* 0x000ee80000300800 */
[----:B------:R0:W-:Y:S01]  /*24be0*/  STL.64 [R1+0x3f48], R20 ;  /* 0x003f481401007387 */ /* 0x0001e20000100a00 */
[----:B--2---:R-:W-:-:S02]  /*24bf0*/  F2FP.F16.E5M2.UNPACK_B R18, R16 ;  /* 0x00000010ff12723e */ /* 0x004fc400020004ff */
[----:B------:R-:W-:Y:S01]  /*24c00*/  F2FP.F16.E5M2.UNPACK_B R19, R4 ;  /* 0x00000004ff13723e */ /* 0x000fe200020004ff */
[----:B---3--:R2:W-:Y:S04]  /*24c10*/  STL.64 [R1+0x3ff0], R22 ;  /* 0x003ff01601007387 */ /* 0x0085e80000100a00 */
[----:B0-----:R-:W3:Y:S04]  /*24c20*/  LDL.LU.64 R20, [R1+0x200] ;  /* 0x0002000001147983 */ /* 0x001ee80000300a00 */
[----:B--2---:R-:W3:Y:S04]  /*24c30*/  LDL.LU.64 R22, [R1+0x208] ;  /* 0x0002080001167983 */ /* 0x004ee80000300a00 */
[----:B-1----:R0:W-:Y:S01]  /*24c40*/  STL.64 [R1+0xa0], R24 ;  /* 0x0000a01801007387 */ /* 0x0021e20000100a00 */
[----:B------:R-:W-:-:S02]  /*24c50*/  IMAD.MOV.U32 R8, RZ, RZ, R24 ;  /* 0x000000ffff087224 */ /* 0x000fc400078e0018 */
[----:B------:R-:W-:Y:S01]  /*24c60*/  IMAD.MOV.U32 R9, RZ, RZ, R25 ;  /* 0x000000ffff097224 */ /* 0x000fe200078e0019 */
[----:B------:R1:W-:Y:S01]  /*24c70*/  STL.64 [R1+0xa8], R26 ;  /* 0x0000a81a01007387 */ /* 0x0003e20000100a00 */
[----:B------:R-:W-:Y:S02]  /*24c80*/  IMAD.MOV.U32 R6, RZ, RZ, R26 ;  /* 0x000000ffff067224 */ /* 0x000fe400078e001a */
[----:B------:R-:W-:Y:S01]  /*24c90*/  IMAD.MOV.U32 R7, RZ, RZ, R27 ;  /* 0x000000ffff077224 */ /* 0x000fe200078e001b */
[----:B0-----:R-:W2:Y:S04]  /*24ca0*/  LDL.LU.64 R24, [R1+0x220] ;  /* 0x0002200001187983 */ /* 0x001ea80000300a00 */
[----:B-1----:R-:W2:Y:S01]  /*24cb0*/  LDL.LU.64 R26, [R1+0x228] ;  /* 0x00022800011a7983 */ /* 0x002ea20000300a00 */
[----:B---3--:R-:W-:-:S15]  /*24cc0*/  HMMA.16816.F32 R20, R12, R18, R20 ;  /* 0x000000120c14723c */ /* 0x008fde0000001814 */
[----:B------:R-:W-:-:S04]  /*24cd0*/  NOP ;  /* 0x0000000000007918 */ /* 0x000fc80000000000 */
[----:B------:R-:W-:Y:S04]  /*24ce0*/  STL.64 [R1+0x200], R20 ;  /* 0x0002001401007387 */ /* 0x000fe80000100a00 */
[----:B------:R-:W-:Y:S04]  /*24cf0*/  STL.64 [R1+0x208], R22 ;  /* 0x0002081601007387 */ /* 0x000fe80000100a00 */
[----:B------:R-:W0:Y:S02]  /*24d00*/  LDSM.16.M88.4 R20, [R5+0xe00] ;  /* 0x000e00000514783b */ /* 0x000e240000000200 */
[----:B0-----:R-:W-:-:S02]  /*24d10*/  IMAD.MOV.U32 R4, RZ, RZ, R20 ;  /* 0x000000ffff047224 */ /* 0x001fc400078e0014 */
[----:B------:R-:W-:Y:S01]  /*24d20*/  IMAD.MOV.U32 R5, RZ, RZ, R21 ;  /* 0x000000ffff057224 */ /* 0x000fe200078e0015 */
[----:B------:R-:W-:Y:S04]  /*24d30*/  STL.64 [R1+0xb0], R20 ;  /* 0x0000b01401007387 */ /* 0x000fe80000100a00 */
[----:B------:R-:W-:Y:S04]  /*24d40*/  STL.64 [R1+0xb8], R22 ;  /* 0x0000b81601007387 */ /* 0x000fe80000100a00 */
[----:B------:R-:W-:Y:S04]  /*24d50*/  STL.64 [R1+0x4000], R6 ;  /* 0x0040000601007387 */ /* 0x000fe80000100a00 */
[----:B------:R0:W-:Y:S04]  /*24d60*/  STL.64 [R1+0x3ff8], R4 ;  /* 0x003ff80401007387 */ /* 0x0001e80000100a00 */
[----:B0-----:R-:W3:Y:S04]  /*24d70*/  LDL.LU.64 R4, [R1+0x240] ;  /* 0x0002400001047983 */ /* 0x001ee80000300a00 */
[----:B------:R-:W3:Y:S01]  /*24d80*/  LDL.LU.64 R6, [R1+0x248] ;  /* 0x0002480001067983 */ /* 0x000ee20000300a00 */
[----:B------:R-:W-:-:S02]  /*24d90*/  F2FP.F16.E5M2.UNPACK_B R16, R3 ;  /* 0x00000003ff10723e */ /* 0x000fc400020004ff */
[----:B------:R-:W-:Y:S02]  /*24da0*/  F2FP.F16.E5M2.UNPACK_B R17, R2 ;  /* 0x00000002ff11723e */ /* 0x000fe400020004ff */
[----:B------:R-:W-:Y:S02]  /*24db0*/  F2FP.F16.E5M2.UNPACK_B R10, R10 ;  /* 0x0000000aff0a723e */ /* 0x000fe400020004ff */
[----:B------:R-:W-:Y:S01]  /*24dc0*/  F2FP.F16.E5M2.UNPACK_B R11, R11 ;  /* 0x0000000bff0b723e */ /* 0x000fe200020004ff */
[----:B------:R-:W4:Y:S02]  /*24dd0*/  LDL.LU.64 R20, [R1+0x260] ;  /* 0x0002600001147983 */ /* 0x000f240000300a00 */
[----:B--2---:R-:W-:Y:S01]  /*24de0*/  HMMA.16816.F32 R24, R12, R16, R24 ;  /* 0x000000100c18723c */ /* 0x004fe20000001818 */
[----:B------:R-:W-:Y:S02]  /*24df0*/  IMAD.MOV.U32 R2, RZ, RZ, R22 ;  /* 0x000000ffff027224 */ /* 0x000fe400078e0016 */
[----:B------:R-:W-:-:S02]  /*24e00*/  IMAD.MOV.U32 R3, RZ, RZ, R23 ;  /* 0x000000ffff037224 */ /* 0x000fc400078e0017 */
[----:B------:R-:W4:-:S14]  /*24e10*/  LDL.LU.64 R22, [R1+0x268] ;  /* 0x0002680001167983 */ /* 0x000f1c0000300a00 */
[----:B------:R0:W-:Y:S04]  /*24e20*/  STL.64 [R1+0x220], R24 ;  /* 0x0002201801007387 */ /* 0x0001e80000100a00 */
[----:B------:R1:W-:Y:S04]  /*24e30*/  STL.64 [R1+0x228], R26 ;  /* 0x0002281a01007387 */ /* 0x0003e80000100a00 */
[----:B0-----:R-:W2:Y:S04]  /*24e40*/  LDL.LU.64 R24, [R1+0x280] ;  /* 0x0002800001187983 */ /* 0x001ea80000300a00 */
[----:B-1----:R-:W2:Y:S04]  /*24e50*/  LDL.LU.64 R26, [R1+0x288] ;  /* 0x00028800011a7983 */ /* 0x002ea80000300a00 */
[----:B------:R-:W-:Y:S04]  /*24e60*/  STL.64 [R1+0x3f60], R18 ;  /* 0x003f601201007387 */ /* 0x000fe80000100a00 */
[----:B------:R0:W-:Y:S04]  /*24e70*/  STL.64 [R1+0x3f58], R16 ;  /* 0x003f581001007387 */ /* 0x0001e80000100a00 */
[----:B0-----:R-:W2:Y:S04]  /*24e80*/  LDL.LU.64 R16, [R1+0x380] ;  /* 0x0003800001107983 */ /* 0x001ea80000300a00 */
[----:B------:R-:W2:Y:S01]  /*24e90*/  LDL.LU.64 R18, [R1+0x388] ;  /* 0x0003880001127983 */ /* 0x000ea20000300a00 */
[----:B---3--:R-:W-:-:S15]  /*24ea0*/  HMMA.16816.F32 R4, R12, R10, R4 ;  /* 0x0000000a0c04723c */ /* 0x008fde0000001804 */
[----:B------:R-:W-:-:S04]  /*24eb0*/  NOP ;  /* 0x0000000000007918 */ /* 0x000fc80000000000 */
[----:B------:R-:W-:Y:S04]  /*24ec0*/  STL.64 [R1+0x240], R4 ;  /* 0x0002400401007387 */ /* 0x000fe80000100a00 */
[----:B------:R0:W-:Y:S04]  /*24ed0*/  STL.64 [R1+0x248], R6 ;  /* 0x0002480601007387 */ /* 0x0001e80000100a00 */
[----:B0-----:R-:W3:Y:S01]  /*24ee0*/  LDL.LU.64 R6, [R1+0x4000] ;  /* 0x0040000001067983 */ /* 0x001ee20000300a00 */
[----:B------:R-:W-:Y:S02]  /*24ef0*/  F2FP.F16.E5M2.UNPACK_B R8, R8 ;  /* 0x00000008ff08723e */ /* 0x000fe400020004ff */
[----:B------:R-:W-:Y:S01]  /*24f00*/  F2FP.F16.E5M2.UNPACK_B R9, R9 ;  /* 0x00000009ff09723e */ /* 0x000fe200020004ff */
[----:B------:R-:W2:Y:S06]  /*24f10*/  LDL.LU.64 R4, [R1+0x3ff8] ;  /* 0x003ff80001047983 */ /* 0x000eac0000300a00 */
[----:B----4-:R-:W-:-:S15]  /*24f20*/  HMMA.16816.F32 R20, R12, R8, R20 ;  /* 0x000000080c14723c */ /* 0x010fde0000001814 */
[----:B------:R-:W-:-:S04]  /*24f30*/  NOP ;  /* 0x0000000000007918 */ /* 0x000fc80000000000 */
[----:B------:R-:W-:Y:S04]  /*24f40*/  STL.64 [R1+0x260], R20 ;  /* 0x0002601401007387 */ /* 0x000fe80000100a00 */
[----:B------:R0:W-:Y:S04]  /*24f50*/  STL.64 [R1+0x268], R22 ;  /* 0x0002681601007387 */ /* 0x0001e80000100a00 */
[----:B0-----:R-:W4:Y:S04]  /*24f60*/  LDL.LU.64 R22, [R1+0x3ff0] ;  /* 0x003ff00001167983 */ /* 0x001f280000300a00 */
[----:B------:R-:W-:Y:S04]  /*24f70*/  STL.64 [R1+0x3f30], R10 ;  /* 0x003f300a01007387 */ /* 0x000fe80000100a00 */
[----:B------:R0:W-:Y:S04]  /*24f80*/  STL.64 [R1+0x3f28], R8 ;  /* 0x003f280801007387 */ /* 0x0001e80000100a00 */
[----:B0-----:R-:W4:Y:S04]  /*24f90*/  LDL.LU.64 R8, [R1+0x390] ;  /* 0x0003900001087983 */ /* 0x001f280000300a00 */
[----:B------:R-:W4:Y:S01]  /*24fa0*/  LDL.LU.64 R10, [R1+0x398] ;  /* 0x00039800010a7983 */ /* 0x000f220000300a00 */
[----:B---3--:R-:W-:-:S02]  /*24fb0*/  F2FP.F16.E5M2.UNPACK_B R6, R6 ;  /* 0x00000006ff06723e */ /* 0x008fc400020004ff */
[----:B------:R-:W-:-:S07]  /*24fc0*/  F2FP.F16.E5M2.UNPACK_B R7, R7 ;  /* 0x00000007ff07723e */ /* 0x000fce00020004ff */
[----:B--2---:R-:W-:-:S15]  /*24fd0*/  HMMA.16816.F32 R24, R12, R6, R24 ;  /* 0x000000060c18723c */ /* 0x004fde0000001818 */
[----:B------:R-:W-:-:S04]  /*24fe0*/  NOP ;  /* 0x0000000000007918 */ /* 0x000fc80000000000 */
[----:B------:R-:W-:Y:S04]  /*24ff0*/  STL.64 [R1+0x280], R24 ;  /* 0x0002801801007387 */ /* 0x000fe80000100a00 */
[----:B------:R0:W-:Y:S04]  /*25000*/  STL.64 [R1+0x288], R26 ;  /* 0x0002881a01007387 */ /* 0x0001e80000100a00 */
[----:B0-----:R-:W2:Y:S04]  /*25010*/  LDL.LU.64 R26, [R1+0x3fe8] ;  /* 0x003fe800011a7983 */ /* 0x001ea80000300a00 */
[----:B------:R-:W3:Y:S01]  /*25020*/  LDL.LU.64 R24, [R1+0x3fe0] ;  /* 0x003fe00001187983 */ /* 0x000ee20000300a00 */
[----:B------:R-:W-:-:S02]  /*25030*/  F2FP.F16.E5M2.UNPACK_B R4, R4 ;  /* 0x00000004ff04723e */ /* 0x000fc400020004ff */
[----:B------:R-:W-:Y:S02]  /*25040*/  F2FP.F16.E5M2.UNPACK_B R5, R5 ;  /* 0x00000005ff05723e */ /* 0x000fe400020004ff */
[----:B------:R-:W-:Y:S02]  /*25050*/  F2FP.F16.E5M2.UNPACK_B R2, R2 ;  /* 0x00000002ff02723e */ /* 0x000fe400020004ff */
[----:B------:R-:W-:Y:S01]  /*25060*/  F2FP.F16.E5M2.UNPACK_B R3, R3 ;  /* 0x00000003ff03723e */ /* 0x000fe200020004ff */
[----:B------:R-:W-:Y:S04]  /*25070*/  STL.64 [R1+0x3f20], R6 ;  /* 0x003f200601007387 */ /* 0x000fe80000100a00 */
[----:B------:R0:W-:Y:S01]  /*25080*/  STL.64 [R1+0x3f18], R4 ;  /* 0x003f180401007387 */ /* 0x0001e20000100a00 */
[C---:B----4-:R-:W-:Y:S08]  /*25090*/  HMMA.16816.F32 R8, R12.reuse, R4, R8 ;  /* 0x000000040c08723c */ /* 0x050ff00000001808 */
[----:B0-----:R-:W-:Y:S11]  /*250a0*/  HMMA.16816.F32 R4, R12, R2, R16 ;  /* 0x000000020c04723c */ /* 0x001ff60000001810 */
[----:B------:R-:W-:Y:S04]  /*250b0*/  STL.64 [R1+0x390], R8 ;  /* 0x0003900801007387 */ /* 0x000fe80000100a00 */
[----:B------:R-:W-:Y:S04]  /*250c0*/  STL.64 [R1+0x398], R10 ;  /* 0x0003980a01007387 */ /* 0x000fe80000100a00 */
[----:B------:R-:W-:Y:S04]  /*250d0*/  STL.64 [R1+0x380], R4 ;  /* 0x0003800401007387 */ /* 0x000fe80000100a00 */
[----:B------:R-:W-:Y:S01]  /*250e0*/  STL.64 [R1+0x388], R6 ;  /* 0x0003880601007387 */ /* 0x000fe20000100a00 */
[----:B--2---:R-:W-:-:S02]  /*250f0*/  IMAD R14, R27, 0x100, R26 ;  /* 0x000001001b0e7824 */ /* 0x004fc400078e021a */
[----:B---3--:R-:W-:Y:S02]  /*25100*/  IMAD R13, R25, 0x100, R24 ;  /* 0x00000100190d7824 */ /* 0x008fe400078e0218 */
[----:B------:R-:W2:Y:S04]  /*25110*/  LDL.LU.64 R24, [R1+0x1070] ;  /* 0x0010700001187983 */ /* 0x000ea80000300a00 */
[----:B------:R-:W3:Y:S04]  /*25120*/  LDL.LU.64 R26, [R1+0x1078] ;  /* 0x00107800011a7983 */ /* 0x000ee80000300a00 */
[----:B---3--:R0:W-:Y:S04]  /*25130*/  STL.64 [R1+0x3f80], R26 ;  /* 0x003f801a01007387 */ /* 0x0081e80000100a00 */
[----:B0-----:R-:W3:Y:S01]  /*25140*/  LDL R26, [R1] ;  /* 0x00000000011a7983 */ /* 0x001ee20000100800 */
[----:B------:R-:W-:-:S03]  /*25150*/  IMAD.MOV.U32 R27, RZ, RZ, R0 ;  /* 0x000000ffff1b7224 */ /* 0x000fc600078e0000 */
[----:B------:R-:W4:Y:S04]  /*25160*/  LDL.LU R11, [R1+0x10ec] ;  /* 0x0010ec00010b7983 */ /* 0x000f280000300800 */
[----:B------:R-:W4:Y:S04]  /*25170*/  LDL.LU R0, [R1+0x10e8] ;  /* 0x0010e80001007983 */ /* 0x000f280000300800 */
[----:B--2---:R0:W-:Y:S04]  /*25180*/  STL.64 [R1+0x3f78], R24 ;  /* 0x003f781801007387 */ /* 0x0041e80000100a00 */
[----:B0-----:R-:W2:Y:S04]  /*25190*/  LDL R24, [R1+0x8] ;  /* 0x0000080001187983 */ /* 0x001ea80000100800 */
[----:B------:R-:W2:Y:S04]  /*251a0*/  LDL R25, [R1+0xc] ;  /* 0x00000c0001197983 */ /* 0x000ea80000100800 */
[----:B---3--:R0:W-:Y:S04]  /*251b0*/  STL.64 [R1+0x3f98], R26 ;  /* 0x003f981a01007387 */ /* 0x0081e80000100a00 */
[----:B0-----:R-:W3:Y:S04]  /*251c0*/  LDL R26, [R1+0x10] ;  /* 0x00001000011a7983 */ /* 0x001ee80000100800 */
[----:B------:R-:W3:Y:S04]  /*251d0*/  LDL R27, [R1+0x14] ;  /* 0x00001400011b7983 */ /* 0x000ee80000100800 */
[----:B--2---:R0:W-:Y:S04]  /*251e0*/  STL.64 [R1+0x3fb0], R24 ;  /* 0x003fb01801007387 */ /* 0x0041e80000100a00 */
[----:B0-----:R-:W2:Y:S04]  /*251f0*/  LDL R24, [R1+0x18] ;  /* 0x0000180001187983 */ /* 0x001ea80000100800 */
[----:B------:R-:W2:Y:S04]  /*25200*/  LDL R25, [R1+0x1c] ;  /* 0x00001c0001197983 */ /* 0x000ea80000100800 */
[----:B---3--:R-:W-:Y:S04]  /*25210*/  STL.64 [R1+0x3fc8], R26 ;  /* 0x003fc81a01007387 */ /* 0x008fe80000100a00 */
[----:B------:R-:W3:Y:S04]  /*25220*/  LDL.LU.64 R16, [R1+0x1060] ;  /* 0x0010600001107983 */ /* 0x000ee80000300a00 */
[----:B------:R-:W2:Y:S04]  /*25230*/  LDL.LU.64 R18, [R1+0x1068] ;  /* 0x0010680001127983 */ /* 0x000ea80000300a00 */
[----:B--2---:R-:W-:Y:S04]  /*25240*/  STL.64 [R1+0x3f90], R18 ;  /* 0x003f901201007387 */ /* 0x004fe80000100a00 */
[----:B---3--:R0:W-:Y:S04]  /*25250*/  STL.64 [R1+0x3f88], R16 ;  /* 0x003f881001007387 */ /* 0x0081e80000100a00 */
[----:B0-----:R-:W2:Y:S04]  /*25260*/  LDL.LU.64 R16, [R1+0x1080] ;  /* 0x0010800001107983 */ /* 0x001ea80000300a00 */
[----:B------:R-:W3:Y:S04]  /*25270*/  LDL.LU.64 R18, [R1+0x1088] ;  /* 0x0010880001127983 */ /* 0x000ee80000300a00 */
[----:B---3--:R-:W-:Y:S04]  /*25280*/  STL.64 [R1+0x3fa8], R18 ;  /* 0x003fa81201007387 */ /* 0x008fe80000100a00 */
[----:B--2---:R0:W-:Y:S04]  /*25290*/  STL.64 [R1+0x3fa0], R16 ;  /* 0x003fa01001007387 */ /* 0x0041e80000100a00 */
[----:B0-----:R-:W2:Y:S04]  /*252a0*/  LDL.LU.64 R16, [R1+0x1090] ;  /* 0x0010900001107983 */ /* 0x001ea80000300a00 */
[----:B------:R-:W3:Y:S04]  /*252b0*/  LDL.LU.64 R18, [R1+0x1098] ;  /* 0x0010980001127983 */ /* 0x000ee80000300a00 */
[----:B---3--:R-:W-:Y:S04]  /*252c0*/  STL.64 [R1+0x3fc0], R18 ;  /* 0x003fc01201007387 */ /* 0x008fe80000100a00 */
[----:B--2---:R0:W-:Y:S04]  /*252d0*/  STL.64 [R1+0x3fb8], R16 ;  /* 0x003fb81001007387 */ /* 0x0041e80000100a00 */
[----:B0-----:R-:W2:Y:S04]  /*252e0*/  LDL.LU.64 R16, [R1+0x10a0] ;  /* 0x0010a00001107983 */ /* 0x001ea80000300a00 */
[----:B------:R-:W3:Y:S01]  /*252f0*/  LDL.LU.64 R18, [R1+0x10a8] ;  /* 0x0010a80001127983 */ /* 0x000ee20000300a00 */
[----:B------:R-:W-:-:S02]  /*25300*/  IMAD R12, R23, 0x100, R22 ;  /* 0x00000100170c7824 */ /* 0x000fc400078e0216 */
[----:B----4-:R-:W-:Y:S01]  /*25310*/  IMAD R15, R0, 0x100, R11 ;  /* 0x00000100000f7824 */ /* 0x010fe200078e020b */
[----:B------:R-:W-:Y:S02]  /*25320*/  F2FP.F16.E5M2.UNPACK_B R13, R13 ;  /* 0x0000000dff0d723e */ /* 0x000fe400020004ff */
[----:B------:R-:W-:Y:S01]  /*25330*/  F2FP.F16.E5M2.UNPACK_B R14, R14 ;  /* 0x0000000eff0e723e */ /* 0x000fe200020004ff */
[----:B---3--:R-:W-:Y:S04]  /*25340*/  STL.64 [R1+0x3fd8], R18 ;  /* 0x003fd81201007387 */ /* 0x008fe80000100a00 */
[----:B--2---:R0:W-:Y:S04]  /*25350*/  STL.64 [R1+0x3fd0], R16 ;  /* 0x003fd01001007387 */ /* 0x0041e80000100a00 */
[----:B0-----:R-:W2:Y:S04]  /*25360*/  LDL.LU.64 R16, [R1+0x10b0] ;  /* 0x0010b00001107983 */ /* 0x001ea80000300a00 */
[----:B------:R-:W2:Y:S01]  /*25370*/  LDL.LU.64 R18, [R1+0x10b8] ;  /* 0x0010b80001127983 */ /* 0x000ea20000300a00 */
[----:B------:R-:W-:-:S02]  /*25380*/  F2FP.F16.E5M2.UNPACK_B R12, R12 ;  /* 0x0000000cff0c723e */ /* 0x000fc400020004ff */
[----:B------:R-:W-:Y:S01]  /*25390*/  F2FP.F16.E5M2.UNPACK_B R15, R15 ;  /* 0x0000000fff0f723e */ /* 0x000fe200020004ff */
[----:B------:R-:W3:Y:S04]  /*253a0*/  LDL.LU.64 R20, [R1+0x1050] ;  /* 0x0010500001147983 */ /* 0x000ee80000300a00 */
[----:B------:R-:W3:Y:S04]  /*253b0*/  LDL.LU.64 R22, [R1+0x1058] ;  /* 0x0010580001167983 */ /* 0x000ee80000300a00 */
[----:B------:R-:W4:Y:S04]  /*253c0*/  LDL.LU.64 R8, [R1+0x1040] ;  /* 0x0010400001087983 */ /* 0x000f280000300a00 */
[----:B------:R-:W4:Y:S04]  /*253d0*/  LDL.LU.64 R10, [R1+0x1048] ;  /* 0x00104800010a7983 */ /* 0x000f280000300a00 */
[----:B------:R-:W3:Y:S04]  /*253e0*/  LDL.LU.64 R4, [R1+0x1030] ;  /* 0x0010300001047983 */ /* 0x000ee80000300a00 */
[----:B------:R-:W3:Y:S01]  /*253f0*/  LDL.LU.64 R6, [R1+0x1038] ;  /* 0x0010380001067983 */ /* 0x000ee20000300a00 */
[----:B--2---:R-:W-:Y:S03]  /*25400*/  HMMA.16816.F32 R24, R12, R24, R16 ;  /* 0x000000180c18723c */ /* 0x004fe60000001810 */
[----:B------:R-:W2:Y:S04]  /*25410*/  LDL.LU.64 R18, [R1+0x3fd8] ;  /* 0x003fd80001127983 */ /* 0x000ea80000300a00 */
[----:B------:R-:W2:-:S12]  /*25420*/  LDL.LU.64 R16, [R1+0x3fd0] ;  /* 0x003fd00001107983 */ /* 0x000e980000300a00 */
[----:B------:R-:W-:Y:S04]  /*25430*/  STL.64 [R1+0x10b0], R24 ;  /* 0x0010b01801007387 */ /* 0x000fe80000100a00 */
[----:B------:R0:W-:Y:S04]  /*25440*/  STL.64 [R1+0x10b8], R26 ;  /* 0x0010b81a01007387 */ /* 0x0001e80000100a00 */
[----:B0-----:R-:W2:Y:S02]  /*25450*/  LDL.LU.64 R26, [R1+0x3fc8] ;  /* 0x003fc800011a7983 */ /* 0x001ea40000300a00 */
[----:B--2---:R-:W-:Y:S02]  /*25460*/  HMMA.16816.F32 R24, R12, R26, R16 ;  /* 0x0000001a0c18723c */ /* 0x004fe40000001810 */
[----:B------:R-:W2:Y:S04]  /*25470*/  LDL.LU.64 R18, [R1+0x3fc0] ;  /* 0x003fc00001127983 */ /* 0x000ea80000300a00 */
[----:B------:R-:W2:-:S13]  /*25480*/  LDL.LU.64 R16, [R1+0x3fb8] ;  /* 0x003fb80001107983 */ /* 0x000e9a0000300a00 */
[----:B------:R0:W-:Y:S04]  /*25490*/  STL.64 [R1+0x10a0], R24 ;  /* 0x0010a01801007387 */ /* 0x0001e80000100a00 */
[----:B------:R2:W-:Y:S04]  /*254a0*/  STL.64 [R1+0x10a8], R26 ;  /* 0x0010a81a01007387 */ /* 0x0005e80000100a00 */
[----:B0-----:R-:W2:Y:S02]  /*254b0*/  LDL.LU.64 R24, [R1+0x3fb0] ;  /* 0x003fb00001187983 */ /* 0x001ea40000300a00 */
[----:B--2---:R-:W-:Y:S02]  /*254c0*/  HMMA.16816.F32 R24, R12, R24, R16 ;  /* 0x000000180c18723c */ /* 0x004fe40000001810 */
[----:B------:R-:W2:Y:S04]  /*254d0*/  LDL.LU.64 R18, [R1+0x3fa8] ;  /* 0x003fa80001127983 */ /* 0x000ea80000300a00 */
[----:B------:R-:W2:-:S13]  /*254e0*/  LDL.LU.64 R16, [R1+0x3fa0] ;  /* 0x003fa00001107983 */ /* 0x000e9a0000300a00 */
[----:B------:R-:W-:Y:S04]  /*254f0*/  STL.64 [R1+0x1090], R24 ;  /* 0x0010901801007387 */ /* 0x000fe80000100a00 */
[----:B------:R0:W-:Y:S04]  /*25500*/  STL.64 [R1+0x1098], R26 ;  /* 0x0010981a01007387 */ /* 0x0001e80000100a00 */
[----:B0-----:R-:W2:Y:S04]  /*25510*/  LDL.LU.64 R26, [R1+0x3f98] ;  /* 0x003f9800011a7983 */ /* 0x001ea80000300a00 */
[----:B------:R-:W3:Y:S01]  /*25520*/  LDL.LU R0, [R1+0x1108] ;  /* 0x0011080001007983 */ /* 0x000ee20000300800 */
[----:B--2---:R-:W-:Y:S03]  /*25530*/  HMMA.16816.F32 R24, R12, R26, R16 ;  /* 0x0000001a0c18723c */ /* 0x004fe60000001810 */
[----:B------:R-:W2:Y:S04]  /*25540*/  LDL.LU.64 R18, [R1+0x3f90] ;  /* 0x003f900001127983 */ /* 0x000ea80000300a00 */
[----:B------:R-:W2:-:S12]  /*25550*/  LDL.LU.64 R16, [R1+0x3f88] ;  /* 0x003f880001107983 */ /* 0x000e980000300a00 */
[----:B------:R-:W-:Y:S04]  /*25560*/  STL.64 [R1+0x1080], R24 ;  /* 0x0010801801007387 */ /* 0x000fe80000100a00 */
[----:B------:R0:W-:Y:S04]  /*25570*/  STL.64 [R1+0x1088], R26 ;  /* 0x0010881a01007387 */ /* 0x0001e80000100a00 */
[----:B0-----:R-:W2:Y:S04]  /*25580*/  LDL.LU.64 R26, [R1+0x3f80] ;  /* 0x003f8000011a7983 */ /* 0x001ea80000300a00 */
[----:B------:R-:W2:Y:S02]  /*25590*/  LDL.LU.64 R24, [R1+0x3f78] ;  /* 0x003f780001187983 */ /* 0x000ea40000300a00 */
[----:B--2---:R-:W-:-:S15]  /*255a0*/  HMMA.16816.F32 R24, R12, R28, R24 ;  /* 0x0000001c0c18723c */ /* 0x004fde0000001818 */
[----:B------:R-:W-:-:S04]  /*255b0*/  NOP ;  /* 0x0000000000007918 */ /* 0x000fc80000000000 */
[----:B------:R-:W-:Y:S04]  /*255c0*/  STL.64 [R1+0x1070], R24 ;  /* 0x0010701801007387 */ /* 0x000fe80000100a00 */
[----:B------:R0:W-:Y:S04]  /*255d0*/  STL.64 [R1+0x1078], R26 ;  /* 0x0010781a01007387 */ /* 0x0001e80000100a00 */
[----:B0-----:R-:W2:Y:S04]  /*255e0*/  LDL.LU.64 R26, [R1+0x3f70] ;  /* 0x003f7000011a7983 */ /* 0x001ea80000300a00 */
[----:B------:R-:W3:Y:S01]  /*255f0*/  LDL.LU.64 R24, [R1+0x3f68] ;  /* 0x003f680001187983 */ /* 0x000ee20000300a00 */
[C---:B--2---:R-:W-:Y:S08]  /*25600*/  HMMA.16816.F32 R16, R12.reuse, R26, R16 ;  /* 0x0000001a0c10723c */ /* 0x044ff00000001810 */
[C---:B---3--:R-:W-:Y:S11]  /*25610*/  HMMA.16816.F32 R20, R12.reuse, R24, R20 ;  /* 0x000000180c14723c */ /* 0x048ff60000001814 */
[----:B------:R-:W-:Y:S04]  /*25620*/  STL.64 [R1+0x1060], R16 ;  /* 0x0010601001007387 */ /* 0x000fe80000100a00 */
[----:B------:R0:W-:Y:S04]  /*25630*/  STL.64 [R1+0x1068], R18 ;  /* 0x0010681201007387 */ /* 0x0001e80000100a00 */
[----:B0-----:R-:W2:Y:S04]  /*25640*/  LDL.LU.64 R18, [R1+0x3f60] ;  /* 0x003f600001127983 */ /* 0x001ea80000300a00 */
[----:B------:R-:W3:Y:S04]  /*25650*/  LDL.LU.64 R16, [R1+0x3f58] ;  /* 0x003f580001107983 */ /* 0x000ee80000300a00 */
[----:B------:R-:W-:Y:S04]  /*25660*/  STL.64 [R1+0x1050], R20 ;  /* 0x0010501401007387 */ /* 0x000fe80000100a00 */
[----:B------:R0:W-:Y:S04]  /*25670*/  STL.64 [R1+0x1058], R22 ;  /* 0x0010581601007387 */ /* 0x0001e80000100a00 */
[----:B0-----:R-:W4:Y:S04]  /*25680*/  LDL.LU.64 R22, [R1+0x3f50] ;  /* 0x003f500001167983 */ /* 0x001f280000300a00 */
[----:B------:R-:W2:Y:S04]  /*25690*/  LDL.LU.64 R20, [R1+0x3f48] ;  /* 0x003f480001147983 */ /* 0x000ea80000300a00 */
[----:B------:R0:W-:Y:S04]  /*256a0*/  STL.64 [R1+0x3ea0], R26 ;  /* 0x003ea01a01007387 */ /* 0x0001e80000100a00 */
[----:B0-----:R-:W2:Y:S04]  /*256b0*/  LDL.64 R26, [R1+0x18] ;  /* 0x00001800011a7983 */ /* 0x001ea80000100a00 */
[----:B------:R0:W-:Y:S04]  /*256c0*/  STL.64 [R1+0x3e98], R24 ;  /* 0x003e981801007387 */ /* 0x0001e80000100a00 */
[----:B0-----:R-:W3:Y:S04]  /*256d0*/  LDL.LU R24, [R1+0x1100] ;  /* 0x0011000001187983 */ /* 0x001ee80000300800 */
[----:B------:R-:W3:Y:S04]  /*256e0*/  LDL.LU R25, [R1+0x110c] ;  /* 0x00110c0001197983 */ /* 0x000ee80000300800 */
[----:B--2---:R-:W-:Y:S04]  /*256f0*/  STL.64 [R1+0x3ef0], R26 ;  /* 0x003ef01a01007387 */ /* 0x004fe80000100a00 */
[----:B---3--:R4:W-:Y:S02]  /*25700*/  STL.64 [R1+0x3ee8], R24 ;  /* 0x003ee81801007387 */ /* 0x0089e40000100a00 */
[----:B----4-:R-:W-:Y:S02]  /*25710*/  HMMA.16816.F32 R24, R12, R22, R8 ;  /* 0x000000160c18723c */ /* 0x010fe40000001808 */
[----:B------:R-:W2:-:S15]  /*25720*/  LDL.LU.64 R8, [R1+0x1010] ;  /* 0x0010100001087983 */ /* 0x000e9e0000300a00 */
[----:B------:R-:W-:Y:S02]  /*25730*/  NOP ;  /* 0x0000000000007918 */ /* 0x000fe40000000000 */
[----:B------:R-:W-:Y:S04]  /*25740*/  STL.64 [R1+0x1040], R24 ;  /* 0x0010401801007387 */ /* 0x000fe80000100a00 */
[----:B------:R-:W-:Y:S04]  /*25750*/  STL.64 [R1+0x1048], R26 ;  /* 0x0010481a01007387 */ /* 0x000fe80000100a00 */
[----:B------:R-:W3:Y:S01]  /*25760*/  LDL.LU.64 R10, [R1+0x1018] ;  /* 0x00101800010a7983 */ /* 0x000ee20000300a00 */
[----:B------:R-:W-:-:S15]  /*25770*/  HMMA.16816.F32 R4, R12, R20, R4 ;  /* 0x000000140c04723c */ /* 0x000fde0000001804 */
[----:B------:R-:W-:-:S04]  /*25780*/  NOP ;  /* 0x0000000000007918 */ /* 0x000fc80000000000 */
[----:B------:R-:W-:Y:S04]  /*25790*/  STL.64 [R1+0x1030], R4 ;  /* 0x0010300401007387 */ /* 0x000fe80000100a00 */
[----:B------:R-:W-:Y:S04]  /*257a0*/  STL.64 [R1+0x1038], R6 ;  /* 0x0010380601007387 */ /* 0x000fe80000100a00 */
[----:B---3--:R-:W-:Y:S04]  /*257b0*/  STL.64 [R1+0x3f40], R10 ;  /* 0x003f400a01007387 */ /* 0x008fe80000100a00 */
[----:B--2---:R0:W-:Y:S04]  /*257c0*/  STL.64 [R1+0x3f38], R8 ;  /* 0x003f380801007387 */ /* 0x0041e80000100a00 */
[----:B0-----:R-:W2:Y:S04]  /*257d0*/  LDL.LU.64 R8, [R1+0x1020] ;  /* 0x0010200001087983 */ /* 0x001ea80000300a00 */
[----:B------:R-:W2:Y:S04]  /*257e0*/  LDL.LU.64 R10, [R1+0x1028] ;  /* 0x00102800010a7983 */ /* 0x000ea80000300a00 */
[----:B------:R-:W3:Y:S04]  /*257f0*/  LDL.LU.64 R4, [R1+0xff0] ;  /* 0x000ff00001047983 */ /* 0x000ee80000300a00 */
[----:B------:R-:W3:Y:S04]  /*25800*/  LDL.LU.64 R6, [R1+0xff8] ;  /* 0x000ff80001067983 */ /* 0x000ee80000300a00 */
[----:B------:R-:W4:Y:S04]  /*25810*/  LDL.LU.64 R24, [R1+0x370] ;  /* 0x0003700001187983 */ /* 0x000f280000300a00 */
[----:B------:R-:W2:Y:S04]  /*25820*/  LDL.LU.64 R26, [R1+0x378] ;  /* 0x00037800011a7983 */ /* 0x000ea80000300a00 */
[----:B--2---:R-:W-:Y:S04]  /*25830*/  STL.64 [R1+0x3f00], R26 ;  /* 0x003f001a01007387 */ /* 0x004fe80000100a00 */
[----:B----4-:R0:W-:Y:S04]  /*25840*/  STL.64 [R1+0x3ef8], R24 ;  /* 0x003ef81801007387 */ /* 0x0101e80000100a00 */
[----:B0-----:R-:W2:Y:S04]  /*25850*/  LDL.LU.64 R24, [R1+0xfd0] ;  /* 0x000fd00001187983 */ /* 0x001ea80000300a00 */
[----:B------:R-:W4:Y:S01]  /*25860*/  LDL.LU.64 R26, [R1+0xfd8] ;  /* 0x000fd800011a7983 */ /* 0x000f220000300a00 */
[C---:B------:R-:W-:Y:S03]  /*25870*/  HMMA.16816.F32 R8, R12.reuse, R18, R8 ;  /* 0x000000120c08723c */ /* 0x040fe60000001808 */
[----:B----4-:R-:W-:Y:S04]  /*25880*/  STL.64 [R1+0x3f10], R26 ;  /* 0x003f101a01007387 */ /* 0x010fe80000100a00 */
[----:B--2---:R0:W-:Y:S04]  /*25890*/  STL.64 [R1+0x3f08], R24 ;  /* 0x003f081801007387 */ /* 0x0041e80000100a00 */
[----:B0-----:R-:W2:Y:S04]  /*258a0*/  LDL.LU.64 R24, [R1+0xfe0] ;  /* 0x000fe00001187983 */ /* 0x001ea80000300a00 */
[----:B------:R-:W2:Y:S04]  /*258b0*/  LDL.LU.64 R26, [R1+0xfe8] ;  /* 0x000fe800011a7983 */ /* 0x000ea80000300a00 */
[----:B------:R0:W-:Y:S04]  /*258c0*/  STL.64 [R1+0x3e80], R22 ;  /* 0x003e801601007387 */ /* 0x0001e80000100a00 */
[----:B0-----:R-:W4:Y:S04]  /*258d0*/  LDL.LU R22, [R1+0x10f8] ;  /* 0x0010f80001167983 */ /* 0x001f280000300800 */
[----:B------:R-:W2:Y:S04]  /*258e0*/  LDL.LU R23, [R1+0x1104] ;  /* 0x0011040001177983 */ /* 0x000ea80000300800 */
[----:B------:R0:W-:Y:S04]  /*258f0*/  STL.64 [R1+0x3e78], R20 ;  /* 0x003e781401007387 */ /* 0x0001e80000100a00 */
[----:B0-----:R-:W2:Y:S04]  /*25900*/  LDL.LU R20, [R1+0x10f0] ;  /* 0x0010f00001147983 */ /* 0x001ea80000300800 */
[----:B------:R-:W4:Y:S04]  /*25910*/  LDL.LU R21, [R1+0x10fc] ;  /* 0x0010fc0001157983 */ /* 0x000f280000300800 */
        /* <DEDUP_REMOVED lines=9> */
[----:B------:R-:W3:Y:S04]  /*259b0*/  LDL.LU.64 R8, [R1+0x3f28] ;  /* 0x003f280001087983 */ /* 0x000ee80000300a00 */
[----:B------:R-:W-:Y:S04]  /*259c0*/  STL.64 [R1+0x3e70], R18 ;  /* 0x003e701201007387 */ /* 0x000fe80000100a00 */
[----:B------:R0:W-:Y:S04]  /*259d0*/  STL.64 [R1+0x3e68], R16 ;  /* 0x003e681001007387 */ /* 0x0001e80000100a00 */
[----:B0-----:R-:W2:Y:S04]  /*259e0*/  LDL.LU.64 R16, [R1+0x1000] ;  /* 0x0010000001107983 */ /* 0x001ea80000300a00 */
[----:B------:R-:W2:Y:S01]  /*259f0*/  LDL.LU.64 R18, [R1+0x1008] ;  /* 0x0010080001127983 */ /* 0x000ea20000300a00 */
[C---:B---3--:R-:W-:Y:S08]  /*25a00*/  HMMA.16816.F32 R4, R12.reuse, R8, R4 ;  /* 0x000000080c04723c */ /* 0x048ff00000001804 */
[----:B--2---:R-:W-:-:S15]  /*25a10*/  HMMA.16816.F32 R16, R12, R10, R16 ;  /* 0x0000000a0c10723c */ /* 0x004fde0000001810 */
[----:B------:R-:W-:-:S04]  /*25a20*/  NOP ;  /* 0x0000000000007918 */ /* 0x000fc80000000000 */
[----:B------:R0:W-:Y:S04]  /*25a30*/  STL.64 [R1+0x1000], R16 ;  /* 0x0010001001007387 */ /* 0x0001e80000100a00 */
[----:B------:R1:W-:Y:S04]  /*25a40*/  STL.64 [R1+0x1008], R18 ;  /* 0x0010081201007387 */ /* 0x0003e80000100a00 */
[----:B0-----:R-:W2:Y:S04]  /*25a50*/  LDL.LU.64 R16, [R1+0xfc0] ;  /* 0x000fc00001107983 */ /* 0x001ea80000300a00 */
[----:B-1----:R-:W2:Y:S04]  /*25a60*/  LDL.LU.64 R18, [R1+0xfc8] ;  /* 0x000fc80001127983 */ /* 0x002ea80000300a00 */
[----:B------:R0:W-:Y:S04]  /*25a70*/  STL [R1+0x3e60], R10 ;  /* 0x003e600a01007387 */ /* 0x0001e80000100800 */
[----:B0-----:R-:W3:Y:S04]  /*25a80*/  LDL.LU R10, [R1+0x10f4] ;  /* 0x0010f400010a7983 */ /* 0x001ee80000300800 */
[----:B------:R-:W-:Y:S04]  /*25a90*/  STL [R1+0x3e5c], R11 ;  /* 0x003e5c0b01007387 */ /* 0x000fe80000100800 */
[----:B------:R-:W-:Y:S04]  /*25aa0*/  STL.64 [R1+0xff0], R4 ;  /* 0x000ff00401007387 */ /* 0x000fe80000100a00 */
[----:B------:R0:W-:Y:S04]  /*25ab0*/  STL.64 [R1+0xff8], R6 ;  /* 0x000ff80601007387 */ /* 0x0001e80000100a00 */
[----:B0-----:R-:W2:Y:S04]  /*25ac0*/  LDL.LU.64 R6, [R1+0x3f20] ;  /* 0x003f200001067983 */ /* 0x001ea80000300a00 */
[----:B------:R-:W3:Y:S04]  /*25ad0*/  LDL.LU.64 R4, [R1+0x3f18] ;  /* 0x003f180001047983 */ /* 0x000ee80000300a00 */
[----:B------:R-:W-:Y:S04]  /*25ae0*/  STL [R1+0x3e64], R8 ;  /* 0x003e640801007387 */ /* 0x000fe80000100800 */
[----:B------:R-:W-:Y:S01]  /*25af0*/  STL [R1+0x3e58], R9 ;  /* 0x003e580901007387 */ /* 0x000fe20000100800 */
[----:B--2---:R-:W-:-:S15]  /*25b00*/  HMMA.16816.F32 R24, R12, R6, R24 ;  /* 0x000000060c18723c */ /* 0x004fde0000001818 */
[----:B------:R-:W-:-:S04]  /*25b10*/  NOP ;  /* 0x0000000000007918 */ /* 0x000fc80000000000 */
[----:B------:R-:W-:Y:S04]  /*25b20*/  STL.64 [R1+0xfe0], R24 ;  /* 0x000fe01801007387 */ /* 0x000fe80000100a00 */
[----:B------:R0:W-:Y:S04]  /*25b30*/  STL.64 [R1+0xfe8], R26 ;  /* 0x000fe81a01007387 */ /* 0x0001e80000100a00 */
[----:B0-----:R-:W3:Y:S04]  /*25b40*/  LDL.LU.64 R26, [R1+0x3f10] ;  /* 0x003f1000011a7983 */ /* 0x001ee80000300a00 */
[----:B------:R-:W3:Y:S02]  /*25b50*/  LDL.LU.64 R24, [R1+0x3f08] ;  /* 0x003f080001187983 */ /* 0x000ee40000300a00 */
[----:B---3--:R-:W-:-:S15]  /*25b60*/  HMMA.16816.F32 R24, R12, R4, R24 ;  /* 0x000000040c18723c */ /* 0x008fde0000001818 */
[----:B------:R-:W-:-:S04]  /*25b70*/  NOP ;  /* 0x0000000000007918 */ /* 0x000fc80000000000 */
[----:B------:R-:W-:Y:S04]  /*25b80*/  STL.64 [R1+0xfd0], R24 ;  /* 0x000fd01801007387 */ /* 0x000fe80000100a00 */
[----:B------:R0:W-:Y:S04]  /*25b90*/  STL.64 [R1+0xfd8], R26 ;  /* 0x000fd81a01007387 */ /* 0x0001e80000100a00 */
[----:B0-----:R-:W2:Y:S04]  /*25ba0*/  LDL.LU.64 R26, [R1+0x3f00] ;  /* 0x003f0000011a7983 */ /* 0x001ea80000300a00 */
[----:B------:R-:W2:Y:S04]  /*25bb0*/  LDL.LU.64 R24, [R1+0x3ef8] ;  /* 0x003ef80001187983 */ /* 0x000ea80000300a00 */
[----:B------:R-:W-:Y:S01]  /*25bc0*/  STL [R1+0x3e40], R5 ;  /* 0x003e400501007387 */ /* 0x000fe20000100800 */
[----:B--2---:R-:W-:Y:S03]  /*25bd0*/  HMMA.16816.F32 R12, R12, R2, R24 ;  /* 0x000000020c0c723c */ /* 0x004fe60000001818 */
[----:B------:R-:W2:Y:S04]  /*25be0*/  LDL.LU.64 R26, [R1+0x3ef0] ;  /* 0x003ef000011a7983 */ /* 0x000ea80000300a00 */
[----:B------:R-:W3:-:S12]  /*25bf0*/  LDL.LU.64 R24, [R1+0x3ee8] ;  /* 0x003ee80001187983 */ /* 0x000ed80000300a00 */
[----:B------:R0:W-:Y:S04]  /*25c00*/  STL.64 [R1+0x370], R12 ;  /* 0x0003700c01007387 */ /* 0x0001e80000100a00 */
[----:B------:R3:W-:Y:S04]  /*25c10*/  STL.64 [R1+0x378], R14 ;  /* 0x0003780e01007387 */ /* 0x0007e80000100a00 */
[----:B------:R-:W2:Y:S01]  /*25c20*/  LDL.64 R8, [R1+0x10] ;  /* 0x0000100001087983 */ /* 0x000ea20000100a00 */
[----:B0-----:R-:W-:Y:S02]  /*25c30*/  IMAD R12, R20, 0x100, R10 ;  /* 0x00000100140c7824 */ /* 0x001fe400078e020a */
[----:B----4-:R-:W-:-:S03]  /*25c40*/  IMAD R13, R22, 0x100, R21 ;  /* 0x00000100160d7824 */ /* 0x010fc600078e0215 */
[----:B------:R-:W-:Y:S02]  /*25c50*/  F2FP.F16.E5M2.UNPACK_B R12, R12 ;  /* 0x0000000cff0c723e */ /* 0x000fe400020004ff */
[----:B------:R-:W-:Y:S01]  /*25c60*/  F2FP.F16.E5M2.UNPACK_B R13, R13 ;  /* 0x0000000dff0d723e */ /* 0x000fe200020004ff */
[----:B---3--:R-:W-:Y:S02]  /*25c70*/  IMAD R14, R24, 0x100, R23 ;  /* 0x00000100180e7824 */ /* 0x008fe400078e0217 */
[----:B------:R-:W-:-:S03]  /*25c80*/  IMAD R15, R0, 0x100, R25 ;  /* 0x00000100000f7824 */ /* 0x000fc600078e0219 */
[----:B------:R-:W-:Y:S02]  /*25c90*/  F2FP.F16.E5M2.UNPACK_B R14, R14 ;  /* 0x0000000eff0e723e */ /* 0x000fe400020004ff */
[----:B------:R-:W-:-:S07]  /*25ca0*/  F2FP.F16.E5M2.UNPACK_B R15, R15 ;  /* 0x0000000fff0f723e */ /* 0x000fce00020004ff */
[----:B--2---:R-:W-:Y:S01]  /*25cb0*/  HMMA.16816.F32 R16, R12, R26, R16 ;  /* 0x0000001a0c10723c */ /* 0x004fe20000001810 */
[----:B------:R-:W-:Y:S02]  /*25cc0*/  IMAD.MOV.U32 R5, RZ, RZ, R26 ;  /* 0x000000ffff057224 */ /* 0x000fe400078e001a */
[----:B------:R-:W-:-:S15]  /*25cd0*/  IMAD.MOV.U32 R0, RZ, RZ, R27 ;  /* 0x000000ffff007224 */ /* 0x000fde00078e001b */
[----:B------:R-:W-:Y:S01]  /*25ce0*/  NOP ;  /* 0x0000000000007918 */ /* 0x000fe20000000000 */
[----:B------:R-:W-:Y:S04]  /*25cf0*/  STL.64 [R1+0xfc0], R16 ;  /* 0x000fc01001007387 */ /* 0x000fe80000100a00 */
[----:B------:R-:W-:Y:S04]  /*25d00*/  STL.64 [R1+0xfc8], R18 ;  /* 0x000fc81201007387 */ /* 0x000fe80000100a00 */
[----:B------:R-:W2:Y:S04]  /*25d10*/  LDL.LU.64 R24, [R1+0xf80] ;  /* 0x000f800001187983 */ /* 0x000ea80000300a00 */
[----:B------:R-:W3:Y:S04]  /*25d20*/  LDL.LU.64 R26, [R1+0xf88] ;  /* 0x000f8800011a7983 */ /* 0x000ee80000300a00 */
[----:B---3--:R0:W-:Y:S04]  /*25d30*/  STL.64 [R1+0x3eb0], R26 ;  /* 0x003eb01a01007387 */ /* 0x0081e80000100a00 */
[----:B0-----:R-:W3:Y:S04]  /*25d40*/  LDL R26, [R1] ;  /* 0x00000000011a7983 */ /* 0x001ee80000100800 */
[----:B------:R-:W3:Y:S04]  /*25d50*/  LDL R27, [R1+0x4] ;  /* 0x00000400011b7983 */ /* 0x000ee80000100800 */
[----:B--2---:R0:W-:Y:S04]  /*25d60*/  STL.64 [R1+0x3ea8], R24 ;  /* 0x003ea81801007387 */ /* 0x0041e80000100a00 */
[----:B0-----:R-:W2:Y:S04]  /*25d70*/  LDL.64 R24, [R1+0x8] ;  /* 0x0000080001187983 */ /* 0x001ea80000100a00 */
[----:B---3--:R-:W-:Y:S04]  /*25d80*/  STL.64 [R1+0x3ee0], R26 ;  /* 0x003ee01a01007387 */ /* 0x008fe80000100a00 */
[----:B--2---:R0:W-:Y:S04]  /*25d90*/  STL.64 [R1+0x3ed8], R24 ;  /* 0x003ed81801007387 */ /* 0x0041e80000100a00 */
[----:B0-----:R-:W2:Y:S04]  /*25da0*/  LDL.LU.64 R24, [R1+0xfb0] ;  /* 0x000fb00001187983 */ /* 0x001ea80000300a00 */
[----:B------:R-:W2:Y:S04]  /*25db0*/  LDL.LU.64 R26, [R1+0xfb8] ;  /* 0x000fb800011a7983 */ /* 0x000ea80000300a00 */
[----:B------:R-:W3:Y:S04]  /*25dc0*/  LDL.LU.64 R20, [R1+0xf60] ;  /* 0x000f600001147983 */ /* 0x000ee80000300a00 */
[----:B------:R-:W4:Y:S04]  /*25dd0*/  LDL.LU.64 R22, [R1+0xf68] ;  /* 0x000f680001167983 */ /* 0x000f280000300a00 */
[----:B----4-:R-:W-:Y:S04]  /*25de0*/  STL.64 [R1+0x3e90], R22 ;  /* 0x003e901601007387 */ /* 0x010fe80000100a00 */
[----:B---3--:R0:W-:Y:S04]  /*25df0*/  STL.64 [R1+0x3e88], R20 ;  /* 0x003e881401007387 */ /* 0x0081e80000100a00 */
[----:B0-----:R-:W3:Y:S04]  /*25e00*/  LDL.LU.64 R20, [R1+0xf70] ;  /* 0x000f700001147983 */ /* 0x001ee80000300a00 */
[----:B------:R-:W4:Y:S01]  /*25e10*/  LDL.LU.64 R22, [R1+0xf78] ;  /* 0x000f780001167983 */ /* 0x000f220000300a00 */
[C---:B--2---:R-:W-:Y:S03]  /*25e20*/  HMMA.16816.F32 R24, R12.reuse, R8, R24 ;  /* 0x000000080c18723c */ /* 0x044fe60000001818 */
[----:B----4-:R-:W-:Y:S04]  /*25e30*/  STL.64 [R1+0x3ec0], R22 ;  /* 0x003ec01601007387 */ /* 0x010fe80000100a00 */
[----:B---3--:R0:W-:Y:S04]  /*25e40*/  STL.64 [R1+0x3eb8], R20 ;  /* 0x003eb81401007387 */ /* 0x0081e80000100a00 */
[----:B0-----:R-:W2:Y:S04]  /*25e50*/  LDL.LU.64 R20, [R1+0xf90] ;  /* 0x000f900001147983 */ /* 0x001ea80000300a00 */
[----:B------:R-:W3:Y:S04]  /*25e60*/  LDL.LU.64 R22, [R1+0xf98] ;  /* 0x000f980001167983 */ /* 0x000ee80000300a00 */
[----:B---3--:R-:W-:Y:S04]  /*25e70*/  STL.64 [R1+0x3ed0], R22 ;  /* 0x003ed01601007387 */ /* 0x008fe80000100a00 */
[----:B--2---:R0:W-:Y:S04]  /*25e80*/  STL.64 [R1+0x3ec8], R20 ;  /* 0x003ec81401007387 */ /* 0x0041e80000100a00 */
[----:B0-----:R-:W2:Y:S04]  /*25e90*/  LDL.LU.64 R20, [R1+0xfa0] ;  /* 0x000fa00001147983 */ /* 0x001ea80000300a00 */
[----:B------:R-:W2:Y:S04]  /*25ea0*/  LDL.LU.64 R22, [R1+0xfa8] ;  /* 0x000fa80001167983 */ /* 0x000ea80000300a00 */
[----:B------:R-:W3:Y:S04]  /*25eb0*/  LDL.LU.64 R16, [R1+0xf50] ;  /* 0x000f500001107983 */ /* 0x000ee80000300a00 */
[----:B------:R-:W3:Y:S04]  /*25ec0*/  LDL.LU.64 R18, [R1+0xf58] ;  /* 0x000f580001127983 */ /* 0x000ee80000300a00 */
[----:B------:R-:W-:Y:S04]  /*25ed0*/  STL.64 [R1+0x3e50], R6 ;  /* 0x003e500601007387 */ /* 0x000fe80000100a00 */
[----:B------:R0:W-:Y:S04]  /*25ee0*/  STL.64 [R1+0x3e48], R4 ;  /* 0x003e480401007387 */ /* 0x0001e80000100a00 */
[----:B0-----:R-:W4:Y:S04]  /*25ef0*/  LDL.LU.64 R4, [R1+0xf40] ;  /* 0x000f400001047983 */ /* 0x001f280000300a00 */
[----:B------:R-:W4:Y:S04]  /*25f00*/  LDL.LU.64 R6, [R1+0xf48] ;  /* 0x000f480001067983 */ /* 0x000f280000300a00 */
        /* <DEDUP_REMOVED lines=9> */
[----:B------:R-:W2:Y:S01]  /*25fa0*/  LDL.LU.64 R20, [R1+0x3ec8] ;  /* 0x003ec80001147983 */ /* 0x000ea20000300a00 */
[----:B------:R-:W-:-:S02]  /*25fb0*/  IMAD.MOV.U32 R11, RZ, RZ, R8 ;  /* 0x000000ffff0b7224 */ /* 0x000fc400078e0008 */
[----:B------:R-:W-:Y:S02]  /*25fc0*/  IMAD.MOV.U32 R8, RZ, RZ, R24 ;  /* 0x000000ffff087224 */ /* 0x000fe400078e0018 */
[----:B------:R-:W-:Y:S02]  /*25fd0*/  IMAD.MOV.U32 R10, RZ, RZ, R25 ;  /* 0x000000ffff0a7224 */ /* 0x000fe400078e0019 */
[----:B--2---:R-:W-:Y:S01]  /*25fe0*/  HMMA.16816.F32 R24, R12, R26, R20 ;  /* 0x0000001a0c18723c */ /* 0x004fe20000001814 */
[----:B------:R-:W2:Y:S04]  /*25ff0*/  LDL.LU.64 R22, [R1+0x3ec0] ;  /* 0x003ec00001167983 */ /* 0x000ea80000300a00 */
[----:B------:R-:W2:-:S14]  /*26000*/  LDL.LU.64 R20, [R1+0x3eb8] ;  /* 0x003eb80001147983 */ /* 0x000e9c0000300a00 */
        /* <DEDUP_REMOVED lines=10> */
[----:B------:R-:W-:Y:S01]  /*260b0*/  STL.64 [R1+0x3dc0], R28 ;  /* 0x003dc01c01007387 */ /* 0x000fe20000100a00 */
        /* <DEDUP_REMOVED lines=11> */
[----:B------:R-:W4:Y:S04]  /*26170*/  LDL.LU.64 R20, [R1+0x3e78] ;  /* 0x003e780001147983 */ /* 0x000f280000300a00 */
[----:B------:R-:W-:Y:S04]  /*26180*/  STL.64 [R1+0x3dd0], R26 ;  /* 0x003dd01a01007387 */ /* 0x000fe80000100a00 */
[----:B------:R0:W-:Y:S04]  /*26190*/  STL.64 [R1+0x3dc8], R24 ;  /* 0x003dc81801007387 */ /* 0x0001e80000100a00 */
[----:B0-----:R-:W3:Y:S04]  /*261a0*/  LDL.LU.64 R24, [R1+0xf20] ;  /* 0x000f200001187983 */ /* 0x001ee80000300a00 */
[----:B------:R-:W3:Y:S01]  /*261b0*/  LDL.LU.64 R26, [R1+0xf28] ;  /* 0x000f2800011a7983 */ /* 0x000ee20000300a00 */
[C---:B--2---:R-:W-:Y:S08]  /*261c0*/  HMMA.16816.F32 R16, R12.reuse, R22, R16 ;  /* 0x000000160c10723c */ /* 0x044ff00000001810 */
[C---:B----4-:R-:W-:Y:S11]  /*261d0*/  HMMA.16816.F32 R4, R12.reuse, R20, R4 ;  /* 0x000000140c04723c */ /* 0x050ff60000001804 */
[----:B------:R-:W-:Y:S04]  /*261e0*/  STL.64 [R1+0xf50], R16 ;  /* 0x000f501001007387 */ /* 0x000fe80000100a00 */
[----:B------:R0:W-:Y:S04]  /*261f0*/  STL.64 [R1+0xf58], R18 ;  /* 0x000f581201007387 */ /* 0x0001e80000100a00 */
[----:B0-----:R-:W2:Y:S04]  /*26200*/  LDL.LU.64 R18, [R1+0x3e70] ;  /* 0x003e700001127983 */ /* 0x001ea80000300a00 */
[----:B------:R-:W3:Y:S04]  /*26210*/  LDL.LU.64 R16, [R1+0x3e68] ;  /* 0x003e680001107983 */ /* 0x000ee80000300a00 */
[----:B------:R0:W-:Y:S04]  /*26220*/  STL.64 [R1+0xf40], R4 ;  /* 0x000f400401007387 */ /* 0x0001e80000100a00 */
[----:B------:R1:W-:Y:S04]  /*26230*/  STL.64 [R1+0xf48], R6 ;  /* 0x000f480601007387 */ /* 0x0003e80000100a00 */
[----:B0-----:R-:W4:Y:S04]  /*26240*/  LDL.LU.64 R4, [R1+0xf10] ;  /* 0x000f100001047983 */ /* 0x001f280000300a00 */
[----:B-1----:R-:W4:Y:S04]  /*26250*/  LDL.LU.64 R6, [R1+0xf18] ;  /* 0x000f180001067983 */ /* 0x002f280000300a00 */
[----:B------:R-:W-:Y:S04]  /*26260*/  STL.64 [R1+0x3de0], R22 ;  /* 0x003de01601007387 */ /* 0x000fe80000100a00 */
[----:B------:R0:W-:Y:S04]  /*26270*/  STL.64 [R1+0x3dd8], R20 ;  /* 0x003dd81401007387 */ /* 0x0001e80000100a00 */
[----:B0-----:R-:W2:Y:S04]  /*26280*/  LDL.LU.64 R20, [R1+0xf30] ;  /* 0x000f300001147983 */ /* 0x001ea80000300a00 */
[----:B------:R-:W2:Y:S04]  /*26290*/  LDL.LU.64 R22, [R1+0xf38] ;  /* 0x000f380001167983 */ /* 0x000ea80000300a00 */
[----:B------:R-:W3:Y:S01]  /*262a0*/  LDL.64 R28, [R1] ;  /* 0x00000000011c7983 */ /* 0x000ee20000100a00 */
[----:B--2---:R-:W-:Y:S03]  /*262b0*/  HMMA.16816.F32 R20, R12, R18, R20 ;  /* 0x000000120c14723c */ /* 0x004fe60000001814 */
[----:B---3--:R-:W-:-:S15]  /*262c0*/  STL [R1+0x3e28], R29 ;  /* 0x003e281d01007387 */ /* 0x008fde0000100800 */
[----:B------:R-:W-:Y:S01]  /*262d0*/  NOP ;  /* 0x0000000000007918 */ /* 0x000fe20000000000 */
[----:B------:R-:W-:Y:S04]  /*262e0*/  STL.64 [R1+0xf30], R20 ;  /* 0x000f301401007387 */ /* 0x000fe80000100a00 */
[----:B------:R0:W-:Y:S02]  /*262f0*/  STL.64 [R1+0xf38], R22 ;  /* 0x000f381601007387 */ /* 0x0001e40000100a00 */
[----:B0-----:R-:W-:Y:S02]  /*26300*/  IMAD.MOV.U32 R22, RZ, RZ, R8 ;  /* 0x000000ffff167224 */ /* 0x001fe400078e0008 */
[----:B------:R-:W-:Y:S01]  /*26310*/  IMAD.MOV.U32 R23, RZ, RZ, R10 ;  /* 0x000000ffff177224 */ /* 0x000fe200078e000a */
[----:B------:R-:W2:Y:S04]  /*26320*/  LDL.LU R8, [R1+0x3e64] ;  /* 0x003e640001087983 */ /* 0x000ea80000300800 */
[----:B------:R-:W4:Y:S01]  /*26330*/  LDL.LU R10, [R1+0x3e60] ;  /* 0x003e6000010a7983 */ /* 0x000f220000300800 */
[----:B------:R-:W-:-:S03]  /*26340*/  IMAD.MOV.U32 R20, RZ, RZ, R11 ;  /* 0x000000ffff147224 */ /* 0x000fc600078e000b */
[----:B------:R-:W-:Y:S04]  /*26350*/  STL.64 [R1+0x3df8], R22 ;  /* 0x003df81601007387 */ /* 0x000fe80000100a00 */
[----:B------:R-:W4:Y:S01]  /*26360*/  LDL.LU R11, [R1+0x3e5c] ;  /* 0x003e5c00010b7983 */ /* 0x000f220000300800 */
[----:B------:R-:W-:Y:S01]  /*26370*/  HMMA.16816.F32 R24, R12, R16, R24 ;  /* 0x000000100c18723c */ /* 0x000fe20000001818 */
[----:B------:R-:W-:-:S15]  /*26380*/  IMAD.MOV.U32 R21, RZ, RZ, R9 ;  /* 0x000000ffff157224 */ /* 0x000fde00078e0009 */
[----:B------:R-:W-:-:S03]  /*26390*/  NOP ;  /* 0x0000000000007918 */ /* 0x000fc60000000000 */
[----:B------:R0:W-:Y:S04]  /*263a0*/  STL.64 [R1+0xf20], R24 ;  /* 0x000f201801007387 */ /* 0x0001e80000100a00 */
[----:B------:R1:W-:Y:S04]  /*263b0*/  STL.64 [R1+0xf28], R26 ;  /* 0x000f281a01007387 */ /* 0x0003e80000100a00 */
[----:B------:R-:W2:Y:S04]  /*263c0*/  LDL.LU R9, [R1+0x3e58] ;  /* 0x003e580001097983 */ /* 0x000ea80000300800 */
[----:B0-----:R-:W3:Y:S04]  /*263d0*/  LDL.LU.64 R24, [R1+0xee0] ;  /* 0x000ee00001187983 */ /* 0x001ee80000300a00 */
[----:B-1----:R-:W3:Y:S04]  /*263e0*/  LDL.LU.64 R26, [R1+0xee8] ;  /* 0x000ee800011a7983 */ /* 0x002ee80000300a00 */
[----:B------:R0:W-:Y:S04]  /*263f0*/  STL.64 [R1+0x3e10], R20 ;  /* 0x003e101401007387 */ /* 0x0001e80000100a00 */
[----:B0-----:R-:W2:Y:S04]  /*26400*/  LDL.LU.64 R20, [R1+0xf00] ;  /* 0x000f000001147983 */ /* 0x001ea80000300a00 */
[----:B------:R-:W2:Y:S04]  /*26410*/  LDL.LU.64 R22, [R1+0xf08] ;  /* 0x000f080001167983 */ /* 0x000ea80000300a00 */
[----:B------:R-:W-:Y:S04]  /*26420*/  STL.64 [R1+0x3db8], R18 ;  /* 0x003db81201007387 */ /* 0x000fe80000100a00 */
[----:B------:R0:W-:Y:S04]  /*26430*/  STL.64 [R1+0x3db0], R16 ;  /* 0x003db01001007387 */ /* 0x0001e80000100a00 */
[----:B0-----:R-:W3:Y:S04]  /*26440*/  LDL.LU.64 R16, [R1+0xef0] ;  /* 0x000ef00001107983 */ /* 0x001ee80000300a00 */
[----:B------:R-:W3:Y:S01]  /*26450*/  LDL.LU.64 R18, [R1+0xef8] ;  /* 0x000ef80001127983 */ /* 0x000ee20000300a00 */
[----:B----4-:R-:W-:-:S15]  /*26460*/  HMMA.16816.F32 R4, R12, R10, R4 ;  /* 0x0000000a0c04723c */ /* 0x010fde0000001804 */
[----:B------:R-:W-:-:S04]  /*26470*/  NOP ;  /* 0x0000000000007918 */ /* 0x000fc80000000000 */
[----:B------:R-:W-:Y:S04]  /*26480*/  STL.64 [R1+0xf10], R4 ;  /* 0x000f100401007387 */ /* 0x000fe80000100a00 */
[----:B------:R0:W-:Y:S04]  /*26490*/  STL.64 [R1+0xf18], R6 ;  /* 0x000f180601007387 */ /* 0x0001e80000100a00 */
[----:B0-----:R-:W3:Y:S04]  /*264a0*/  LDL.LU.64 R6, [R1+0x3e50] ;  /* 0x003e500001067983 */ /* 0x001ee80000300a00 */
[----:B------:R-:W4:Y:S01]  /*264b0*/  LDL.LU.64 R4, [R1+0x3e48] ;  /* 0x003e480001047983 */ /* 0x000f220000300a00 */
[----:B--2---:R-:W-:-:S15]  /*264c0*/  HMMA.16816.F32 R20, R12, R8, R20 ;  /* 0x000000080c14723c */ /* 0x004fde0000001814 */
[----:B------:R-:W-:-:S04]  /*264d0*/  NOP ;  /* 0x0000000000007918 */ /* 0x000fc80000000000 */
[----:B------:R-:W-:Y:S04]  /*264e0*/  STL.64 [R1+0xf00], R20 ;  /* 0x000f001401007387 */ /* 0x000fe80000100a00 */
[----:B------:R4:W-:Y:S02]  /*264f0*/  STL.64 [R1+0xf08], R22 ;  /* 0x000f081601007387 */ /* 0x0009e40000100a00 */
[----:B----4-:R-:W-:Y:S02]  /*26500*/  IMAD.MOV.U32 R22, RZ, RZ, R5 ;  /* 0x000000ffff167224 */ /* 0x010fe400078e0005 */
[----:B------:R-:W2:Y:S04]  /*26510*/  LDL.LU R5, [R1+0x3e40] ;  /* 0x003e400001057983 */ /* 0x000ea80000300800 */
[----:B------:R-:W4:Y:S04]  /*26520*/  LDL.LU R29, [R1+0x1114] ;  /* 0x00111400011d7983 */ /* 0x000f280000300800 */
[----:B------:R-:W2:Y:S04]  /*26530*/  LDL.LU R20, [R1+0x1120] ;  /* 0x0011200001147983 */ /* 0x000ea80000300800 */
[----:B------:R-:W2:Y:S01]  /*26540*/  LDL.LU R21, [R1+0x112c] ;  /* 0x00112c0001157983 */ /* 0x000ea20000300800 */
[----:B------:R-:W-:Y:S01]  /*26550*/  IMAD.MOV.U32 R23, RZ, RZ, R0 ;  /* 0x000000ffff177224 */ /* 0x000fe200078e0000 */
[C---:B---3--:R-:W-:Y:S04]  /*26560*/  HMMA.16816.F32 R16, R12.reuse, R6, R16 ;  /* 0x000000060c10723c */ /* 0x048fe80000001810 */
[----:B------:R-:W-:Y:S04]  /*26570*/  STL.64 [R1+0x3e38], R22 ;  /* 0x003e381601007387 */ /* 0x000fe80000100a00 */
[----:B--2---:R0:W-:Y:S04]  /*26580*/  STL.64 [R1+0x3e30], R20 ;  /* 0x003e301401007387 */ /* 0x0041e80000100a00 */
[----:B------:R-:W2:Y:S04]  /*26590*/  LDL.LU R0, [R1+0x1128] ;  /* 0x0011280001007983 */ /* 0x000ea80000300800 */
[----:B------:R-:W-:Y:S04]  /*265a0*/  STL.64 [R1+0x3d98], R10 ;  /* 0x003d980a01007387 */ /* 0x000fe80000100a00 */
[----:B------:R1:W-:Y:S04]  /*265b0*/  STL.64 [R1+0x3d90], R8 ;  /* 0x003d900801007387 */ /* 0x0003e80000100a00 */
[----:B0-----:R-:W3:Y:S01]  /*265c0*/  LDL.LU.64 R20, [R1+0x360] ;  /* 0x0003600001147983 */ /* 0x001ee20000300a00 */
[C---:B-1----:R-:W-:Y:S03]  /*265d0*/  HMMA.16816.F32 R8, R12.reuse, R4, R24 ;  /* 0x000000040c08723c */ /* 0x042fe60000001818 */
[----:B------:R-:W-:Y:S04]  /*265e0*/  STL.64 [R1+0xef0], R16 ;  /* 0x000ef01001007387 */ /* 0x000fe80000100a00 */
[----:B------:R-:W-:Y:S04]  /*265f0*/  STL.64 [R1+0xef8], R18 ;  /* 0x000ef81201007387 */ /* 0x000fe80000100a00 */
[----:B------:R-:W3:Y:S08]  /*26600*/  LDL.LU.64 R22, [R1+0x368] ;  /* 0x0003680001167983 */ /* 0x000ef00000300a00 */
[----:B------:R-:W-:Y:S04]  /*26610*/  STL.64 [R1+0xee0], R8 ;  /* 0x000ee00801007387 */ /* 0x000fe80000100a00 */
[----:B------:R-:W-:Y:S04]  /*26620*/  STL.64 [R1+0xee8], R10 ;  /* 0x000ee80a01007387 */ /* 0x000fe80000100a00 */
[----:B------:R-:W2:Y:S04]  /*26630*/  LDL.LU.64 R24, [R1+0xea0] ;  /* 0x000ea00001187983 */ /* 0x000ea80000300a00 */
[----:B------:R-:W2:Y:S04]  /*26640*/  LDL.LU.64 R26, [R1+0xea8] ;  /* 0x000ea800011a7983 */ /* 0x000ea80000300a00 */
[----:B--2---:R-:W-:Y:S04]  /*26650*/  STL.64 [R1+0x3df0], R26 ;  /* 0x003df01a01007387 */ /* 0x004fe80000100a00 */
[----:B------:R0:W-:Y:S04]  /*26660*/  STL.64 [R1+0x3de8], R24 ;  /* 0x003de81801007387 */ /* 0x0001e80000100a00 */
[----:B0-----:R-:W2:Y:S04]  /*26670*/  LDL.LU.64 R24, [R1+0xeb0] ;  /* 0x000eb00001187983 */ /* 0x001ea80000300a00 */
[----:B------:R-:W2:Y:S01]  /*26680*/  LDL.LU.64 R26, [R1+0xeb8] ;  /* 0x000eb800011a7983 */ /* 0x000ea20000300a00 */
[----:B---3--:R-:W-:Y:S03]  /*26690*/  HMMA.16816.F32 R12, R12, R2, R20 ;  /* 0x000000020c0c723c */ /* 0x008fe60000001814 */
[----:B--2---:R-:W-:Y:S04]  /*266a0*/  STL.64 [R1+0x3e08], R26 ;  /* 0x003e081a01007387 */ /* 0x004fe80000100a00 */
[----:B------:R0:W-:Y:S04]  /*266b0*/  STL.64 [R1+0x3e00], R24 ;  /* 0x003e001801007387 */ /* 0x0001e80000100a00 */
        /* <DEDUP_REMOVED lines=8> */
[----:B------:R-:W2:Y:S04]  /*26740*/  LDL.LU.64 R8, [R1+0xe70] ;  /* 0x000e700001087983 */ /* 0x000ea80000300a00 */
[----:B------:R-:W2:Y:S04]  /*26750*/  LDL.LU.64 R10, [R1+0xe78] ;  /* 0x000e7800010a7983 */ /* 0x000ea80000300a00 */
[----:B------:R-:W-:Y:S04]  /*26760*/  STL.64 [R1+0x3d78], R6 ;  /* 0x003d780601007387 */ /* 0x000fe80000100a00 */
[----:B------:R0:W-:Y:S04]  /*26770*/  STL.64 [R1+0x3d70], R4 ;  /* 0x003d700401007387 */ /* 0x0001e80000100a00 */
[----:B0-----:R-:W2:Y:S04]  /*26780*/  LDL.LU.64 R4, [R1+0xe90] ;  /* 0x000e900001047983 */ /* 0x001ea80000300a00 */
[----:B------:R-:W2:Y:S04]  /*26790*/  LDL.LU.64 R6, [R1+0xe98] ;  /* 0x000e980001067983 */ /* 0x000ea80000300a00 */
[----:B------:R-:W2:Y:S04]  /*267a0*/  LDL.LU.64 R22, [R1+0x3e38] ;  /* 0x003e380001167983 */ /* 0x000ea80000300a00 */
[----:B------:R-:W2:Y:S04]  /*267b0*/  LDL.LU.64 R20, [R1+0x3e30] ;  /* 0x003e300001147983 */ /* 0x000ea80000300a00 */
[----:B------:R0:W-:Y:S04]  /*267c0*/  STL.64 [R1+0x360], R12 ;  /* 0x0003600c01007387 */ /* 0x0001e80000100a00 */
[----:B------:R1:W-:Y:S04]  /*267d0*/  STL.64 [R1+0x368], R14 ;  /* 0x0003680e01007387 */ /* 0x0003e80000100a00 */
[----:B0-----:R-:W4:Y:S04]  /*267e0*/  LDL.LU R12, [R1+0x1110] ;  /* 0x00111000010c7983 */ /* 0x001f280000300800 */
[----:B------:R-:W2:Y:S04]  /*267f0*/  LDL.LU R13, [R1+0x111c] ;  /* 0x00111c00010d7983 */ /* 0x000ea80000300800 */
[----:B-1----:R-:W2:Y:S04]  /*26800*/  LDL.LU R14, [R1+0x1118] ;  /* 0x00111800010e7983 */ /* 0x002ea80000300800 */
[----:B------:R-:W3:Y:S01]  /*26810*/  LDL.LU R15, [R1+0x1124] ;  /* 0x00112400010f7983 */ /* 0x000ee20000300800 */
[----:B----4-:R-:W-:-:S02]  /*26820*/  IMAD R12, R12, 0x100, R29 ;  /* 0x000001000c0c7824 */ /* 0x010fc400078e021d */
[----:B--2---:R-:W-:Y:S02]  /*26830*/  IMAD R13, R14, 0x100, R13 ;  /* 0x000001000e0d7824 */ /* 0x004fe400078e020d */
[----:B---3--:R-:W-:Y:S02]  /*26840*/  IMAD R14, R20, 0x100, R15 ;  /* 0x00000100140e7824 */ /* 0x008fe400078e020f */
[----:B------:R-:W-:Y:S01]  /*26850*/  IMAD R15, R0, 0x100, R21 ;  /* 0x00000100000f7824 */ /* 0x000fe200078e0215 */
[----:B------:R-:W-:Y:S01]  /*26860*/  F2FP.F16.E5M2.UNPACK_B R12, R12 ;  /* 0x0000000cff0c723e */ /* 0x000fe200020004ff */
[----:B------:R-:W2:Y:S01]  /*26870*/  LDL.LU R29, [R1+0x3e28] ;  /* 0x003e2800011d7983 */ /* 0x000ea20000300800 */
[----:B------:R-:W-:Y:S02]  /*26880*/  F2FP.F16.E5M2.UNPACK_B R13, R13 ;  /* 0x0000000dff0d723e */ /* 0x000fe400020004ff */
[----:B------:R-:W-:Y:S02]  /*26890*/  F2FP.F16.E5M2.UNPACK_B R14, R14 ;  /* 0x0000000eff0e723e */ /* 0x000fe400020004ff */
[----:B------:R-:W-:-:S07]  /*268a0*/  F2FP.F16.E5M2.UNPACK_B R15, R15 ;  /* 0x0000000fff0f723e */ /* 0x000fce00020004ff */
[----:B------:R-:W-:Y:S01]  /*268b0*/  HMMA.16816.F32 R20, R12, R22, R24 ;  /* 0x000000160c14723c */ /* 0x000fe20000001818 */
[----:B------:R-:W3:Y:S04]  /*268c0*/  LDL.LU.64 R26, [R1+0x3e20] ;  /* 0x003e2000011a7983 */ /* 0x000ee80000300a00 */
[----:B------:R-:W3:-:S14]  /*268d0*/  LDL.LU.64 R24, [R1+0x3e18] ;  /* 0x003e180001187983 */ /* 0x000edc0000300a00 */
[----:B------:R0:W-:Y:S04]  /*268e0*/  STL.64 [R1+0xed0], R20 ;  /* 0x000ed01401007387 */ /* 0x0001e80000100a00 */
[----:B------:R3:W-:Y:S04]  /*268f0*/  STL.64 [R1+0xed8], R22 ;  /* 0x000ed81601007387 */ /* 0x0007e80000100a00 */
[----:B0-----:R-:W3:Y:S02]  /*26900*/  LDL.LU.64 R20, [R1+0x3e10] ;  /* 0x003e100001147983 */ /* 0x001ee40000300a00 */
[----:B---3--:R-:W-:Y:S02]  /*26910*/  HMMA.16816.F32 R20, R12, R20, R24 ;  /* 0x000000140c14723c */ /* 0x008fe40000001818 */
[----:B------:R-:W3:Y:S04]  /*26920*/  LDL.LU.64 R26, [R1+0x3e08] ;  /* 0x003e0800011a7983 */ /* 0x000ee80000300a00 */
[----:B------:R-:W3:-:S13]  /*26930*/  LDL.LU.64 R24, [R1+0x3e00] ;  /* 0x003e000001187983 */ /* 0x000eda0000300a00 */
[----:B------:R-:W-:Y:S04]  /*26940*/  STL.64 [R1+0xec0], R20 ;  /* 0x000ec01401007387 */ /* 0x000fe80000100a00 */
[----:B------:R0:W-:Y:S04]  /*26950*/  STL.64 [R1+0xec8], R22 ;  /* 0x000ec81601007387 */ /* 0x0001e80000100a00 */
[----:B0-----:R-:W3:Y:S02]  /*26960*/  LDL.LU.64 R22, [R1+0x3df8] ;  /* 0x003df80001167983 */ /* 0x001ee40000300a00 */
[----:B---3--:R-:W-:Y:S02]  /*26970*/  HMMA.16816.F32 R20, R12, R22, R24 ;  /* 0x000000160c14723c */ /* 0x008fe40000001818 */
[----:B------:R-:W3:Y:S04]  /*26980*/  LDL.LU.64 R26, [R1+0x3df0] ;  /* 0x003df000011a7983 */ /* 0x000ee80000300a00 */
[----:B------:R-:W3:Y:S01]  /*26990*/  LDL.LU.64 R24, [R1+0x3de8] ;  /* 0x003de80001187983 */ /* 0x000ee20000300a00 */
[----:B--2---:R-:W-:-:S12]  /*269a0*/  IMAD.MOV.U32 R0, RZ, RZ, R29 ;  /* 0x000000ffff007224 */ /* 0x004fd800078e001d */
[----:B------:R-:W-:Y:S04]  /*269b0*/  STL.64 [R1+0xeb0], R20 ;  /* 0x000eb01401007387 */ /* 0x000fe80000100a00 */
[----:B------:R0:W-:Y:S04]  /*269c0*/  STL.64 [R1+0xeb8], R22 ;  /* 0x000eb81601007387 */ /* 0x0001e80000100a00 */
[----:B0-----:R-:W2:Y:S04]  /*269d0*/  LDL.LU.64 R22, [R1+0x3de0] ;  /* 0x003de00001167983 */ /* 0x001ea80000300a00 */
[----:B------:R-:W4:Y:S01]  /*269e0*/  LDL.LU.64 R20, [R1+0x3dd8] ;  /* 0x003dd80001147983 */ /* 0x000f220000300a00 */
[----:B---3--:R-:W-:-:S15]  /*269f0*/  HMMA.16816.F32 R24, R12, R28, R24 ;  /* 0x0000001c0c18723c */ /* 0x008fde0000001818 */
[----:B------:R-:W-:-:S04]  /*26a00*/  NOP ;  /* 0x0000000000007918 */ /* 0x000fc80000000000 */
[----:B------:R-:W-:Y:S04]  /*26a10*/  STL.64 [R1+0xea0], R24 ;  /* 0x000ea01801007387 */ /* 0x000fe80000100a00 */
[----:B------:R0:W-:Y:S04]  /*26a20*/  STL.64 [R1+0xea8], R26 ;  /* 0x000ea81a01007387 */ /* 0x0001e80000100a00 */
[----:B0-----:R-:W3:Y:S04]  /*26a30*/  LDL.LU.64 R26, [R1+0x3dd0] ;  /* 0x003dd000011a7983 */ /* 0x001ee80000300a00 */
[----:B------:R-:W2:Y:S04]  /*26a40*/  LDL.LU.64 R24, [R1+0x3dc8] ;  /* 0x003dc80001187983 */ /* 0x000ea80000300a00 */
[----:B------:R-:W2:Y:S02]  /*26a50*/  LDL.LU.64 R28, [R1+0x3dc0] ;  /* 0x003dc000011c7983 */ /* 0x000ea40000300a00 */
[C---:B--2---:R-:W-:Y:S08]  /*26a60*/  HMMA.16816.F32 R4, R12.reuse, R28, R4 ;  /* 0x0000001c0c04723c */ /* 0x044ff00000001804 */
[C---:B---3--:R-:W-:Y:S11]  /*26a70*/  HMMA.16816.F32 R16, R12.reuse, R26, R16 ;  /* 0x0000001a0c10723c */ /* 0x048ff60000001810 */
[----:B------:R-:W-:Y:S04]  /*26a80*/  STL.64 [R1+0xe90], R4 ;  /* 0x000e900401007387 */ /* 0x000fe80000100a00 */
[----:B------:R0:W-:Y:S02]  /*26a90*/  STL.64 [R1+0xe98], R6 ;  /* 0x000e980601007387 */ /* 0x0001e40000100a00 */
[C---:B0-----:R-:W-:Y:S02]  /*26aa0*/  HMMA.16816.F32 R4, R12.reuse, R24, R8 ;  /* 0x000000180c04723c */ /* 0x041fe40000001808 */
[----:B------:R0:W-:Y:S04]  /*26ab0*/  STL.64 [R1+0xe80], R16 ;  /* 0x000e801001007387 */ /* 0x0001e80000100a00 */
[----:B------:R1:W-:Y:S04]  /*26ac0*/  STL.64 [R1+0xe88], R18 ;  /* 0x000e881201007387 */ /* 0x0003e80000100a00 */
[----:B0-----:R-:W2:Y:S04]  /*26ad0*/  LDL.LU.64 R16, [R1+0xe60] ;  /* 0x000e600001107983 */ /* 0x001ea80000300a00 */
[----:B-1----:R-:W2:Y:S05]  /*26ae0*/  LDL.LU.64 R18, [R1+0xe68] ;  /* 0x000e680001127983 */ /* 0x002eaa0000300a00 */
[----:B------:R-:W-:Y:S04]  /*26af0*/  STL.64 [R1+0xe70], R4 ;  /* 0x000e700401007387 */ /* 0x000fe80000100a00 */
[----:B------:R-:W-:Y:S04]  /*26b00*/  STL.64 [R1+0xe78], R6 ;  /* 0x000e780601007387 */ /* 0x000fe80000100a00 */
[----:B------:R-:W3:Y:S04]  /*26b10*/  LDL.LU.64 R8, [R1+0xe30] ;  /* 0x000e300001087983 */ /* 0x000ee80000300a00 */
[----:B------:R-:W2:Y:S04]  /*26b20*/  LDL.LU.64 R10, [R1+0xe38] ;  /* 0x000e3800010a7983 */ /* 0x000ea80000300a00 */
[----:B--2---:R-:W-:Y:S04]  /*26b30*/  STL.64 [R1+0x3da8], R10 ;  /* 0x003da80a01007387 */ /* 0x004fe80000100a00 */
[----:B---3--:R0:W-:Y:S04]  /*26b40*/  STL.64 [R1+0x3da0], R8 ;  /* 0x003da00801007387 */ /* 0x0081e80000100a00 */
[----:B0-----:R-:W2:Y:S04]  /*26b50*/  LDL.LU.64 R8, [R1+0xe40] ;  /* 0x000e400001087983 */ /* 0x001ea80000300a00 */
[----:B------:R-:W2:Y:S04]  /*26b60*/  LDL.LU.64 R10, [R1+0xe48] ;  /* 0x000e4800010a7983 */ /* 0x000ea80000300a00 */
[----:B------:R-:W3:Y:S04]  /*26b70*/  LDL.LU.64 R4, [R1+0xe10] ;  /* 0x000e100001047983 */ /* 0x000ee80000300a00 */
[----:B------:R-:W2:Y:S01]  /*26b80*/  LDL.LU.64 R6, [R1+0xe18] ;  /* 0x000e180001067983 */ /* 0x000ea20000300a00 */
[C---:B------:R-:W-:Y:S03]  /*26b90*/  HMMA.16816.F32 R16, R12.reuse, R22, R16 ;  /* 0x000000160c10723c */ /* 0x040fe60000001810 */
[----:B--2---:R-:W-:Y:S04]  /*26ba0*/  STL.64 [R1+0x3d88], R6 ;  /* 0x003d880601007387 */ /* 0x004fe80000100a00 */
[----:B---3--:R0:W-:Y:S04]  /*26bb0*/  STL.64 [R1+0x3d80], R4 ;  /* 0x003d800401007387 */ /* 0x0081e80000100a00 */
[----:B0-----:R-:W2:Y:S04]  /*26bc0*/  LDL.LU.64 R4, [R1+0xe20] ;  /* 0x000e200001047983 */ /* 0x001ea80000300a00 */
[----:B------:R-:W2:Y:S04]  /*26bd0*/  LDL.LU.64 R6, [R1+0xe28] ;  /* 0x000e280001067983 */ /* 0x000ea80000300a00 */
[----:B------:R0:W-:Y:S04]  /*26be0*/  STL.64 [R1+0x3cf0], R26 ;  /* 0x003cf01a01007387 */ /* 0x0001e80000100a00 */
[----:B0-----:R-:W3:Y:S04]  /*26bf0*/  LDL.LU R26, [R1+0x1144] ;  /* 0x00114400011a7983 */ /* 0x001ee80000300800 */
[----:B------:R-:W3:Y:S04]  /*26c00*/  LDL.LU R27, [R1+0x1140] ;  /* 0x00114000011b7983 */ /* 0x000ee80000300800 */
[----:B------:R0:W-:Y:S04]  /*26c10*/  STL.64 [R1+0x3ce8], R24 ;  /* 0x003ce81801007387 */ /* 0x0001e80000100a00 */
[----:B0-----:R-:W2:Y:S04]  /*26c20*/  LDL.LU R24, [R1+0x113c] ;  /* 0x00113c0001187983 */ /* 0x001ea80000300800 */
[----:B------:R-:W2:Y:S04]  /*26c30*/  LDL.LU R25, [R1+0x1138] ;  /* 0x0011380001197983 */ /* 0x000ea80000300800 */
[----:B---3--:R-:W-:Y:S04]  /*26c40*/  STL.64 [R1+0x3d68], R26 ;  /* 0x003d681a01007387 */ /* 0x008fe80000100a00 */
[----:B--2---:R0:W-:Y:S04]  /*26c50*/  STL.64 [R1+0x3d60], R24 ;  /* 0x003d601801007387 */ /* 0x0041e80000100a00 */
[----:B0-----:R-:W4:Y:S04]  /*26c60*/  LDL.LU.64 R24, [R1+0xe50] ;  /* 0x000e500001187983 */ /* 0x001f280000300a00 */
[----:B------:R-:W4:Y:S04]  /*26c70*/  LDL.LU.64 R26, [R1+0xe58] ;  /* 0x000e5800011a7983 */ /* 0x000f280000300a00 */
[----:B------:R-:W-:Y:S04]  /*26c80*/  STL.64 [R1+0xe60], R16 ;  /* 0x000e601001007387 */ /* 0x000fe80000100a00 */
[----:B------:R0:W-:Y:S04]  /*26c90*/  STL.64 [R1+0xe68], R18 ;  /* 0x000e681201007387 */ /* 0x0001e80000100a00 */
[----:B0-----:R-:W2:Y:S04]  /*26ca0*/  LDL.LU.64 R18, [R1+0x3db8] ;  /* 0x003db80001127983 */ /* 0x001ea80000300a00 */
[----:B------:R-:W3:Y:S01]  /*26cb0*/  LDL.LU.64 R16, [R1+0x3db0] ;  /* 0x003db00001107983 */ /* 0x000ee20000300a00 */
[C---:B----4-:R-:W-:Y:S08]  /*26cc0*/  HMMA.16816.F32 R24, R12.reuse, R20, R24 ;  /* 0x000000140c18723c */ /* 0x050ff00000001818 */
[C---:B--2---:R-:W-:Y:S11]  /*26cd0*/  HMMA.16816.F32 R8, R12.reuse, R18, R8 ;  /* 0x000000120c08723c */ /* 0x044ff60000001808 */
[----:B------:R0:W-:Y:S04]  /*26ce0*/  STL.64 [R1+0xe50], R24 ;  /* 0x000e501801007387 */ /* 0x0001e80000100a00 */
[----:B------:R1:W-:Y:S04]  /*26cf0*/  STL.64 [R1+0xe58], R26 ;  /* 0x000e581a01007387 */ /* 0x0003e80000100a00 */
[----:B0-----:R-:W2:Y:S04]  /*26d00*/  LDL.LU.64 R24, [R1+0xe00] ;  /* 0x000e000001187983 */ /* 0x001ea80000300a00 */
[----:B-1----:R-:W2:Y:S04]  /*26d10*/  LDL.LU.64 R26, [R1+0xe08] ;  /* 0x000e0800011a7983 */ /* 0x002ea80000300a00 */
[----:B------:R0:W-:Y:S04]  /*26d20*/  STL.64 [R1+0x3cd0], R22 ;  /* 0x003cd01601007387 */ /* 0x0001e80000100a00 */
[----:B0-----:R-:W4:Y:S04]  /*26d30*/  LDL.LU R22, [R1+0x1134] ;  /* 0x0011340001167983 */ /* 0x001f280000300800 */
[----:B------:R-:W4:Y:S04]  /*26d40*/  LDL.LU R23, [R1+0x1130] ;  /* 0x0011300001177983 */ /* 0x000f280000300800 */
[----:B------:R-:W-:Y:S04]  /*26d50*/  STL.64 [R1+0x3cc8], R20 ;  /* 0x003cc81401007387 */ /* 0x000fe80000100a00 */
        /* <DEDUP_REMOVED lines=8> */
[----:B0-----:R-:W3:Y:S04]  /*26de0*/  LDL.LU.64 R10, [R1+0x3d98] ;  /* 0x003d9800010a7983 */ /* 0x001ee80000300a00 */
[----:B------:R-:W2:Y:S04]  /*26df0*/  LDL.LU.64 R8, [R1+0x3d90] ;  /* 0x003d900001087983 */ /* 0x000ea80000300a00 */
        /* <DEDUP_REMOVED lines=18> */
[----:B0-----:R-:W3:Y:S04]  /*26f20*/  LDL.LU.64 R8, [R1+0xdf0] ;  /* 0x000df00001087983 */ /* 0x001ee80000300a00 */
[----:B------:R-:W3:Y:S01]  /*26f30*/  LDL.LU.64 R10, [R1+0xdf8] ;  /* 0x000df800010a7983 */ /* 0x000ee20000300a00 */
[----:B--2---:R-:W-:-:S15]  /*26f40*/  HMMA.16816.F32 R24, R12, R6, R24 ;  /* 0x000000060c18723c */ /* 0x004fde0000001818 */
[----:B------:R-:W-:-:S04]  /*26f50*/  NOP ;  /* 0x0000000000007918 */ /* 0x000fc80000000000 */
[----:B------:R-:W-:Y:S04]  /*26f60*/  STL.64 [R1+0xe00], R24 ;  /* 0x000e001801007387 */ /* 0x000fe80000100a00 */
[----:B------:R0:W-:Y:S04]  /*26f70*/  STL.64 [R1+0xe08], R26 ;  /* 0x000e081a01007387 */ /* 0x0001e80000100a00 */
[----:B0-----:R-:W2:Y:S04]  /*26f80*/  LDL.LU.64 R26, [R1+0x3d68] ;  /* 0x003d6800011a7983 */ /* 0x001ea80000300a00 */
[----:B------:R-:W4:Y:S01]  /*26f90*/  LDL.LU.64 R24, [R1+0x3d60] ;  /* 0x003d600001187983 */ /* 0x000f220000300a00 */
[C---:B---3--:R-:W-:Y:S03]  /*26fa0*/  HMMA.16816.F32 R8, R12.reuse, R4, R8 ;  /* 0x000000040c08723c */ /* 0x048fe60000001808 */
[----:B------:R-:W-:Y:S04]  /*26fb0*/  STL.64 [R1+0x3ca0], R6 ;  /* 0x003ca00601007387 */ /* 0x000fe80000100a00 */
[----:B------:R0:W-:Y:S02]  /*26fc0*/  STL.64 [R1+0x3c98], R4 ;  /* 0x003c980401007387 */ /* 0x0001e40000100a00 */
[----:B0-----:R-:W-:Y:S10]  /*26fd0*/  HMMA.16816.F32 R4, R12, R2, R16 ;  /* 0x000000020c04723c */ /* 0x001ff40000001810 */
[----:B------:R-:W-:Y:S04]  /*26fe0*/  STL.64 [R1+0xdf0], R8 ;  /* 0x000df00801007387 */ /* 0x000fe80000100a00 */
[----:B------:R-:W-:Y:S05]  /*26ff0*/  STL.64 [R1+0xdf8], R10 ;  /* 0x000df80a01007387 */ /* 0x000fea0000100a00 */
[----:B------:R-:W-:Y:S04]  /*27000*/  STL.64 [R1+0x350], R4 ;  /* 0x0003500401007387 */ /* 0x000fe80000100a00 */
[----:B------:R-:W-:Y:S01]  /*27010*/  STL.64 [R1+0x358], R6 ;  /* 0x0003580601007387 */ /* 0x000fe20000100a00 */
[----:B--2---:R-:W-:-:S02]  /*27020*/  IMAD R14, R27, 0x100, R26 ;  /* 0x000001001b0e7824 */ /* 0x004fc400078e021a */
[----:B----4-:R-:W-:Y:S02]  /*27030*/  IMAD R13, R25, 0x100, R24 ;  /* 0x00000100190d7824 */ /* 0x010fe400078e0218 */
        /* <DEDUP_REMOVED lines=1586> */
[----:B------:R-:W2:Y:S04]  /*2d360*/  LDL.LU R0, [R1+0x1294] ;  /* 0x0012940001007983 */ /* 0x000ea80000300800 */
[----:B------:R-:W-:Y:S04]  /*2d370*/  STL.64 [R1+0x34c0], R26 ;  /* 0x0034c01a01007387 */ /* 0x000fe80000100a00 */
[----:B------:R0:W-:Y:S04]  /*2d380*/  STL.64 [R1+0x34b8], R24 ;  /* 0x0034b81801007387 */ /* 0x0001e80000100a00 */
[----:B0-----:R-:W2:Y:S04]  /*2d390*/  LDL.LU R24, [R1+0x128c] ;  /* 0x00128c0001187983 */ /* 0x001ea80000300800 */
[----:B------:R-:W2:Y:S01]  /*2d3a0*/  LDL.LU R25, [R1+0x1298] ;  /* 0x0012980001197983 */ /* 0x000ea20000300800 */
[----:B----4-:R-:W-:-:S15]  /*2d3b0*/  HMMA.16816.F32 R8, R12, R22, R8 ;  /* 0x000000160c08723c */ /* 0x010fde0000001808 */
[----:B------:R-:W-:-:S04]  /*2d3c0*/  NOP ;  /* 0x0000000000007918 */ /* 0x000fc80000000000 */
[----:B------:R0:W-:Y:S04]  /*2d3d0*/  STL.64 [R1+0x500], R8 ;  /* 0x0005000801007387 */ /* 0x0001e80000100a00 */
[----:B------:R1:W-:Y:S04]  /*2d3e0*/  STL.64 [R1+0x508], R10 ;  /* 0x0005080a01007387 */ /* 0x0003e80000100a00 */
[----:B0-----:R-:W4:Y:S04]  /*2d3f0*/  LDL.LU.64 R8, [R1+0x4d0] ;  /* 0x0004d00001087983 */ /* 0x001f280000300a00 */
[----:B-1----:R-:W3:Y:S01]  /*2d400*/  LDL.LU.64 R10, [R1+0x4d8] ;  /* 0x0004d800010a7983 */ /* 0x002ee20000300a00 */
[----:B--2---:R-:W-:-:S15]  /*2d410*/  HMMA.16816.F32 R4, R12, R20, R4 ;  /* 0x000000140c04723c */ /* 0x004fde0000001804 */
[----:B------:R-:W-:-:S04]  /*2d420*/  NOP ;  /* 0x0000000000007918 */ /* 0x000fc80000000000 */
[----:B------:R-:W-:Y:S04]  /*2d430*/  STL.64 [R1+0x4f0], R4 ;  /* 0x0004f00401007387 */ /* 0x000fe80000100a00 */
[----:B------:R-:W-:Y:S04]  /*2d440*/  STL.64 [R1+0x4f8], R6 ;  /* 0x0004f80601007387 */ /* 0x000fe80000100a00 */
[----:B---3--:R-:W-:Y:S04]  /*2d450*/  STL.64 [R1+0x3540], R10 ;  /* 0x0035400a01007387 */ /* 0x008fe80000100a00 */
[----:B----4-:R0:W-:Y:S04]  /*2d460*/  STL.64 [R1+0x3538], R8 ;  /* 0x0035380801007387 */ /* 0x0101e80000100a00 */
[----:B0-----:R-:W2:Y:S04]  /*2d470*/  LDL.LU.64 R8, [R1+0x4e0] ;  /* 0x0004e00001087983 */ /* 0x001ea80000300a00 */
[----:B------:R-:W2:Y:S04]  /*2d480*/  LDL.LU.64 R10, [R1+0x4e8] ;  /* 0x0004e800010a7983 */ /* 0x000ea80000300a00 */
[----:B------:R-:W3:Y:S04]  /*2d490*/  LDL.LU.64 R4, [R1+0x4b0] ;  /* 0x0004b00001047983 */ /* 0x000ee80000300a00 */
[----:B------:R-:W4:Y:S04]  /*2d4a0*/  LDL.LU.64 R6, [R1+0x4b8] ;  /* 0x0004b80001067983 */ /* 0x000f280000300a00 */
[----:B----4-:R-:W-:Y:S04]  /*2d4b0*/  STL.64 [R1+0x3520], R6 ;  /* 0x0035200601007387 */ /* 0x010fe80000100a00 */
[----:B---3--:R0:W-:Y:S04]  /*2d4c0*/  STL.64 [R1+0x3518], R4 ;  /* 0x0035180401007387 */ /* 0x0081e80000100a00 */
[----:B0-----:R-:W3:Y:S04]  /*2d4d0*/  LDL.LU.64 R4, [R1+0x4c0] ;  /* 0x0004c00001047983 */ /* 0x001ee80000300a00 */
[----:B------:R-:W3:Y:S04]  /*2d4e0*/  LDL.LU.64 R6, [R1+0x4c8] ;  /* 0x0004c80001067983 */ /* 0x000ee80000300a00 */
[----:B------:R-:W4:Y:S01]  /*2d4f0*/  LDL.LU.64 R26, [R1+0x18] ;  /* 0x00001800011a7983 */ /* 0x000f220000300a00 */
[C---:B--2---:R-:W-:Y:S03]  /*2d500*/  HMMA.16816.F32 R8, R12.reuse, R18, R8 ;  /* 0x000000120c08723c */ /* 0x044fe60000001808 */
[----:B----4-:R-:W-:Y:S04]  /*2d510*/  STL.64 [R1+0x3500], R26 ;  /* 0x0035001a01007387 */ /* 0x010fe80000100a00 */
[----:B------:R0:W-:Y:S04]  /*2d520*/  STL.64 [R1+0x34f8], R24 ;  /* 0x0034f81801007387 */ /* 0x0001e80000100a00 */
        /* <DEDUP_REMOVED lines=11> */
[----:B------:R-:W2:Y:S04]  /*2d5e0*/  LDL.LU.64 R8, [R1+0x3538] ;  /* 0x0035380001087983 */ /* 0x000ea80000300a00 */
[----:B------:R-:W-:Y:S01]  /*2d5f0*/  STL [R1+0x3480], R19 ;  /* 0x0034801301007387 */ /* 0x000fe20000100800 */
[----:B--2---:R-:W-:-:S15]  /*2d600*/  HMMA.16816.F32 R8, R12, R16, R8 ;  /* 0x000000100c08723c */ /* 0x004fde0000001808 */
[----:B------:R-:W-:-:S04]  /*2d610*/  NOP ;  /* 0x0000000000007918 */ /* 0x000fc80000000000 */
[----:B------:R-:W-:Y:S04]  /*2d620*/  STL.64 [R1+0x4d0], R8 ;  /* 0x0004d00801007387 */ /* 0x000fe80000100a00 */
[----:B------:R0:W-:Y:S04]  /*2d630*/  STL.64 [R1+0x4d8], R10 ;  /* 0x0004d80a01007387 */ /* 0x0001e80000100a00 */
[----:B0-----:R-:W3:Y:S04]  /*2d640*/  LDL.LU.64 R10, [R1+0x3530] ;  /* 0x00353000010a7983 */ /* 0x001ee80000300a00 */
[----:B------:R-:W2:Y:S04]  /*2d650*/  LDL.LU.64 R8, [R1+0x3528] ;  /* 0x0035280001087983 */ /* 0x000ea80000300a00 */
[----:B------:R-:W-:Y:S04]  /*2d660*/  STL [R1+0x34d8], R18 ;  /* 0x0034d81201007387 */ /* 0x000fe80000100800 */
        /* <DEDUP_REMOVED lines=15> */
[----:B------:R0:W-:Y:S04]  /*2d760*/  STL.64 [R1+0x3478], R10 ;  /* 0x0034780a01007387 */ /* 0x0001e80000100a00 */
[----:B0-----:R-:W4:Y:S04]  /*2d770*/  LDL.LU R11, [R1+0x1280] ;  /* 0x00128000010b7983 */ /* 0x001f280000300800 */
[----:B------:R-:W-:Y:S01]  /*2d780*/  STL.64 [R1+0x3470], R8 ;  /* 0x0034700801007387 */ /* 0x000fe20000100a00 */
[C---:B--2---:R-:W-:Y:S08]  /*2d790*/  HMMA.16816.F32 R24, R12.reuse, R6, R24 ;  /* 0x000000060c18723c */ /* 0x044ff00000001818 */
[C---:B---3--:R-:W-:Y:S11]  /*2d7a0*/  HMMA.16816.F32 R16, R12.reuse, R4, R16 ;  /* 0x000000040c10723c */ /* 0x048ff60000001810 */
[----:B------:R-:W-:Y:S04]  /*2d7b0*/  STL.64 [R1+0x4a0], R24 ;  /* 0x0004a01801007387 */ /* 0x000fe80000100a00 */
[----:B------:R0:W-:Y:S04]  /*2d7c0*/  STL.64 [R1+0x4a8], R26 ;  /* 0x0004a81a01007387 */ /* 0x0001e80000100a00 */
[----:B0-----:R-:W2:Y:S04]  /*2d7d0*/  LDL.LU.64 R26, [R1+0x3500] ;  /* 0x00350000011a7983 */ /* 0x001ea80000300a00 */
[----:B------:R-:W3:Y:S04]  /*2d7e0*/  LDL.LU.64 R24, [R1+0x34f8] ;  /* 0x0034f80001187983 */ /* 0x000ee80000300a00 */
[----:B------:R0:W-:Y:S04]  /*2d7f0*/  STL.64 [R1+0x490], R16 ;  /* 0x0004901001007387 */ /* 0x0001e80000100a00 */
[----:B------:R1:W-:Y:S04]  /*2d800*/  STL.64 [R1+0x498], R18 ;  /* 0x0004981201007387 */ /* 0x0003e80000100a00 */
[----:B0-----:R-:W2:Y:S04]  /*2d810*/  LDL.LU.64 R16, [R1+0x480] ;  /* 0x0004800001107983 */ /* 0x001ea80000300a00 */
[----:B-1----:R-:W2:Y:S04]  /*2d820*/  LDL.LU.64 R18, [R1+0x488] ;  /* 0x0004880001127983 */ /* 0x002ea80000300a00 */
[----:B------:R-:W2:Y:S04]  /*2d830*/  LDL.LU.64 R8, [R1+0x10] ;  /* 0x0000100001087983 */ /* 0x000ea80000300a00 */
[----:B------:R-:W2:Y:S04]  /*2d840*/  LDL.LU.64 R28, [R1] ;  /* 0x00000000011c7983 */ /* 0x000ea80000300a00 */
[----:B--2---:R0:W-:Y:S04]  /*2d850*/  STL.64 [R1+0x34e0], R28 ;  /* 0x0034e01c01007387 */ /* 0x0041e80000100a00 */
[----:B0-----:R-:W2:Y:S04]  /*2d860*/  LDL.LU.64 R28, [R1+0x8] ;  /* 0x00000800011c7983 */ /* 0x001ea80000300a00 */
[----:B------:R-:W-:Y:S04]  /*2d870*/  STL.64 [R1+0x3490], R6 ;  /* 0x0034900601007387 */ /* 0x000fe80000100a00 */
[----:B------:R0:W-:Y:S04]  /*2d880*/  STL.64 [R1+0x3488], R4 ;  /* 0x0034880401007387 */ /* 0x0001e80000100a00 */
[----:B0-----:R-:W2:Y:S04]  /*2d890*/  LDL.LU.64 R4, [R1+0x2b0] ;  /* 0x0002b00001047983 */ /* 0x001ea80000300a00 */
[----:B------:R-:W2:Y:S04]  /*2d8a0*/  LDL.LU.64 R6, [R1+0x2b8] ;  /* 0x0002b80001067983 */ /* 0x000ea80000300a00 */
[----:B------:R-:W-:Y:S04]  /*2d8b0*/  STL [R1+0x3458], R2 ;  /* 0x0034580201007387 */ /* 0x000fe80000100800 */
[----:B------:R-:W-:Y:S01]  /*2d8c0*/  STL [R1+0x3450], R3 ;  /* 0x0034500301007387 */ /* 0x000fe20000100800 */
[----:B--2---:R-:W-:Y:S01]  /*2d8d0*/  HMMA.16816.F32 R4, R12, R2, R4 ;  /* 0x000000020c04723c */ /* 0x004fe20000001804 */
[----:B----4-:R-:W-:-:S02]  /*2d8e0*/  IMAD R12, R20, 0x100, R11 ;  /* 0x00000100140c7824 */ /* 0x010fc400078e020b */
[----:B------:R-:W-:Y:S02]  /*2d8f0*/  IMAD R13, R22, 0x100, R21 ;  /* 0x00000100160d7824 */ /* 0x000fe400078e0215 */
[----:B---3--:R-:W-:Y:S02]  /*2d900*/  IMAD R14, R24, 0x100, R23 ;  /* 0x00000100180e7824 */ /* 0x008fe400078e0217 */
[----:B------:R-:W-:Y:S01]  /*2d910*/  IMAD R15, R0, 0x100, R25 ;  /* 0x00000100000f7824 */ /* 0x000fe200078e0219 */
[----:B------:R-:W-:Y:S02]  /*2d920*/  F2FP.F16.E5M2.UNPACK_B R12, R12 ;  /* 0x0000000cff0c723e */ /* 0x000fe400020004ff */
[----:B------:R-:W-:Y:S02]  /*2d930*/  F2FP.F16.E5M2.UNPACK_B R13, R13 ;  /* 0x0000000dff0d723e */ /* 0x000fe400020004ff */
[----:B------:R-:W-:Y:S02]  /*2d940*/  F2FP.F16.E5M2.UNPACK_B R14, R14 ;  /* 0x0000000eff0e723e */ /* 0x000fe400020004ff */
[----:B------:R-:W-:-:S05]  /*2d950*/  F2FP.F16.E5M2.UNPACK_B R15, R15 ;  /* 0x0000000fff0f723e */ /* 0x000fca00020004ff */
[----:B------:R-:W-:Y:S04]  /*2d960*/  STL.64 [R1+0x2b0], R4 ;  /* 0x0002b00401007387 */ /* 0x000fe80000100a00 */
[----:B------:R0:W-:Y:S02]  /*2d970*/  STL.64 [R1+0x2b8], R6 ;  /* 0x0002b80601007387 */ /* 0x0001e40000100a00 */
[----:B0-----:R-:W-:-:S15]  /*2d980*/  HMMA.16816.F32 R4, R12, R26, R16 ;  /* 0x0000001a0c04723c */ /* 0x001fde0000001810 */
[----:B------:R-:W-:-:S04]  /*2d990*/  NOP ;  /* 0x0000000000007918 */ /* 0x000fc80000000000 */
[----:B------:R0:W-:Y:S04]  /*2d9a0*/  STL.64 [R1+0x480], R4 ;  /* 0x0004800401007387 */ /* 0x0001e80000100a00 */
[----:B------:R1:W-:Y:S04]  /*2d9b0*/  STL.64 [R1+0x488], R6 ;  /* 0x0004880601007387 */ /* 0x0003e80000100a00 */
[----:B0-----:R-:W2:Y:S04]  /*2d9c0*/  LDL.LU.64 R4, [R1+0x470] ;  /* 0x0004700001047983 */ /* 0x001ea80000300a00 */
[----:B-1----:R-:W2:Y:S04]  /*2d9d0*/  LDL.LU.64 R6, [R1+0x478] ;  /* 0x0004780001067983 */ /* 0x002ea80000300a00 */
[----:B------:R-:W3:Y:S04]  /*2d9e0*/  LDL.LU.64 R16, [R1+0x450] ;  /* 0x0004500001107983 */ /* 0x000ee80000300a00 */
[----:B------:R-:W4:Y:S01]  /*2d9f0*/  LDL.LU.64 R18, [R1+0x458] ;  /* 0x0004580001127983 */ /* 0x000f220000300a00 */
[----:B------:R-:W-:-:S02]  /*2da00*/  IMAD.MOV.U32 R2, RZ, RZ, R26 ;  /* 0x000000ffff027224 */ /* 0x000fc400078e001a */
[----:B------:R-:W-:Y:S01]  /*2da10*/  IMAD.MOV.U32 R0, RZ, RZ, R27 ;  /* 0x000000ffff007224 */ /* 0x000fe200078e001b */
[----:B----4-:R-:W-:Y:S04]  /*2da20*/  STL.64 [R1+0x34f0], R18 ;  /* 0x0034f01201007387 */ /* 0x010fe80000100a00 */
[----:B---3--:R0:W-:Y:S04]  /*2da30*/  STL.64 [R1+0x34e8], R16 ;  /* 0x0034e81001007387 */ /* 0x0081e80000100a00 */
[----:B0-----:R-:W3:Y:S04]  /*2da40*/  LDL.LU.64 R16, [R1+0x460] ;  /* 0x0004600001107983 */ /* 0x001ee80000300a00 */
[----:B------:R-:W3:Y:S04]  /*2da50*/  LDL.LU.64 R18, [R1+0x468] ;  /* 0x0004680001127983 */ /* 0x000ee80000300a00 */
[----:B------:R-:W4:Y:S04]  /*2da60*/  LDL.LU.64 R24, [R1+0x440] ;  /* 0x0004400001187983 */ /* 0x000f280000300a00 */
[----:B------:R-:W4:Y:S04]  /*2da70*/  LDL.LU.64 R26, [R1+0x448] ;  /* 0x00044800011a7983 */ /* 0x000f280000300a00 */
[----:B------:R-:W4:Y:S04]  /*2da80*/  LDL.LU.64 R20, [R1+0x420] ;  /* 0x0004200001147983 */ /* 0x000f280000300a00 */
[----:B------:R-:W4:Y:S01]  /*2da90*/  LDL.LU.64 R22, [R1+0x428] ;  /* 0x0004280001167983 */ /* 0x000f220000300a00 */
[----:B--2---:R-:W-:Y:S01]  /*2daa0*/  HMMA.16816.F32 R4, R12, R8, R4 ;  /* 0x000000080c04723c */ /* 0x004fe20000001804 */
[----:B------:R-:W-:-:S02]  /*2dab0*/  IMAD.MOV.U32 R10, RZ, RZ, R8 ;  /* 0x000000ffff0a7224 */ /* 0x000fc400078e0008 */
[----:B------:R-:W-:Y:S02]  /*2dac0*/  IMAD.MOV.U32 R8, RZ, RZ, R28 ;  /* 0x000000ffff087224 */ /* 0x000fe400078e001c */
[----:B------:R-:W-:-:S03]  /*2dad0*/  IMAD.MOV.U32 R3, RZ, RZ, R29 ;  /* 0x000000ffff037224 */ /* 0x000fc600078e001d */
[C---:B---3--:R-:W-:Y:S01]  /*2dae0*/  HMMA.16816.F32 R16, R12.reuse, R28, R16 ;  /* 0x0000001c0c10723c */ /* 0x048fe20000001810 */
[----:B----4-:R-:W-:Y:S04]  /*2daf0*/  STL.64 [R1+0x34b0], R22 ;  /* 0x0034b01601007387 */ /* 0x010fe80000100a00 */
[----:B------:R0:W-:Y:S04]  /*2db00*/  STL.64 [R1+0x34a8], R20 ;  /* 0x0034a81401007387 */ /* 0x0001e80000100a00 */
[----:B0-----:R-:W2:Y:S04]  /*2db10*/  LDL.LU.64 R20, [R1+0x430] ;  /* 0x0004300001147983 */ /* 0x001ea80000300a00 */
[----:B------:R-:W2:Y:S04]  /*2db20*/  LDL.LU.64 R22, [R1+0x438] ;  /* 0x0004380001167983 */ /* 0x000ea80000300a00 */
[----:B------:R0:W-:Y:S04]  /*2db30*/  STL.64 [R1+0x470], R4 ;  /* 0x0004700401007387 */ /* 0x0001e80000100a00 */
[----:B------:R1:W-:Y:S04]  /*2db40*/  STL.64 [R1+0x478], R6 ;  /* 0x0004780601007387 */ /* 0x0003e80000100a00 */
[----:B0-----:R-:W3:Y:S04]  /*2db50*/  LDL.LU.64 R4, [R1+0x410] ;  /* 0x0004100001047983 */ /* 0x001ee80000300a00 */
[----:B-1----:R-:W3:Y:S04]  /*2db60*/  LDL.LU.64 R6, [R1+0x418] ;  /* 0x0004180001067983 */ /* 0x002ee80000300a00 */
[----:B------:R-:W-:Y:S04]  /*2db70*/  STL.64 [R1+0x460], R16 ;  /* 0x0004601001007387 */ /* 0x000fe80000100a00 */
[----:B------:R0:W-:Y:S04]  /*2db80*/  STL.64 [R1+0x468], R18 ;  /* 0x0004681201007387 */ /* 0x0001e80000100a00 */
[----:B0-----:R-:W4:Y:S04]  /*2db90*/  LDL.LU.64 R18, [R1+0x34f0] ;  /* 0x0034f00001127983 */ /* 0x001f280000300a00 */
[----:B------:R-:W4:Y:S04]  /*2dba0*/  LDL.LU.64 R16, [R1+0x34e8] ;  /* 0x0034e80001107983 */ /* 0x000f280000300a00 */
[----:B------:R-:W4:Y:S02]  /*2dbb0*/  LDL.LU.64 R28, [R1+0x34e0] ;  /* 0x0034e000011c7983 */ /* 0x000f240000300a00 */
[----:B----4-:R-:W-:Y:S01]  /*2dbc0*/  HMMA.16816.F32 R16, R12, R28, R16 ;  /* 0x0000001c0c10723c */ /* 0x010fe20000001810 */
[----:B------:R-:W-:-:S15]  /*2dbd0*/  IMAD.MOV.U32 R11, RZ, RZ, R29 ;  /* 0x000000ffff0b7224 */ /* 0x000fde00078e001d */
[----:B------:R-:W-:-:S03]  /*2dbe0*/  NOP ;  /* 0x0000000000007918 */ /* 0x000fc60000000000 */
[----:B------:R-:W-:Y:S04]  /*2dbf0*/  STL.64 [R1+0x450], R16 ;  /* 0x0004501001007387 */ /* 0x000fe80000100a00 */
[----:B------:R0:W-:Y:S04]  /*2dc00*/  STL.64 [R1+0x458], R18 ;  /* 0x0004581201007387 */ /* 0x0001e80000100a00 */
[----:B0-----:R-:W4:Y:S04]  /*2dc10*/  LDL.LU R18, [R1+0x34d8] ;  /* 0x0034d80001127983 */ /* 0x001f280000300800 */
[----:B------:R-:W2:Y:S01]  /*2dc20*/  LDL.LU.64 R16, [R1+0x34d0] ;  /* 0x0034d00001107983 */ /* 0x000ea20000300a00 */
[----:B------:R-:W-:-:S03]  /*2dc30*/  IMAD.MOV.U32 R19, RZ, RZ, R28 ;  /* 0x000000ffff137224 */ /* 0x000fc600078e001c */
[----:B------:R-:W2:Y:S02]  /*2dc40*/  LDL.LU.64 R28, [R1+0x34c8] ;  /* 0x0034c800011c7983 */ /* 0x000ea40000300a00 */
[----:B--2---:R-:W-:-:S15]  /*2dc50*/  HMMA.16816.F32 R24, R12, R28, R24 ;  /* 0x0000001c0c18723c */ /* 0x004fde0000001818 */
[----:B------:R-:W-:-:S04]  /*2dc60*/  NOP ;  /* 0x0000000000007918 */ /* 0x000fc80000000000 */
        /* <DEDUP_REMOVED lines=22> */
[C---:B--2---:R-:W-:Y:S08]  /*2ddd0*/  HMMA.16816.F32 R4, R12.reuse, R22, R4 ;  /* 0x000000160c04723c */ /* 0x044ff00000001804 */
[----:B---3--:R-:W-:Y:S11]  /*2dde0*/  HMMA.16816.F32 R24, R12, R20, R24 ;  /* 0x000000140c18723c */ /* 0x008ff60000001818 */
[----:B------:R-:W-:Y:S04]  /*2ddf0*/  STL.64 [R1+0x410], R4 ;  /* 0x0004100401007387 */ /* 0x000fe80000100a00 */
[----:B------:R0:W-:Y:S04]  /*2de00*/  STL.64 [R1+0x418], R6 ;  /* 0x0004180601007387 */ /* 0x0001e80000100a00 */
[----:B0-----:R-:W2:Y:S04]  /*2de10*/  LDL.LU.64 R6, [R1+0x3490] ;  /* 0x0034900001067983 */ /* 0x001ea80000300a00 */
[----:B------:R-:W3:Y:S04]  /*2de20*/  LDL.LU.64 R4, [R1+0x3488] ;  /* 0x0034880001047983 */ /* 0x000ee80000300a00 */
[----:B------:R-:W-:Y:S04]  /*2de30*/  STL.64 [R1+0x33e8], R22 ;  /* 0x0033e81601007387 */ /* 0x000fe80000100a00 */
[----:B------:R-:W-:Y:S04]  /*2de40*/  STL.64 [R1+0x400], R24 ;  /* 0x0004001801007387 */ /* 0x000fe80000100a00 */
[----:B------:R0:W-:Y:S02]  /*2de50*/  STL.64 [R1+0x408], R26 ;  /* 0x0004081a01007387 */ /* 0x0001e40000100a00 */
[----:B0-----:R-:W-:-:S02]  /*2de60*/  IMAD.MOV.U32 R26, RZ, RZ, R10 ;  /* 0x000000ffff1a7224 */ /* 0x001fc400078e000a */
[----:B------:R-:W-:Y:S02]  /*2de70*/  IMAD.MOV.U32 R27, RZ, RZ, R9 ;  /* 0x000000ffff1b7224 */ /* 0x000fe400078e0009 */
[----:B------:R-:W-:Y:S02]  /*2de80*/  IMAD.MOV.U32 R22, RZ, RZ, R19 ;  /* 0x000000ffff167224 */ /* 0x000fe400078e0013 */
[----:B------:R-:W4:Y:S04]  /*2de90*/  LDL.LU R19, [R1+0x3480] ;  /* 0x0034800001137983 */ /* 0x000f280000300800 */
[----:B------:R-:W-:Y:S01]  /*2dea0*/  STL.64 [R1+0x3420], R26 ;  /* 0x0034201a01007387 */ /* 0x000fe20000100a00 */
[----:B------:R-:W-:-:S03]  /*2deb0*/  IMAD.MOV.U32 R23, RZ, RZ, R11 ;  /* 0x000000ffff177224 */ /* 0x000fc600078e000b */
[----:B------:R0:W-:Y:S02]  /*2dec0*/  STL.64 [R1+0x33e0], R20 ;  /* 0x0033e01401007387 */ /* 0x0001e40000100a00 */
[----:B0-----:R-:W-:Y:S02]  /*2ded0*/  IMAD.MOV.U32 R20, RZ, RZ, R8 ;  /* 0x000000ffff147224 */ /* 0x001fe400078e0008 */
[----:B------:R-:W-:Y:S01]  /*2dee0*/  IMAD.MOV.U32 R21, RZ, RZ, R3 ;  /* 0x000000ffff157224 */ /* 0x000fe200078e0003 */
[----:B------:R-:W2:Y:S04]  /*2def0*/  LDL.LU.64 R8, [R1+0x3e0] ;  /* 0x0003e00001087983 */ /* 0x000ea80000300a00 */
[----:B------:R-:W2:Y:S04]  /*2df00*/  LDL.LU.64 R10, [R1+0x3e8] ;  /* 0x0003e800010a7983 */ /* 0x000ea80000300a00 */
[----:B------:R-:W-:Y:S04]  /*2df10*/  STL.64 [R1+0x3418], R22 ;  /* 0x0034181601007387 */ /* 0x000fe80000100a00 */
[----:B------:R0:W-:Y:S04]  /*2df20*/  STL.64 [R1+0x3410], R20 ;  /* 0x0034101401007387 */ /* 0x0001e80000100a00 */
[----:B0-----:R-:W4:Y:S04]  /*2df30*/  LDL.LU.64 R20, [R1+0x3f0] ;  /* 0x0003f00001147983 */ /* 0x001f280000300a00 */
[----:B------:R-:W4:Y:S01]  /*2df40*/  LDL.LU.64 R22, [R1+0x3f8] ;  /* 0x0003f80001167983 */ /* 0x000f220000300a00 */
[----:B------:R-:W-:-:S02]  /*2df50*/  IMAD.MOV.U32 R24, RZ, RZ, R2 ;  /* 0x000000ffff187224 */ /* 0x000fc400078e0002 */
[----:B------:R-:W-:Y:S01]  /*2df60*/  IMAD.MOV.U32 R25, RZ, RZ, R0 ;  /* 0x000000ffff197224 */ /* 0x000fe200078e0000 */
[----:B----4-:R-:W-:-:S15]  /*2df70*/  HMMA.16816.F32 R20, R12, R18, R20 ;  /* 0x000000120c14723c */ /* 0x010fde0000001814 */
[----:B------:R-:W-:-:S04]  /*2df80*/  NOP ;  /* 0x0000000000007918 */ /* 0x000fc80000000000 */
[----:B------:R0:W-:Y:S04]  /*2df90*/  STL.64 [R1+0x3f0], R20 ;  /* 0x0003f01401007387 */ /* 0x0001e80000100a00 */
[----:B------:R1:W-:Y:S04]  /*2dfa0*/  STL.64 [R1+0x3f8], R22 ;  /* 0x0003f81601007387 */ /* 0x0003e80000100a00 */
[----:B0-----:R-:W4:Y:S04]  /*2dfb0*/  LDL.LU.64 R20, [R1+0x3b0] ;  /* 0x0003b00001147983 */ /* 0x001f280000300a00 */
[----:B-1----:R-:W4:Y:S04]  /*2dfc0*/  LDL.LU.64 R22, [R1+0x3b8] ;  /* 0x0003b80001167983 */ /* 0x002f280000300a00 */
[----:B------:R-:W3:Y:S04]  /*2dfd0*/  LDL.LU R28, [R1+0x12a4] ;  /* 0x0012a400011c7983 */ /* 0x000ee80000300800 */
[----:B------:R-:W3:Y:S04]  /*2dfe0*/  LDL.LU R29, [R1+0x12a0] ;  /* 0x0012a000011d7983 */ /* 0x000ee80000300800 */
[----:B------:R-:W3:Y:S04]  /*2dff0*/  LDL.LU R2, [R1+0x12ac] ;  /* 0x0012ac0001027983 */ /* 0x000ee80000300800 */
[----:B------:R-:W3:Y:S04]  /*2e000*/  LDL.LU R27, [R1+0x12a8] ;  /* 0x0012a800011b7983 */ /* 0x000ee80000300800 */
[----:B------:R-:W3:Y:S04]  /*2e010*/  LDL.LU R0, [R1+0x12b8] ;  /* 0x0012b80001007983 */ /* 0x000ee80000300800 */
[----:B------:R-:W3:Y:S01]  /*2e020*/  LDL.LU R26, [R1+0x12b0] ;  /* 0x0012b000011a7983 */ /* 0x000ee20000300800 */
[C---:B--2---:R-:W-:Y:S03]  /*2e030*/  HMMA.16816.F32 R8, R12.reuse, R16, R8 ;  /* 0x000000100c08723c */ /* 0x044fe60000001808 */
[----:B---3--:R-:W-:Y:S04]  /*2e040*/  STL.64 [R1+0x3468], R26 ;  /* 0x0034681a01007387 */ /* 0x008fe80000100a00 */
[----:B------:R0:W-:Y:S04]  /*2e050*/  STL.64 [R1+0x3460], R24 ;  /* 0x0034601801007387 */ /* 0x0001e80000100a00 */
[----:B0-----:R-:W2:Y:S04]  /*2e060*/  LDL.LU.64 R24, [R1+0x3c0] ;  /* 0x0003c00001187983 */ /* 0x001ea80000300a00 */
[----:B------:R-:W2:Y:S04]  /*2e070*/  LDL.LU.64 R26, [R1+0x3c8] ;  /* 0x0003c800011a7983 */ /* 0x000ea80000300a00 */
[----:B------:R-:W3:Y:S04]  /*2e080*/  LDL.LU R3, [R1+0x12c0] ;  /* 0x0012c00001037983 */ /* 0x000ee80000300800 */
[----:B------:R-:W-:Y:S04]  /*2e090*/  STL.64 [R1+0x3e0], R8 ;  /* 0x0003e00801007387 */ /* 0x000fe80000100a00 */
[----:B------:R0:W-:Y:S04]  /*2e0a0*/  STL.64 [R1+0x3e8], R10 ;  /* 0x0003e80a01007387 */ /* 0x0001e80000100a00 */
[----:B0-----:R-:W2:Y:S04]  /*2e0b0*/  LDL.LU.64 R10, [R1+0x3478] ;  /* 0x00347800010a7983 */ /* 0x001ea80000300a00 */
[----:B------:R-:W2:Y:S04]  /*2e0c0*/  LDL.LU.64 R8, [R1+0x3470] ;  /* 0x0034700001087983 */ /* 0x000ea80000300a00 */
[----:B------:R-:W-:Y:S04]  /*2e0d0*/  STL.64 [R1+0x33c8], R18 ;  /* 0x0033c81201007387 */ /* 0x000fe80000100a00 */
[----:B------:R0:W-:Y:S04]  /*2e0e0*/  STL.64 [R1+0x33c0], R16 ;  /* 0x0033c01001007387 */ /* 0x0001e80000100a00 */
[----:B0-----:R-:W2:Y:S04]  /*2e0f0*/  LDL.LU.64 R16, [R1+0x3d0] ;  /* 0x0003d00001107983 */ /* 0x001ea80000300a00 */
[----:B------:R-:W2:Y:S02]  /*2e100*/  LDL.LU.64 R18, [R1+0x3d8] ;  /* 0x0003d80001127983 */ /* 0x000ea40000300a00 */
[----:B--2---:R-:W-:-:S15]  /*2e110*/  HMMA.16816.F32 R16, R12, R10, R16 ;  /* 0x0000000a0c10723c */ /* 0x004fde0000001810 */
[----:B------:R-:W-:-:S04]  /*2e120*/  NOP ;  /* 0x0000000000007918 */ /* 0x000fc80000000000 */
[----:B------:R-:W-:Y:S04]  /*2e130*/  STL.64 [R1+0x3d0], R16 ;  /* 0x0003d01001007387 */ /* 0x000fe80000100a00 */
[----:B------:R0:W-:Y:S02]  /*2e140*/  STL.64 [R1+0x3d8], R18 ;  /* 0x0003d81201007387 */ /* 0x0001e40000100a00 */
[----:B0-----:R-:W-:Y:S02]  /*2e150*/  HMMA.16816.F32 R16, R12, R8, R24 ;  /* 0x000000080c10723c */ /* 0x001fe40000001818 */
[----:B------:R-:W2:Y:S04]  /*2e160*/  LDL.LU.64 R24, [R1+0x3a0] ;  /* 0x0003a00001187983 */ /* 0x000ea80000300a00 */
[----:B------:R-:W2:-:S13]  /*2e170*/  LDL.LU.64 R26, [R1+0x3a8] ;  /* 0x0003a800011a7983 */ /* 0x000e9a0000300a00 */
[----:B------:R-:W-:Y:S04]  /*2e180*/  STL.64 [R1+0x3c0], R16 ;  /* 0x0003c01001007387 */ /* 0x000fe80000100a00 */
[----:B------:R-:W-:Y:S04]  /*2e190*/  STL.64 [R1+0x3c8], R18 ;  /* 0x0003c81201007387 */ /* 0x000fe80000100a00 */
[----:B------:R-:W-:Y:S04]  /*2e1a0*/  STL.64 [R1+0x33a8], R10 ;  /* 0x0033a80a01007387 */ /* 0x000fe80000100a00 */
[----:B------:R4:W-:Y:S02]  /*2e1b0*/  STL.64 [R1+0x33a0], R8 ;  /* 0x0033a00801007387 */ /* 0x0009e40000100a00 */
[----:B----4-:R-:W-:Y:S02]  /*2e1c0*/  HMMA.16816.F32 R8, R12, R6, R20 ;  /* 0x000000060c08723c */ /* 0x010fe40000001814 */
[----:B------:R-:W4:Y:S04]  /*2e1d0*/  LDL.LU.64 R20, [R1+0x270] ;  /* 0x0002700001147983 */ /* 0x000f280000300a00 */
[----:B------:R-:W2:-:S13]  /*2e1e0*/  LDL.LU.64 R22, [R1+0x278] ;  /* 0x0002780001167983 */ /* 0x000e9a0000300a00 */
[----:B------:R-:W-:Y:S04]  /*2e1f0*/  STL.64 [R1+0x3b0], R8 ;  /* 0x0003b00801007387 */ /* 0x000fe80000100a00 */
[----:B------:R-:W-:Y:S04]  /*2e200*/  STL.64 [R1+0x3b8], R10 ;  /* 0x0003b80a01007387 */ /* 0x000fe80000100a00 */
[----:B--2---:R-:W-:Y:S04]  /*2e210*/  STL.64 [R1+0x3430], R22 ;  /* 0x0034301601007387 */ /* 0x004fe80000100a00 */
[----:B----4-:R0:W-:Y:S04]  /*2e220*/  STL.64 [R1+0x3428], R20 ;  /* 0x0034281401007387 */ /* 0x0101e80000100a00 */
[----:B0-----:R-:W2:Y:S04]  /*2e230*/  LDL.LU.64 R20, [R1+0x290] ;  /* 0x0002900001147983 */ /* 0x001ea80000300a00 */
[----:B------:R-:W4:Y:S01]  /*2e240*/  LDL.LU.64 R22, [R1+0x298] ;  /* 0x0002980001167983 */ /* 0x000f220000300a00 */
[----:B------:R-:W-:Y:S03]  /*2e250*/  HMMA.16816.F32 R24, R12, R4, R24 ;  /* 0x000000040c18723c */ /* 0x000fe60000001818 */
[----:B----4-:R-:W-:Y:S04]  /*2e260*/  STL.64 [R1+0x3448], R22 ;  /* 0x0034481601007387 */ /* 0x010fe80000100a00 */
[----:B--2---:R0:W-:Y:S04]  /*2e270*/  STL.64 [R1+0x3440], R20 ;  /* 0x0034401401007387 */ /* 0x0041e80000100a00 */
[----:B0-----:R-:W2:Y:S04]  /*2e280*/  LDL.LU.64 R20, [R1+0x2a0] ;  /* 0x0002a00001147983 */ /* 0x001ea80000300a00 */
[----:B------:R-:W2:Y:S04]  /*2e290*/  LDL.LU.64 R22, [R1+0x2a8] ;  /* 0x0002a80001167983 */ /* 0x000ea80000300a00 */
[----:B------:R-:W4:Y:S04]  /*2e2a0*/  LDL.LU.64 R16, [R1+0x230] ;  /* 0x0002300001107983 */ /* 0x000f280000300a00 */
[----:B------:R-:W4:Y:S04]  /*2e2b0*/  LDL.LU.64 R18, [R1+0x238] ;  /* 0x0002380001127983 */ /* 0x000f280000300a00 */
[----:B------:R-:W2:Y:S04]  /*2e2c0*/  LDL.LU.64 R8, [R1+0x210] ;  /* 0x0002100001087983 */ /* 0x000ea80000300a00 */
[----:B------:R-:W2:Y:S04]  /*2e2d0*/  LDL.LU.64 R10, [R1+0x218] ;  /* 0x00021800010a7983 */ /* 0x000ea80000300a00 */
[----:B------:R-:W-:Y:S04]  /*2e2e0*/  STL.64 [R1+0x3a0], R24 ;  /* 0x0003a01801007387 */ /* 0x000fe80000100a00 */
[----:B------:R0:W-:Y:S04]  /*2e2f0*/  STL.64 [R1+0x3a8], R26 ;  /* 0x0003a81a01007387 */ /* 0x0001e80000100a00 */
[----:B0-----:R-:W2:Y:S04]  /*2e300*/  LDL.LU.64 R26, [R1+0x3468] ;  /* 0x00346800011a7983 */ /* 0x001ea80000300a00 */
[----:B------:R-:W3:Y:S04]  /*2e310*/  LDL.LU.64 R24, [R1+0x3460] ;  /* 0x0034600001187983 */ /* 0x000ee80000300a00 */
[----:B------:R-:W-:Y:S04]  /*2e320*/  STL.64 [R1+0x3388], R6 ;  /* 0x0033880601007387 */ /* 0x000fe80000100a00 */
[----:B------:R0:W-:Y:S01]  /*2e330*/  STL.64 [R1+0x3380], R4 ;  /* 0x0033800401007387 */ /* 0x0001e20000100a00 */
[----:B------:R-:W-:-:S03]  /*2e340*/  IMAD R29, R29, 0x100, R28 ;  /* 0x000001001d1d7824 */ /* 0x000fc600078e021c */
[----:B0-----:R-:W3:Y:S04]  /*2e350*/  LDL.LU.64 R4, [R1+0x250] ;  /* 0x0002500001047983 */ /* 0x001ee80000300a00 */
[----:B------:R-:W3:Y:S04]  /*2e360*/  LDL.LU.64 R6, [R1+0x258] ;  /* 0x0002580001067983 */ /* 0x000ee80000300a00 */
[----:B------:R-:W3:Y:S01]  /*2e370*/  LDL.LU R28, [R1+0x345c] ;  /* 0x00345c00011c7983 */ /* 0x000ee20000300800 */
[----:B--2---:R-:W-:Y:S02]  /*2e380*/  IMAD R27, R27, 0x100, R2 ;  /* 0x000001001b1b7824 */ /* 0x004fe400078e0202 */
[----:B------:R-:W-:Y:S01]  /*2e390*/  IMAD R26, R26, 0x100, R0 ;  /* 0x000001001a1a7824 */ /* 0x000fe200078e0200 */
[----:B------:R-:W2:Y:S04]  /*2e3a0*/  LDL.LU R2, [R1+0x3458] ;  /* 0x0034580001027983 */ /* 0x000ea80000300800 */
[----:B------:R-:W3:Y:S02]  /*2e3b0*/  LDL.LU R0, [R1+0x3454] ;  /* 0x0034540001007983 */ /* 0x000ee40000300800 */
[----:B---3--:R-:W-:-:S02]  /*2e3c0*/  IMAD R0, R0, 0x100, R3 ;  /* 0x0000010000007824 */ /* 0x008fc400078e0203 */
[----:B------:R-:W2:Y:S02]  /*2e3d0*/  LDL.LU R3, [R1+0x3450] ;  /* 0x0034500001037983 */ /* 0x000ea40000300800 */
[----:B--2---:R-:W-:Y:S02]  /*2e3e0*/  HMMA.16816.F32 R12, R12, R2, R20 ;  /* 0x000000020c0c723c */ /* 0x004fe40000001814 */
[----:B------:R-:W2:Y:S04]  /*2e3f0*/  LDL.LU.64 R22, [R1+0x3448] ;  /* 0x0034480001167983 */ /* 0x000ea80000300a00 */
[----:B------:R-:W2:-:S13]  /*2e400*/  LDL.LU.64 R20, [R1+0x3440] ;  /* 0x0034400001147983 */ /* 0x000e9a0000300a00 */
[----:B------:R0:W-:Y:S04]  /*2e410*/  STL.64 [R1+0x2a0], R12 ;  /* 0x0002a00c01007387 */ /* 0x0001e80000100a00 */
[----:B------:R1:W-:Y:S01]  /*2e420*/  STL.64 [R1+0x2a8], R14 ;  /* 0x0002a80e01007387 */ /* 0x0003e20000100a00 */
[----:B0-----:R-:W-:Y:S02]  /*2e430*/  F2FP.F16.E5M2.UNPACK_B R12, R29 ;  /* 0x0000001dff0c723e */ /* 0x001fe400020004ff */
[----:B------:R-:W-:Y:S02]  /*2e440*/  F2FP.F16.E5M2.UNPACK_B R13, R27 ;  /* 0x0000001bff0d723e */ /* 0x000fe400020004ff */
[----:B-1----:R-:W-:Y:S02]  /*2e450*/  F2FP.F16.E5M2.UNPACK_B R14, R26 ;  /* 0x0000001aff0e723e */ /* 0x002fe400020004ff */
[----:B------:R-:W-:Y:S01]  /*2e460*/  F2FP.F16.E5M2.UNPACK_B R15, R0 ;  /* 0x00000000ff0f723e */ /* 0x000fe200020004ff */
[----:B------:R-:W3:Y:S06]  /*2e470*/  LDL.LU R29, [R1+0x3438] ;  /* 0x00343800011d7983 */ /* 0x000eec0000300800 */
[----:B--2---:R-:W-:Y:S01]  /*2e480*/  HMMA.16816.F32 R24, R12, R24, R20 ;  /* 0x000000180c18723c */ /* 0x004fe20000001814 */
[----:B------:R-:W2:Y:S04]  /*2e490*/  LDL.LU.64 R22, [R1+0x3430] ;  /* 0x0034300001167983 */ /* 0x000ea80000300a00 */
[----:B------:R-:W2:-:S14]  /*2e4a0*/  LDL.LU.64 R20, [R1+0x3428] ;  /* 0x0034280001147983 */ /* 0x000e9c0000300a00 */
[----:B------:R-:W-:Y:S04]  /*2e4b0*/  STL.64 [R1+0x290], R24 ;  /* 0x0002901801007387 */ /* 0x000fe80000100a00 */
[----:B------:R0:W-:Y:S04]  /*2e4c0*/  STL.64 [R1+0x298], R26 ;  /* 0x0002981a01007387 */ /* 0x0001e80000100a00 */
[----:B0-----:R-:W2:Y:S02]  /*2e4d0*/  LDL.LU.64 R26, [R1+0x3420] ;  /* 0x00342000011a7983 */ /* 0x001ea40000300a00 */
[----:B--2---:R-:W-:Y:S02]  /*2e4e0*/  HMMA.16816.F32 R24, R12, R26, R20 ;  /* 0x0000001a0c18723c */ /* 0x004fe40000001814 */
[----:B------:R-:W4:Y:S04]  /*2e4f0*/  LDL.LU.64 R22, [R1+0x3418] ;  /* 0x0034180001167983 */ /* 0x000f280000300a00 */
[----:B------:R-:W2:-:S13]  /*2e500*/  LDL.LU.64 R20, [R1+0x3410] ;  /* 0x0034100001147983 */ /* 0x000e9a0000300a00 */
        /* <DEDUP_REMOVED lines=8> */
[----:B------:R-:W2:Y:S04]  /*2e590*/  LDL.LU.64 R20, [R1+0x1d0] ;  /* 0x0001d00001147983 */ /* 0x000ea80000300a00 */
[----:B------:R-:W-:Y:S04]  /*2e5a0*/  STL.64 [R1+0x230], R16 ;  /* 0x0002301001007387 */ /* 0x000fe80000100a00 */
[----:B------:R-:W-:Y:S04]  /*2e5b0*/  STL.64 [R1+0x238], R18 ;  /* 0x0002381201007387 */ /* 0x000fe80000100a00 */
[----:B------:R-:W4:Y:S01]  /*2e5c0*/  LDL.LU.64 R22, [R1+0x1d8] ;  /* 0x0001d80001167983 */ /* 0x000f220000300a00 */
[----:B---3--:R-:W-:-:S15]  /*2e5d0*/  HMMA.16816.F32 R4, R12, R28, R8 ;  /* 0x0000001c0c04723c */ /* 0x008fde0000001808 */
[----:B------:R-:W-:-:S04]  /*2e5e0*/  NOP ;  /* 0x0000000000007918 */ /* 0x000fc80000000000 */
[----:B------:R-:W-:Y:S04]  /*2e5f0*/  STL.64 [R1+0x210], R4 ;  /* 0x0002100401007387 */ /* 0x000fe80000100a00 */
[----:B------:R-:W-:Y:S04]  /*2e600*/  STL.64 [R1+0x218], R6 ;  /* 0x0002180601007387 */ /* 0x000fe80000100a00 */
[----:B----4-:R-:W-:Y:S04]  /*2e610*/  STL.64 [R1+0x33f8], R22 ;  /* 0x0033f81601007387 */ /* 0x010fe80000100a00 */
        /* <DEDUP_REMOVED lines=9> */
[----:B------:R-:W4:Y:S04]  /*2e6b0*/  LDL.LU.64 R8, [R1+0x150] ;  /* 0x0001500001087983 */ /* 0x000f280000300a00 */
[----:B------:R-:W3:Y:S01]  /*2e6c0*/  LDL.LU.64 R10, [R1+0x158] ;  /* 0x00015800010a7983 */ /* 0x000ee20000300a00 */
[C---:B--2---:R-:W-:Y:S03]  /*2e6d0*/  HMMA.16816.F32 R20, R12.reuse, R26, R20 ;  /* 0x0000001a0c14723c */ /* 0x044fe60000001814 */
        /* <DEDUP_REMOVED lines=10> */
[----:B------:R-:W4:Y:S04]  /*2e780*/  LDL.LU R29, [R1+0x12cc] ;  /* 0x0012cc00011d7983 */ /* 0x000f280000300800 */
[----:B------:R-:W2:Y:S04]  /*2e790*/  LDL.LU R28, [R1+0x12d4] ;  /* 0x0012d400011c7983 */ /* 0x000ea80000300800 */
[----:B------:R-:W-:Y:S04]  /*2e7a0*/  STL.64 [R1+0x1f0], R20 ;  /* 0x0001f01401007387 */ /* 0x000fe80000100a00 */
[----:B------:R0:W-:Y:S04]  /*2e7b0*/  STL.64 [R1+0x1f8], R22 ;  /* 0x0001f81601007387 */ /* 0x0001e80000100a00 */
[----:B0-----:R-:W2:Y:S04]  /*2e7c0*/  LDL.LU.64 R22, [R1+0x33f8] ;  /* 0x0033f80001167983 */ /* 0x001ea80000300a00 */
[----:B------:R-:W2:Y:S04]  /*2e7d0*/  LDL.LU.64 R20, [R1+0x33f0] ;  /* 0x0033f00001147983 */ /* 0x000ea80000300a00 */
[----:B------:R-:W3:Y:S04]  /*2e7e0*/  LDL.LU R26, [R1+0x12c4] ;  /* 0x0012c400011a7983 */ /* 0x000ee80000300800 */
[----:B------:R-:W4:Y:S01]  /*2e7f0*/  LDL.LU R27, [R1+0x12d0] ;  /* 0x0012d000011b7983 */ /* 0x000f220000300800 */
[----:B--2---:R-:W-:-:S15]  /*2e800*/  HMMA.16816.F32 R20, R12, R24, R20 ;  /* 0x000000180c14723c */ /* 0x004fde0000001814 */
[----:B------:R-:W-:-:S04]  /*2e810*/  NOP ;  /* 0x0000000000007918 */ /* 0x000fc80000000000 */
[----:B------:R-:W-:Y:S04]  /*2e820*/  STL.64 [R1+0x1d0], R20 ;  /* 0x0001d01401007387 */ /* 0x000fe80000100a00 */
[----:B------:R0:W-:Y:S04]  /*2e830*/  STL.64 [R1+0x1d8], R22 ;  /* 0x0001d81601007387 */ /* 0x0001e80000100a00 */
[----:B0-----:R-:W2:Y:S04]  /*2e840*/  LDL.LU.64 R22, [R1+0x33e8] ;  /* 0x0033e80001167983 */ /* 0x001ea80000300a00 */
[----:B------:R-:W3:Y:S04]  /*2e850*/  LDL.LU.64 R20, [R1+0x33e0] ;  /* 0x0033e00001147983 */ /* 0x000ee80000300a00 */
[----:B------:R-:W3:Y:S04]  /*2e860*/  LDL.LU R24, [R1+0x12c8] ;  /* 0x0012c80001187983 */ /* 0x000ee80000300800 */
[----:B------:R-:W3:Y:S01]  /*2e870*/  LDL.LU R25, [R1+0x12d8] ;  /* 0x0012d80001197983 */ /* 0x000ee20000300800 */
[----:B--2---:R-:W-:-:S15]  /*2e880*/  HMMA.16816.F32 R16, R12, R22, R16 ;  /* 0x000000160c10723c */ /* 0x004fde0000001810 */
[----:B------:R-:W-:-:S04]  /*2e890*/  NOP ;  /* 0x0000000000007918 */ /* 0x000fc80000000000 */
[----:B------:R-:W-:Y:S04]  /*2e8a0*/  STL.64 [R1+0x1b0], R16 ;  /* 0x0001b01001007387 */ /* 0x000fe80000100a00 */
[----:B------:R0:W-:Y:S04]  /*2e8b0*/  STL.64 [R1+0x1b8], R18 ;  /* 0x0001b81201007387 */ /* 0x0001e80000100a00 */
[----:B0-----:R-:W3:Y:S04]  /*2e8c0*/  LDL.LU.64 R18, [R1+0x33d8] ;  /* 0x0033d80001127983 */ /* 0x001ee80000300a00 */
[----:B------:R-:W3:Y:S02]  /*2e8d0*/  LDL.LU.64 R16, [R1+0x33d0] ;  /* 0x0033d00001107983 */ /* 0x000ee40000300a00 */
[----:B---3--:R-:W-:Y:S02]  /*2e8e0*/  HMMA.16816.F32 R20, R12, R20, R16 ;  /* 0x000000140c14723c */ /* 0x008fe40000001810 */
[----:B------:R-:W2:Y:S04]  /*2e8f0*/  LDL.LU.64 R18, [R1+0x33c8] ;  /* 0x0033c80001127983 */ /* 0x000ea80000300a00 */
[----:B------:R-:W3:-:S13]  /*2e900*/  LDL.LU.64 R16, [R1+0x33c0] ;  /* 0x0033c00001107983 */ /* 0x000eda0000300a00 */
[----:B------:R0:W-:Y:S04]  /*2e910*/  STL.64 [R1+0x190], R20 ;  /* 0x0001901401007387 */ /* 0x0001e80000100a00 */
[----:B------:R1:W-:Y:S04]  /*2e920*/  STL.64 [R1+0x198], R22 ;  /* 0x0001981601007387 */ /* 0x0003e80000100a00 */
[----:B0-----:R-:W3:Y:S04]  /*2e930*/  LDL.LU.64 R20, [R1+0xd0] ;  /* 0x0000d00001147983 */ /* 0x001ee80000300a00 */
[----:B-1----:R-:W3:Y:S01]  /*2e940*/  LDL.LU.64 R22, [R1+0xd8] ;  /* 0x0000d80001167983 */ /* 0x002ee20000300a00 */
        /* <DEDUP_REMOVED lines=19> */
[C---:B---3--:R-:W-:Y:S02]  /*2ea80*/  HMMA.16816.F32 R8, R12.reuse, R8, R4 ;  /* 0x000000080c08723c */ /* 0x048fe40000001804 */
[----:B------:R-:W2:Y:S04]  /*2ea90*/  LDL.LU.64 R6, [R1+0x3388] ;  /* 0x0033880001067983 */ /* 0x000ea80000300a00 */
[----:B------:R-:W3:Y:S02]  /*2eaa0*/  LDL.LU.64 R4, [R1+0x3380] ;  /* 0x0033800001047983 */ /* 0x000ee40000300a00 */
[----:B--2---:R-:W-:-:S15]  /*2eab0*/  HMMA.16816.F32 R16, R12, R6, R16 ;  /* 0x000000060c10723c */ /* 0x004fde0000001810 */
[----:B------:R-:W-:-:S04]  /*2eac0*/  NOP ;  /* 0x0000000000007918 */ /* 0x000fc80000000000 */
[----:B------:R-:W-:Y:S04]  /*2ead0*/  STL.64 [R1+0xf0], R16 ;  /* 0x0000f01001007387 */ /* 0x000fe80000100a00 */
[----:B------:R-:W-:Y:S04]  /*2eae0*/  STL.64 [R1+0x110], R8 ;  /* 0x0001100801007387 */ /* 0x000fe80000100a00 */
[----:B------:R3:W-:Y:S01]  /*2eaf0*/  STL.64 [R1+0x118], R10 ;  /* 0x0001180a01007387 */ /* 0x0007e20000100a00 */
[----:B------:R-:W-:Y:S01]  /*2eb00*/  IMAD.MOV.U32 R0, RZ, RZ, R19 ;  /* 0x000000ffff007224 */ /* 0x000fe200078e0013 */
[----:B---3--:R-:W-:Y:S02]  /*2eb10*/  HMMA.16816.F32 R8, R12, R4, R20 ;  /* 0x000000040c08723c */ /* 0x008fe40000001814 */
[----:B------:R-:W-:Y:S04]  /*2eb20*/  STL [R1+0xf8], R18 ;  /* 0x0000f81201007387 */ /* 0x000fe80000100800 */
[----:B------:R0:W-:Y:S01]  /*2eb30*/  STL [R1+0x2558], R0 ;  /* 0x0025580001007387 */ /* 0x0001e20000100800 */
[----:B------:R-:W-:-:S02]  /*2eb40*/  IMAD R4, R26, 0x100, R24 ;  /* 0x000001001a047824 */ /* 0x000fc400078e0218 */
[----:B----4-:R-:W-:Y:S01]  /*2eb50*/  IMAD R5, R29, 0x100, R27 ;  /* 0x000001001d057824 */ /* 0x010fe200078e021b */
[----:B0-----:R-:W2:Y:S04]  /*2eb60*/  LDL.LU R0, [R1+0x12e0] ;  /* 0x0012e00001007983 */ /* 0x001ea80000300800 */
[----:B------:R-:W2:Y:S05]  /*2eb70*/  LDL.LU R7, [R1+0x12dc] ;  /* 0x0012dc0001077983 */ /* 0x000eaa0000300800 */
[----:B------:R-:W-:Y:S04]  /*2eb80*/  STL.64 [R1+0xd0], R8 ;  /* 0x0000d00801007387 */ /* 0x000fe80000100a00 */
[----:B------:R-:W-:Y:S04]  /*2eb90*/  STL.64 [R1+0xd8], R10 ;  /* 0x0000d80a01007387 */ /* 0x000fe80000100a00 */
[----:B------:R-:W3:Y:S04]  /*2eba0*/  LDL.LU R26, [R1+0x4c] ;  /* 0x00004c00011a7983 */ /* 0x000ee80000300800 */
[----:B------:R-:W4:Y:S04]  /*2ebb0*/  LDL.LU R29, [R1+0x50] ;  /* 0x00005000011d7983 */ /* 0x000f280000300800 */
[----:B------:R-:W3:Y:S04]  /*2ebc0*/  LDL.LU R27, [R1+0x5c] ;  /* 0x00005c00011b7983 */ /* 0x000ee80000300800 */
[----:B------:R-:W2:Y:S04]  /*2ebd0*/  LDL.LU R17, [R1+0x40] ;  /* 0x0000400001117983 */ /* 0x000ea80000300800 */
[----:B------:R-:W2:Y:S04]  /*2ebe0*/  LDL.LU R18, [R1+0x44] ;  /* 0x0000440001127983 */ /* 0x000ea80000300800 */
[----:B------:R-:W2:Y:S01]  /*2ebf0*/  LDL.LU R19, [R1+0x48] ;  /* 0x0000480001137983 */ /* 0x000ea20000300800 */
[----:B------:R-:W-:-:S03]  /*2ec00*/  IMAD R6, R28, 0x100, R25 ;  /* 0x000001001c067824 */ /* 0x000fc600078e0219 */
[----:B--2---:R-:W-:Y:S04]  /*2ec10*/  STL.64 [R1+0x3378], R18 ;  /* 0x0033781201007387 */ /* 0x004fe80000100a00 */
[----:B------:R0:W-:Y:S04]  /*2ec20*/  STL [R1+0x3370], R17 ;  /* 0x0033701101007387 */ /* 0x0001e80000100800 */
[----:B0-----:R-:W2:Y:S04]  /*2ec30*/  LDL.LU.64 R16, [R1+0xc0] ;  /* 0x0000c00001107983 */ /* 0x001ea80000300a00 */
[----:B------:R-:W2:Y:S04]  /*2ec40*/  LDL.LU.64 R18, [R1+0xc8] ;  /* 0x0000c80001127983 */ /* 0x000ea80000300a00 */
[----:B------:R-:W2:Y:S04]  /*2ec50*/  LDL.LU R24, [R1+0x54] ;  /* 0x0000540001187983 */ /* 0x000ea80000300800 */
[----:B------:R-:W2:Y:S04]  /*2ec60*/  LDL.LU R25, [R1+0x58] ;  /* 0x0000580001197983 */ /* 0x000ea80000300800 */
[----:B---3--:R-:W-:Y:S04]  /*2ec70*/  STL.64 [R1+0x3368], R26 ;  /* 0x0033681a01007387 */ /* 0x008fe80000100a00 */
[----:B--2---:R0:W-:Y:S04]  /*2ec80*/  STL.64 [R1+0x3360], R24 ;  /* 0x0033601801007387 */ /* 0x0041e80000100a00 */
[----:B0-----:R-:W2:Y:S04]  /*2ec90*/  LDL.LU R24, [R1+0xe0] ;  /* 0x0000e00001187983 */ /* 0x001ea80000300800 */
[----:B------:R-:W2:Y:S04]  /*2eca0*/  LDL.LU R25, [R1+0xe4] ;  /* 0x0000e40001197983 */ /* 0x000ea80000300800 */
[----:B------:R-:W2:Y:S04]  /*2ecb0*/  LDL.LU R26, [R1+0xe8] ;  /* 0x0000e800011a7983 */ /* 0x000ea80000300800 */
[----:B------:R-:W2:Y:S04]  /*2ecc0*/  LDL.LU R27, [R1+0xec] ;  /* 0x0000ec00011b7983 */ /* 0x000ea80000300800 */
[----:B------:R-:W3:Y:S04]  /*2ecd0*/  LDL.LU R20, [R1+0x120] ;  /* 0x0001200001147983 */ /* 0x000ee80000300800 */
[----:B------:R-:W3:Y:S04]  /*2ece0*/  LDL.LU R21, [R1+0x124] ;  /* 0x0001240001157983 */ /* 0x000ee80000300800 */
[----:B------:R-:W3:Y:S04]  /*2ecf0*/  LDL.LU R22, [R1+0x128] ;  /* 0x0001280001167983 */ /* 0x000ee80000300800 */
[----:B------:R-:W3:Y:S04]  /*2ed00*/  LDL.LU R23, [R1+0x12c] ;  /* 0x00012c0001177983 */ /* 0x000ee80000300800 */
[----:B------:R-:W2:Y:S04]  /*2ed10*/  LDL.LU R28, [R1+0x60] ;  /* 0x00006000011c7983 */ /* 0x000ea80000300800 */
[----:B------:R-:W2:Y:S04]  /*2ed20*/  LDL.LU R8, [R1+0x140] ;  /* 0x0001400001087983 */ /* 0x000ea80000300800 */
[----:B------:R-:W2:Y:S04]  /*2ed30*/  LDL.LU R9, [R1+0x144] ;  /* 0x0001440001097983 */ /* 0x000ea80000300800 */
[----:B------:R-:W2:Y:S04]  /*2ed40*/  LDL.LU R10, [R1+0x148] ;  /* 0x00014800010a7983 */ /* 0x000ea80000300800 */
[----:B------:R-:W2:Y:S01]  /*2ed50*/  LDL.LU R11, [R1+0x14c] ;  /* 0x00014c00010b7983 */ /* 0x000ea20000300800 */
[----:B------:R-:W-:Y:S03]  /*2ed60*/  HMMA.16816.F32 R12, R12, R2, R16 ;  /* 0x000000020c0c723c */ /* 0x000fe60000001810 */
[----:B------:R-:W2:Y:S04]  /*2ed70*/  LDL.LU.64 R18, [R1+0x3378] ;  /* 0x0033780001127983 */ /* 0x000ea80000300a00 */
[----:B------:R-:W3:Y:S01]  /*2ed80*/  LDL.LU R17, [R1+0x3370] ;  /* 0x0033700001117983 */ /* 0x000ee20000300800 */
[----:B------:R-:W-:-:S11]  /*2ed90*/  IMAD R7, R7, 0x100, R0 ;  /* 0x0000010007077824 */ /* 0x000fd600078e0200 */
[----:B------:R-:W-:Y:S04]  /*2eda0*/  STL.64 [R1+0xc0], R12 ;  /* 0x0000c00c01007387 */ /* 0x000fe80000100a00 */
[----:B------:R0:W-:Y:S01]  /*2edb0*/  STL [R1+0xc8], R14 ;  /* 0x0000c80e01007387 */ /* 0x0001e20000100800 */
[----:B------:R-:W-:Y:S01]  /*2edc0*/  IMAD.MOV.U32 R0, RZ, RZ, R15 ;  /* 0x000000ffff007224 */ /* 0x000fe200078e000f */
[----:B------:R-:W-:Y:S02]  /*2edd0*/  F2FP.F16.E5M2.UNPACK_B R15, R7 ;  /* 0x00000007ff0f723e */ /* 0x000fe400020004ff */
[----:B0-----:R-:W-:Y:S02]  /*2ede0*/  F2FP.F16.E5M2.UNPACK_B R14, R6 ;  /* 0x00000006ff0e723e */ /* 0x001fe400020004ff */
[----:B------:R-:W-:-:S02]  /*2edf0*/  F2FP.F16.E5M2.UNPACK_B R12, R4 ;  /* 0x00000004ff0c723e */ /* 0x000fc400020004ff */
[----:B------:R-:W-:Y:S01]  /*2ee00*/  F2FP.F16.E5M2.UNPACK_B R13, R5 ;  /* 0x00000005ff0d723e */ /* 0x000fe200020004ff */
[----:B------:R-:W-:Y:S04]  /*2ee10*/  STL [R1+0x25c8], R0 ;  /* 0x0025c80001007387 */ /* 0x000fe80000100800 */
[----:B------:R-:W4:Y:S04]  /*2ee20*/  LDL.LU R4, [R1+0x100] ;  /* 0x0001000001047983 */ /* 0x000f280000300800 */
[----:B------:R-:W4:Y:S04]  /*2ee30*/  LDL.LU R5, [R1+0x104] ;  /* 0x0001040001057983 */ /* 0x000f280000300800 */
[----:B------:R-:W4:Y:S04]  /*2ee40*/  LDL.LU R6, [R1+0x108] ;  /* 0x0001080001067983 */ /* 0x000f280000300800 */
[----:B------:R-:W4:Y:S01]  /*2ee50*/  LDL.LU R7, [R1+0x10c] ;  /* 0x00010c0001077983 */ /* 0x000f220000300800 */
[----:B--2---:R-:W-:-:S02]  /*2ee60*/  F2FP.F16.E5M2.UNPACK_B R3, R18.H1 ;  /* 0x00000012ff03723e */ /* 0x004fc400030004ff */
[----:B---3--:R-:W-:-:S07]  /*2ee70*/  F2FP.F16.E5M2.UNPACK_B R2, R17.H1 ;  /* 0x00000011ff02723e */ /* 0x008fce00030004ff */
[----:B------:R-:W-:Y:S01]  /*2ee80*/  HMMA.16816.F32 R24, R12, R2, R24 ;  /* 0x000000020c18723c */ /* 0x000fe20000001818 */
[----:B------:R-:W-:-:S15]  /*2ee90*/  STL.64 [R1+0x18], R2 ;  /* 0x0000180201007387 */ /* 0x000fde0000100a00 */
[----:B------:R-:W-:-:S03]  /*2eea0*/  NOP ;  /* 0x0000000000007918 */ /* 0x000fc60000000000 */
[----:B------:R-:W-:Y:S04]  /*2eeb0*/  STL.64 [R1+0xe0], R24 ;  /* 0x0000e01801007387 */ /* 0x000fe80000100a00 */
[----:B------:R0:W-:Y:S04]  /*2eec0*/  STL.64 [R1+0xe8], R26 ;  /* 0x0000e81a01007387 */ /* 0x0001e80000100a00 */
[----:B0-----:R-:W2:Y:S04]  /*2eed0*/  LDL.LU.64 R26, [R1+0x3368] ;  /* 0x00336800011a7983 */ /* 0x001ea80000300a00 */
[----:B------:R-:W3:Y:S01]  /*2eee0*/  LDL.LU.64 R24, [R1+0x3360] ;  /* 0x0033600001187983 */ /* 0x000ee20000300a00 */
[----:B------:R-:W-:-:S02]  /*2eef0*/  F2FP.F16.E5M2.UNPACK_B R16, R19.H1 ;  /* 0x00000013ff10723e */ /* 0x000fc400030004ff */
[----:B----4-:R-:W-:Y:S02]  /*2ef00*/  F2FP.F16.E5M2.UNPACK_B R2, R29.H1 ;  /* 0x0000001dff02723e */ /* 0x010fe400030004ff */
[----:B--2---:R-:W-:-:S07]  /*2ef10*/  F2FP.F16.E5M2.UNPACK_B R17, R26.H1 ;  /* 0x0000001aff11723e */ /* 0x004fce00030004ff */
[C---:B------:R-:W-:Y:S01]  /*2ef20*/  HMMA.16816.F32 R4, R12.reuse, R16, R4 ;  /* 0x000000100c04723c */ /* 0x040fe20000001804 */
[----:B---3--:R-:W-:Y:S01]  /*2ef30*/  F2FP.F16.E5M2.UNPACK_B R3, R24.H1 ;  /* 0x00000018ff03723e */ /* 0x008fe200030004ff */
[----:B------:R0:W-:Y:S06]  /*2ef40*/  STL.64 [R1+0x10], R16 ;  /* 0x0000101001007387 */ /* 0x0001ec0000100a00 */
[----:B------:R-:W-:Y:S01]  /*2ef50*/  HMMA.16816.F32 R20, R12, R2, R20 ;  /* 0x000000020c14723c */ /* 0x000fe20000001814 */
[----:B0-----:R-:W2:Y:S10]  /*2ef60*/  LDL.LU R16, [R1+0x160] ;  /* 0x0001600001107983 */ /* 0x001eb40000300800 */
[----:B------:R0:W-:Y:S02]  /*2ef70*/  STL.64 [R1+0x100], R4 ;  /* 0x0001000401007387 */ /* 0x0001e40000100a00 */
[----:B0-----:R-:W-:-:S02]  /*2ef80*/  F2FP.F16.E5M2.UNPACK_B R4, R25.H1 ;  /* 0x00000019ff04723e */ /* 0x001fc400030004ff */
[----:B------:R-:W-:Y:S01]  /*2ef90*/  F2FP.F16.E5M2.UNPACK_B R5, R27.H1 ;  /* 0x0000001bff05723e */ /* 0x000fe200030004ff */
[----:B------:R-:W-:Y:S04]  /*2efa0*/  STL.64 [R1+0x108], R6 ;  /* 0x0001080601007387 */ /* 0x000fe80000100a00 */
[----:B------:R-:W2:Y:S02]  /*2efb0*/  LDL.LU R17, [R1+0x164] ;  /* 0x0001640001117983 */ /* 0x000ea40000300800 */
[----:B------:R-:W-:Y:S02]  /*2efc0*/  HMMA.16816.F32 R8, R12, R4, R8 ;  /* 0x000000040c08723c */ /* 0x000fe40000001808 */
[----:B------:R0:W-:Y:S04]  /*2efd0*/  STL [R1+0x8], R2 ;  /* 0x0000080201007387 */ /* 0x0001e80000100800 */
[----:B------:R-:W2:Y:S04]  /*2efe0*/  LDL.LU R18, [R1+0x168] ;  /* 0x0001680001127983 */ /* 0x000ea80000300800 */
[----:B------:R-:W2:Y:S04]  /*2eff0*/  LDL.LU R19, [R1+0x16c] ;  /* 0x00016c0001137983 */ /* 0x000ea80000300800 */
[----:B------:R-:W3:Y:S04]  /*2f000*/  LDL.LU R29, [R1+0x64] ;  /* 0x00006400011d7983 */ /* 0x000ee80000300800 */
[----:B------:R-:W4:Y:S04]  /*2f010*/  LDL.LU R26, [R1+0x68] ;  /* 0x00006800011a7983 */ /* 0x000f280000300800 */
[----:B------:R-:W-:Y:S04]  /*2f020*/  STL [R1+0xc], R3 ;  /* 0x00000c0301007387 */ /* 0x000fe80000100800 */
[----:B------:R-:W2:Y:S04]  /*2f030*/  LDL.LU R25, [R1+0x74] ;  /* 0x0000740001197983 */ /* 0x000ea80000300800 */
[----:B------:R-:W-:Y:S04]  /*2f040*/  STL.64 [R1+0x120], R20 ;  /* 0x0001201401007387 */ /* 0x000fe80000100a00 */
[----:B------:R1:W-:Y:S04]  /*2f050*/  STL.64 [R1+0x128], R22 ;  /* 0x0001281601007387 */ /* 0x0003e80000100a00 */
[----:B------:R1:W-:Y:S01]  /*2f060*/  STL [R1], R4 ;  /* 0x0000000401007387 */ /* 0x0003e20000100800 */
[----:B0-----:R-:W-:-:S02]  /*2f070*/  IMAD.MOV.U32 R2, RZ, RZ, R4 ;  /* 0x000000ffff027224 */ /* 0x001fc400078e0004 */
[----:B------:R-:W-:Y:S01]  /*2f080*/  IMAD.MOV.U32 R0, RZ, RZ, R5 ;  /* 0x000000ffff007224 */ /* 0x000fe200078e0005 */
[----:B-1----:R-:W2:Y:S04]  /*2f090*/  LDL.LU R22, [R1+0x78] ;  /* 0x0000780001167983 */ /* 0x002ea80000300800 */
[----:B------:R0:W-:Y:S04]  /*2f0a0*/  STL [R1+0x4], R5 ;  /* 0x0000040501007387 */ /* 0x0001e80000100800 */
[----:B------:R-:W-:Y:S04]  /*2f0b0*/  STL.64 [R1+0x140], R8 ;  /* 0x0001400801007387 */ /* 0x000fe80000100a00 */
[----:B------:R-:W-:Y:S04]  /*2f0c0*/  STL.64 [R1+0x148], R10 ;  /* 0x0001480a01007387 */ /* 0x000fe80000100a00 */
[----:B------:R-:W2:Y:S04]  /*2f0d0*/  LDL.LU R27, [R1+0x6c] ;  /* 0x00006c00011b7983 */ /* 0x000ea80000300800 */
[----:B------:R-:W2:Y:S04]  /*2f0e0*/  LDL.LU R24, [R1+0x70] ;  /* 0x0000700001187983 */ /* 0x000ea80000300800 */
[----:B------:R-:W2:Y:S04]  /*2f0f0*/  LDL.LU R4, [R1+0x1c0] ;  /* 0x0001c00001047983 */ /* 0x000ea80000300800 */
[----:B0-----:R-:W2:Y:S04]  /*2f100*/  LDL.LU R5, [R1+0x1c4] ;  /* 0x0001c40001057983 */ /* 0x001ea80000300800 */
[----:B------:R-:W2:Y:S04]  /*2f110*/  LDL.LU R6, [R1+0x1c8] ;  /* 0x0001c80001067983 */ /* 0x000ea80000300800 */
[----:B------:R-:W2:Y:S04]  /*2f120*/  LDL.LU R7, [R1+0x1cc] ;  /* 0x0001cc0001077983 */ /* 0x000ea80000300800 */
[----:B--2---:R-:W-:Y:S04]  /*2f130*/  STL.64 [R1+0x3348], R6 ;  /* 0x0033480601007387 */ /* 0x004fe80000100a00 */
[----:B------:R0:W-:Y:S04]  /*2f140*/  STL.64 [R1+0x3340], R4 ;  /* 0x0033400401007387 */ /* 0x0001e80000100a00 */
[----:B0-----:R-:W2:Y:S04]  /*2f150*/  LDL.LU R4, [R1+0x1a0] ;  /* 0x0001a00001047983 */ /* 0x001ea80000300800 */
[----:B------:R-:W2:Y:S04]  /*2f160*/  LDL.LU R5, [R1+0x1a4] ;  /* 0x0001a40001057983 */ /* 0x000ea80000300800 */
[----:B------:R-:W2:Y:S04]  /*2f170*/  LDL.LU R6, [R1+0x1a8] ;  /* 0x0001a80001067983 */ /* 0x000ea80000300800 */
[----:B------:R-:W2:Y:S01]  /*2f180*/  LDL.LU R7, [R1+0x1ac] ;  /* 0x0001ac0001077983 */ /* 0x000ea20000300800 */
[----:B------:R-:W-:-:S02]  /*2f190*/  F2FP.F16.E5M2.UNPACK_B R28, R28.H1 ;  /* 0x0000001cff1c723e */ /* 0x000fc400030004ff */
[----:B---3--:R-:W-:Y:S01]  /*2f1a0*/  F2FP.F16.E5M2.UNPACK_B R29, R29.H1 ;  /* 0x0000001dff1d723e */ /* 0x008fe200030004ff */
[----:B--2---:R-:W-:Y:S04]  /*2f1b0*/  STL.64 [R1+0x3358], R6 ;  /* 0x0033580601007387 */ /* 0x004fe80000100a00 */
[----:B------:R0:W-:Y:S04]  /*2f1c0*/  STL.64 [R1+0x3350], R4 ;  /* 0x0033500401007387 */ /* 0x0001e80000100a00 */
[----:B0-----:R-:W2:Y:S04]  /*2f1d0*/  LDL.LU R4, [R1+0x180] ;  /* 0x0001800001047983 */ /* 0x001ea80000300800 */
[----:B------:R-:W2:Y:S04]  /*2f1e0*/  LDL.LU R5, [R1+0x184] ;  /* 0x0001840001057983 */ /* 0x000ea80000300800 */
[----:B------:R-:W2:Y:S04]  /*2f1f0*/  LDL.LU R6, [R1+0x188] ;  /* 0x0001880001067983 */ /* 0x000ea80000300800 */
[----:B------:R-:W2:Y:S01]  /*2f200*/  LDL.LU R7, [R1+0x18c] ;  /* 0x00018c0001077983 */ /* 0x000ea20000300800 */
[----:B------:R-:W-:Y:S01]  /*2f210*/  HMMA.16816.F32 R8, R12, R28, R16 ;  /* 0x0000001c0c08723c */ /* 0x000fe20000001810 */
[----:B----4-:R-:W-:-:S02]  /*2f220*/  F2FP.F16.E5M2.UNPACK_B R26, R26.H1 ;  /* 0x0000001aff1a723e */ /* 0x010fc400030004ff */
[----:B------:R-:W-:Y:S01]  /*2f230*/  F2FP.F16.E5M2.UNPACK_B R27, R27.H1 ;  /* 0x0000001bff1b723e */ /* 0x000fe200030004ff */
[----:B------:R-:W3:Y:S04]  /*2f240*/  LDL.LU R23, [R1+0x7c] ;  /* 0x00007c0001177983 */ /* 0x000ee80000300800 */
[----:B------:R-:W4:Y:S04]  /*2f250*/  LDL.LU R20, [R1+0x80] ;  /* 0x0000800001147983 */ /* 0x000f280000300800 */
[----:B------:R-:W3:Y:S04]  /*2f260*/  LDL.LU R21, [R1+0x84] ;  /* 0x0000840001157983 */ /* 0x000ee80000300800 */
[----:B------:R-:W3:Y:S04]  /*2f270*/  LDL.LU R18, [R1+0x88] ;  /* 0x0000880001127983 */ /* 0x000ee80000300800 */
[----:B------:R-:W-:Y:S04]  /*2f280*/  STL.64 [R1+0x160], R8 ;  /* 0x0001600801007387 */ /* 0x000fe80000100a00 */
[----:B------:R0:W-:Y:S04]  /*2f290*/  STL.64 [R1+0x168], R10 ;  /* 0x0001680a01007387 */ /* 0x0001e80000100a00 */
[----:B------:R-:W3:Y:S04]  /*2f2a0*/  LDL.LU R19, [R1+0x8c] ;  /* 0x00008c0001137983 */ /* 0x000ee80000300800 */
[----:B------:R-:W3:Y:S04]  /*2f2b0*/  LDL.LU R16, [R1+0x90] ;  /* 0x0000900001107983 */ /* 0x000ee80000300800 */
[----:B------:R-:W3:Y:S04]  /*2f2c0*/  LDL.LU R17, [R1+0x94] ;  /* 0x0000940001117983 */ /* 0x000ee80000300800 */
[----:B0-----:R-:W3:Y:S04]  /*2f2d0*/  LDL.LU R10, [R1+0x98] ;  /* 0x00009800010a7983 */ /* 0x001ee80000300800 */
[----:B------:R-:W3:Y:S04]  /*2f2e0*/  LDL.LU R11, [R1+0x9c] ;  /* 0x00009c00010b7983 */ /* 0x000ee80000300800 */
[----:B------:R-:W-:Y:S04]  /*2f2f0*/  STL [R1+0x32f4], R28 ;  /* 0x0032f41c01007387 */ /* 0x000fe80000100800 */
[----:B------:R-:W-:Y:S01]  /*2f300*/  STL [R1+0x32f0], R29 ;  /* 0x0032f01d01007387 */ /* 0x000fe20000100800 */
[----:B--2---:R-:W-:-:S15]  /*2f310*/  HMMA.16816.F32 R4, R12, R26, R4 ;  /* 0x0000001a0c04723c */ /* 0x004fde0000001804 */
[----:B------:R-:W-:-:S04]  /*2f320*/  NOP ;  /* 0x0000000000007918 */ /* 0x000fc80000000000 */
[----:B------:R-:W-:Y:S04]  /*2f330*/  STL.64 [R1+0x180], R4 ;  /* 0x0001800401007387 */ /* 0x000fe80000100a00 */
[----:B------:R0:W-:Y:S04]  /*2f340*/  STL.64 [R1+0x188], R6 ;  /* 0x0001880601007387 */ /* 0x0001e80000100a00 */
[----:B0-----:R-:W2:Y:S04]  /*2f350*/  LDL.LU.64 R6, [R1+0x3358] ;  /* 0x0033580001067983 */ /* 0x001ea80000300a00 */
[----:B------:R-:W2:Y:S01]  /*2f360*/  LDL.LU.64 R4, [R1+0x3350] ;  /* 0x0033500001047983 */ /* 0x000ea20000300a00 */
[----:B------:R-:W-:-:S02]  /*2f370*/  F2FP.F16.E5M2.UNPACK_B R24, R24.H1 ;  /* 0x00000018ff18723e */ /* 0x000fc400030004ff */
[----:B------:R-:W-:-:S07]  /*2f380*/  F2FP.F16.E5M2.UNPACK_B R25, R25.H1 ;  /* 0x00000019ff19723e */ /* 0x000fce00030004ff */
[----:B--2---:R-:W-:-:S15]  /*2f390*/  HMMA.16816.F32 R4, R12, R24, R4 ;  /* 0x000000180c04723c */ /* 0x004fde0000001804 */
[----:B------:R-:W-:-:S04]  /*2f3a0*/  NOP ;  /* 0x0000000000007918 */ /* 0x000fc80000000000 */
[----:B------:R-:W-:Y:S04]  /*2f3b0*/  STL.64 [R1+0x1a0], R4 ;  /* 0x0001a00401007387 */ /* 0x000fe80000100a00 */
[----:B------:R0:W-:Y:S04]  /*2f3c0*/  STL.64 [R1+0x1a8], R6 ;  /* 0x0001a80601007387 */ /* 0x0001e80000100a00 */
[----:B0-----:R-:W2:Y:S04]  /*2f3d0*/  LDL.LU.64 R6, [R1+0x3348] ;  /* 0x0033480001067983 */ /* 0x001ea80000300a00 */
[----:B------:R-:W2:Y:S04]  /*2f3e0*/  LDL.LU.64 R4, [R1+0x3340] ;  /* 0x0033400001047983 */ /* 0x000ea80000300a00 */
[----:B------:R-:W-:Y:S04]  /*2f3f0*/  STL.64 [R1+0x32b8], R26 ;  /* 0x0032b81a01007387 */ /* 0x000fe80000100a00 */
        /* <DEDUP_REMOVED lines=13> */
[----:B----4-:R-:W-:Y:S01]  /*2f4d0*/  F2FP.F16.E5M2.UNPACK_B R20, R20.H1 ;  /* 0x00000014ff14723e */ /* 0x010fe200030004ff */
[----:B------:R-:W-:Y:S01]  /*2f4e0*/  HMMA.16816.F32 R4, R12, R22, R4 ;  /* 0x000000160c04723c */ /* 0x000fe20000001804 */
[----:B------:R-:W-:-:S15]  /*2f4f0*/  F2FP.F16.E5M2.UNPACK_B R21, R21.H1 ;  /* 0x00000015ff15723e */ /* 0x000fde00030004ff */
[----:B------:R-:W-:-:S03]  /*2f500*/  NOP ;  /* 0x0000000000007918 */ /* 0x000fc60000000000 */
[----:B------:R0:W-:Y:S04]  /*2f510*/  STL.64 [R1+0x1c0], R4 ;  /* 0x0001c00401007387 */ /* 0x0001e80000100a00 */
[----:B------:R1:W-:Y:S04]  /*2f520*/  STL.64 [R1+0x1c8], R6 ;  /* 0x0001c80601007387 */ /* 0x0003e80000100a00 */
[----:B0-----:R-:W3:Y:S04]  /*2f530*/  LDL.LU R4, [R1+0x240] ;  /* 0x0002400001047983 */ /* 0x001ee80000300800 */
[----:B------:R-:W3:Y:S04]  /*2f540*/  LDL.LU R5, [R1+0x244] ;  /* 0x0002440001057983 */ /* 0x000ee80000300800 */
[----:B-1----:R-:W3:Y:S04]  /*2f550*/  LDL.LU R6, [R1+0x248] ;  /* 0x0002480001067983 */ /* 0x002ee80000300800 */
[----:B------:R-:W3:Y:S04]  /*2f560*/  LDL.LU R7, [R1+0x24c] ;  /* 0x00024c0001077983 */ /* 0x000ee80000300800 */
[----:B------:R-:W4:Y:S01]  /*2f570*/  LDL.LU R9, [R1+0xa0] ;  /* 0x0000a00001097983 */ /* 0x000f220000300800 */
        /* <DEDUP_REMOVED lines=13> */
[----:B------:R-:W-:Y:S02]  /*2f650*/  F2FP.F16.E5M2.UNPACK_B R19, R19.H1 ;  /* 0x00000013ff13723e */ /* 0x000fe400030004ff */
[----:B------:R-:W-:Y:S02]  /*2f660*/  F2FP.F16.E5M2.UNPACK_B R16, R16.H1 ;  /* 0x00000010ff10723e */ /* 0x000fe400030004ff */
[----:B------:R-:W-:-:S03]  /*2f670*/  F2FP.F16.E5M2.UNPACK_B R17, R17.H1 ;  /* 0x00000011ff11723e */ /* 0x000fc600030004ff */
[----:B--2---:R-:W-:-:S15]  /*2f680*/  HMMA.16816.F32 R20, R12, R18, R20 ;  /* 0x000000120c14723c */ /* 0x004fde0000001814 */
[----:B------:R-:W-:-:S04]  /*2f690*/  NOP ;  /* 0x0000000000007918 */ /* 0x000fc80000000000 */
[----:B------:R-:W-:Y:S04]  /*2f6a0*/  STL.64 [R1+0x200], R20 ;  /* 0x0002001401007387 */ /* 0x000fe80000100a00 */
[----:B------:R0:W-:Y:S02]  /*2f6b0*/  STL.64 [R1+0x208], R22 ;  /* 0x0002081601007387 */ /* 0x0001e40000100a00 */
[----:B0-----:R-:W-:Y:S02]  /*2f6c0*/  HMMA.16816.F32 R20, R12, R16, R24 ;  /* 0x000000100c14723c */ /* 0x001fe40000001818 */
[----:B------:R-:W-:Y:S04]  /*2f6d0*/  STL.64 [R1+0x3278], R18 ;  /* 0x0032781201007387 */ /* 0x000fe80000100a00 */
[----:B------:R0:W-:-:S13]  /*2f6e0*/  STL.64 [R1+0x3270], R16 ;  /* 0x0032701001007387 */ /* 0x0001da0000100a00 */
[----:B------:R-:W-:Y:S04]  /*2f6f0*/  STL.64 [R1+0x220], R20 ;  /* 0x0002201401007387 */ /* 0x000fe80000100a00 */
[----:B------:R-:W-:Y:S04]  /*2f700*/  STL.64 [R1+0x228], R22 ;  /* 0x0002281601007387 */ /* 0x000fe80000100a00 */
[----:B0-----:R-:W2:Y:S04]  /*2f710*/  LDL.LU R16, [R1+0x1090] ;  /* 0x0010900001107983 */ /* 0x001ea80000300800 */
[----:B------:R-:W2:Y:S04]  /*2f720*/  LDL.LU R17, [R1+0x1094] ;  /* 0x0010940001117983 */ /* 0x000ea80000300800 */
[----:B------:R-:W2:Y:S04]  /*2f730*/  LDL.LU R18, [R1+0x1098] ;  /* 0x0010980001127983 */ /* 0x000ea80000300800 */
[----:B------:R-:W2:Y:S01]  /*2f740*/  LDL.LU R19, [R1+0x109c] ;  /* 0x00109c0001137983 */ /* 0x000ea20000300800 */
[----:B------:R-:W-:-:S02]  /*2f750*/  IMAD.MOV.U32 R26, RZ, RZ, R2 ;  /* 0x000000ffff1a7224 */ /* 0x000fc400078e0002 */
[----:B------:R-:W-:Y:S01]  /*2f760*/  IMAD.MOV.U32 R27, RZ, RZ, R0 ;  /* 0x000000ffff1b7224 */ /* 0x000fe200078e0000 */
[----:B--2---:R-:W-:Y:S04]  /*2f770*/  STL.64 [R1+0x32c8], R18 ;  /* 0x0032c81201007387 */ /* 0x004fe80000100a00 */
[----:B------:R3:W-:Y:S04]  /*2f780*/  STL.64 [R1+0x32c0], R16 ;  /* 0x0032c01001007387 */ /* 0x0007e80000100a00 */
[----:B------:R-:W2:Y:S04]  /*2f790*/  LDL.64 R24, [R1+0x8] ;  /* 0x0000080001187983 */ /* 0x000ea80000100a00 */
[----:B------:R-:W-:Y:S01]  /*2f7a0*/  STL.64 [R1+0x32d8], R26 ;  /* 0x0032d81a01007387 */ /* 0x000fe20000100a00 */
[----:B------:R-:W-:-:S02]  /*2f7b0*/  F2FP.F16.E5M2.UNPACK_B R10, R10.H1 ;  /* 0x0000000aff0a723e */ /* 0x000fc400030004ff */
[----:B------:R-:W-:-:S07]  /*2f7c0*/  F2FP.F16.E5M2.UNPACK_B R11, R11.H1 ;  /* 0x0000000bff0b723e */ /* 0x000fce00030004ff */
[----:B---3--:R-:W-:Y:S01]  /*2f7d0*/  HMMA.16816.F32 R16, R12, R10, R4 ;  /* 0x0000000a0c10723c */ /* 0x008fe20000001804 */
[----:B--2---:R-:W-:Y:S04]  /*2f7e0*/  STL.64 [R1+0x32d0], R24 ;  /* 0x0032d01801007387 */ /* 0x004fe80000100a00 */
[----:B------:R-:W2:Y:S04]  /*2f7f0*/  LDL.LU R20, [R1+0x1080] ;  /* 0x0010800001147983 */ /* 0x000ea80000300800 */
[----:B------:R-:W2:Y:S04]  /*2f800*/  LDL.LU R21, [R1+0x1084] ;  /* 0x0010840001157983 */ /* 0x000ea80000300800 */
[----:B------:R-:W3:Y:S04]  /*2f810*/  LDL.LU R22, [R1+0x1088] ;  /* 0x0010880001167983 */ /* 0x000ee80000300800 */
[----:B------:R-:W3:Y:S01]  /*2f820*/  LDL.LU R23, [R1+0x108c] ;  /* 0x00108c0001177983 */ /* 0x000ee20000300800 */
[----:B----4-:R-:W-:-:S03]  /*2f830*/  F2FP.F16.E5M2.UNPACK_B R8, R9.H1 ;  /* 0x00000009ff08723e */ /* 0x010fc600030004ff */
[----:B---3--:R-:W-:Y:S04]  /*2f840*/  STL.64 [R1+0x32e8], R22 ;  /* 0x0032e81601007387 */ /* 0x008fe80000100a00 */
[----:B--2---:R-:W-:Y:S04]  /*2f850*/  STL.64 [R1+0x32e0], R20 ;  /* 0x0032e01401007387 */ /* 0x004fe80000100a00 */
[----:B------:R-:W2:Y:S04]  /*2f860*/  LDL.LU R9, [R1+0xa4] ;  /* 0x0000a40001097983 */ /* 0x000ea80000300800 */
[----:B------:R-:W3:Y:S04]  /*2f870*/  LDL.LU R6, [R1+0xa8] ;  /* 0x0000a80001067983 */ /* 0x000ee80000300800 */
[----:B------:R0:W-:Y:S04]  /*2f880*/  STL.64 [R1+0x240], R16 ;  /* 0x0002401001007387 */ /* 0x0001e80000100a00 */
[----:B------:R-:W-:Y:S04]  /*2f890*/  STL.64 [R1+0x248], R18 ;  /* 0x0002481201007387 */ /* 0x000fe80000100a00 */
[----:B------:R-:W4:Y:S04]  /*2f8a0*/  LDL.LU R7, [R1+0xac] ;  /* 0x0000ac0001077983 */ /* 0x000f280000300800 */
[----:B------:R-:W2:Y:S04]  /*2f8b0*/  LDL.LU R4, [R1+0xb0] ;  /* 0x0000b00001047983 */ /* 0x000ea80000300800 */
[----:B------:R-:W2:Y:S04]  /*2f8c0*/  LDL.LU R5, [R1+0xb4] ;  /* 0x0000b40001057983 */ /* 0x000ea80000300800 */
[----:B------:R-:W2:Y:S04]  /*2f8d0*/  LDL.LU R2, [R1+0xb8] ;  /* 0x0000b80001027983 */ /* 0x000ea80000300800 */
[----:B------:R-:W2:Y:S04]  /*2f8e0*/  LDL.LU R3, [R1+0xbc] ;  /* 0x0000bc0001037983 */ /* 0x000ea80000300800 */
[----:B0-----:R-:W2:Y:S04]  /*2f8f0*/  LDL.LU R16, [R1+0x12e8] ;  /* 0x0012e80001107983 */ /* 0x001ea80000300800 */
[----:B------:R-:W2:Y:S04]  /*2f900*/  LDL.LU R28, [R1+0x12f4] ;  /* 0x0012f400011c7983 */ /* 0x000ea80000300800 */
[----:B--2---:R0:W-:Y:S04]  /*2f910*/  STL [R1+0x32f8], R28 ;  /* 0x0032f81c01007387 */ /* 0x0041e80000100800 */
[----:B0-----:R-:W2:Y:S04]  /*2f920*/  LDL.LU R28, [R1+0x12ec] ;  /* 0x0012ec00011c7983 */ /* 0x001ea80000300800 */
[----:B------:R-:W2:Y:S04]  /*2f930*/  LDL.LU R29, [R1+0x12fc] ;  /* 0x0012fc00011d7983 */ /* 0x000ea80000300800 */
[----:B------:R-:W2:Y:S04]  /*2f940*/  LDL.LU R17, [R1+0x1304] ;  /* 0x0013040001117983 */ /* 0x000ea80000300800 */
[----:B------:R-:W2:Y:S04]  /*2f950*/  LDL.LU R0, [R1+0x1300] ;  /* 0x0013000001007983 */ /* 0x000ea80000300800 */
[----:B------:R-:W2:Y:S04]  /*2f960*/  LDL.LU R20, [R1+0x380] ;  /* 0x0003800001147983 */ /* 0x000ea80000300800 */
[----:B------:R-:W2:Y:S04]  /*2f970*/  LDL.LU R21, [R1+0x384] ;  /* 0x0003840001157983 */ /* 0x000ea80000300800 */
[----:B------:R-:W2:Y:S04]  /*2f980*/  LDL.LU R22, [R1+0x388] ;  /* 0x0003880001167983 */ /* 0x000ea80000300800 */
[----:B------:R-:W2:Y:S04]  /*2f990*/  LDL.LU R23, [R1+0x38c] ;  /* 0x00038c0001177983 */ /* 0x000ea80000300800 */
[----:B--2---:R-:W-:Y:S04]  /*2f9a0*/  STL.64 [R1+0x3308], R22 ;  /* 0x0033081601007387 */ /* 0x004fe80000100a00 */
[----:B------:R0:W-:Y:S04]  /*2f9b0*/  STL.64 [R1+0x3300], R20 ;  /* 0x0033001401007387 */ /* 0x0001e80000100a00 */
[----:B0-----:R-:W2:Y:S04]  /*2f9c0*/  LDL.LU R20, [R1+0x390] ;  /* 0x0003900001147983 */ /* 0x001ea80000300800 */
        /* <DEDUP_REMOVED lines=9> */
[----:B------:R-:W-:-:S03]  /*2fa60*/  F2FP.F16.E5M2.UNPACK_B R9, R9.H1 ;  /* 0x00000009ff09723e */ /* 0x000fc600030004ff */
[----:B--2---:R-:W-:Y:S04]  /*2fa70*/  STL.64 [R1+0x3328], R22 ;  /* 0x0033281601007387 */ /* 0x004fe80000100a00 */
[----:B------:R0:W-:Y:S04]  /*2fa80*/  STL.64 [R1+0x3320], R20 ;  /* 0x0033201401007387 */ /* 0x0001e80000100a00 */
[----:B0-----:R-:W2:Y:S04]  /*2fa90*/  LDL.LU R20, [R1+0x260] ;  /* 0x0002600001147983 */ /* 0x001ea80000300800 */
[----:B------:R-:W2:Y:S04]  /*2faa0*/  LDL.LU R21, [R1+0x264] ;  /* 0x0002640001157983 */ /* 0x000ea80000300800 */
[----:B------:R-:W2:Y:S04]  /*2fab0*/  LDL.LU R22, [R1+0x268] ;  /* 0x0002680001167983 */ /* 0x000ea80000300800 */
[----:B------:R-:W2:Y:S04]  /*2fac0*/  LDL.LU R23, [R1+0x26c] ;  /* 0x00026c0001177983 */ /* 0x000ea80000300800 */
[----:B------:R-:W3:Y:S04]  /*2fad0*/  LDL R18, [R1+0x18] ;  /* 0x0000180001127983 */ /* 0x000ee80000100800 */
[----:B------:R-:W3:Y:S04]  /*2fae0*/  LDL R19, [R1+0x1c] ;  /* 0x00001c0001137983 */ /* 0x000ee80000100800 */
[----:B------:R-:W3:Y:S04]  /*2faf0*/  LDL.LU R24, [R1+0x10b0] ;  /* 0x0010b00001187983 */ /* 0x000ee80000300800 */
[----:B------:R-:W3:Y:S04]  /*2fb00*/  LDL.LU R25, [R1+0x10b4] ;  /* 0x0010b40001197983 */ /* 0x000ee80000300800 */
[----:B------:R-:W3:Y:S04]  /*2fb10*/  LDL.LU R26, [R1+0x10b8] ;  /* 0x0010b800011a7983 */ /* 0x000ee80000300800 */
[----:B------:R-:W3:Y:S01]  /*2fb20*/  LDL.LU R27, [R1+0x10bc] ;  /* 0x0010bc00011b7983 */ /* 0x000ee20000300800 */
[----:B--2---:R-:W-:-:S15]  /*2fb30*/  HMMA.16816.F32 R20, R12, R8, R20 ;  /* 0x000000080c14723c */ /* 0x004fde0000001814 */
[----:B------:R-:W-:-:S04]  /*2fb40*/  NOP ;  /* 0x0000000000007918 */ /* 0x000fc80000000000 */
[----:B------:R-:W-:Y:S04]  /*2fb50*/  STL.64 [R1+0x260], R20 ;  /* 0x0002601401007387 */ /* 0x000fe80000100a00 */
[----:B------:R0:W-:Y:S04]  /*2fb60*/  STL.64 [R1+0x268], R22 ;  /* 0x0002681601007387 */ /* 0x0001e80000100a00 */
[----:B0-----:R-:W2:Y:S04]  /*2fb70*/  LDL.LU.64 R22, [R1+0x3328] ;  /* 0x0033280001167983 */ /* 0x001ea80000300a00 */
[----:B------:R-:W2:Y:S01]  /*2fb80*/  LDL.LU.64 R20, [R1+0x3320] ;  /* 0x0033200001147983 */ /* 0x000ea20000300a00 */
[----:B---3--:R-:W-:-:S02]  /*2fb90*/  F2FP.F16.E5M2.UNPACK_B R6, R6.H1 ;  /* 0x00000006ff06723e */ /* 0x008fc400030004ff */
[----:B----4-:R-:W-:Y:S01]  /*2fba0*/  F2FP.F16.E5M2.UNPACK_B R7, R7.H1 ;  /* 0x00000007ff07723e */ /* 0x010fe200030004ff */
[----:B------:R0:W-:Y:S04]  /*2fbb0*/  STL.64 [R1+0x3258], R10 ;  /* 0x0032580a01007387 */ /* 0x0001e80000100a00 */
[----:B0-----:R-:W3:Y:S04]  /*2fbc0*/  LDL R10, [R1+0x10] ;  /* 0x00001000010a7983 */ /* 0x001ee80000100800 */
[----:B------:R-:W3:Y:S04]  /*2fbd0*/  LDL R11, [R1+0x14] ;  /* 0x00001400010b7983 */ /* 0x000ee80000100800 */
[----:B------:R0:W-:Y:S04]  /*2fbe0*/  STL.64 [R1+0x3250], R8 ;  /* 0x0032500801007387 */ /* 0x0001e80000100a00 */
[----:B0-----:R-:W4:Y:S04]  /*2fbf0*/  LDL.LU R9, [R1+0x12f0] ;  /* 0x0012f00001097983 */ /* 0x001f280000300800 */
[----:B------:R-:W3:Y:S01]  /*2fc00*/  LDL.LU R8, [R1+0x12f8] ;  /* 0x0012f80001087983 */ /* 0x000ee20000300800 */
[----:B--2---:R-:W-:-:S15]  /*2fc10*/  HMMA.16816.F32 R20, R12, R6, R20 ;  /* 0x000000060c14723c */ /* 0x004fde0000001814 */
[----:B------:R-:W-:-:S04]  /*2fc20*/  NOP ;  /* 0x0000000000007918 */ /* 0x000fc80000000000 */
[----:B------:R-:W-:Y:S04]  /*2fc30*/  STL.64 [R1+0x280], R20 ;  /* 0x0002801401007387 */ /* 0x000fe80000100a00 */
[----:B------:R0:W-:Y:S04]  /*2fc40*/  STL.64 [R1+0x288], R22 ;  /* 0x0002881601007387 */ /* 0x0001e80000100a00 */
[----:B0-----:R-:W2:Y:S04]  /*2fc50*/  LDL.LU.64 R22, [R1+0x3318] ;  /* 0x0033180001167983 */ /* 0x001ea80000300a00 */
[----:B------:R-:W2:Y:S01]  /*2fc60*/  LDL.LU.64 R20, [R1+0x3310] ;  /* 0x0033100001147983 */ /* 0x000ea20000300a00 */
[----:B------:R-:W-:-:S02]  /*2fc70*/  F2FP.F16.E5M2.UNPACK_B R4, R4.H1 ;  /* 0x00000004ff04723e */ /* 0x000fc400030004ff */
[----:B------:R-:W-:Y:S01]  /*2fc80*/  F2FP.F16.E5M2.UNPACK_B R5, R5.H1 ;  /* 0x00000005ff05723e */ /* 0x000fe200030004ff */
[----:B------:R-:W-:-:S06]  /*2fc90*/  IMAD R16, R16, 0x100, R28 ;  /* 0x0000010010107824 */ /* 0x000fcc00078e021c */
        /* <DEDUP_REMOVED lines=8> */
[----:B0-----:R-:W4:Y:S04]  /*2fd20*/  LDL.LU R4, [R1+0x10a0] ;  /* 0x0010a00001047983 */ /* 0x001f280000300800 */
[----:B------:R-:W4:Y:S04]  /*2fd30*/  LDL.LU R5, [R1+0x10a4] ;  /* 0x0010a40001057983 */ /* 0x000f280000300800 */
[----:B------:R-:W4:Y:S04]  /*2fd40*/  LDL.LU R6, [R1+0x10a8] ;  /* 0x0010a80001067983 */ /* 0x000f280000300800 */
[----:B------:R-:W4:Y:S04]  /*2fd50*/  LDL.LU R7, [R1+0x10ac] ;  /* 0x0010ac0001077983 */ /* 0x000f280000300800 */
[----:B------:R-:W4:Y:S01]  /*2fd60*/  LDL.LU R28, [R1+0x32f8] ;  /* 0x0032f800011c7983 */ /* 0x000f220000300800 */
[----:B------:R-:W-:-:S02]  /*2fd70*/  F2FP.F16.E5M2.UNPACK_B R2, R2.H1 ;  /* 0x00000002ff02723e */ /* 0x000fc400030004ff */
[----:B------:R-:W-:Y:S01]  /*2fd80*/  F2FP.F16.E5M2.UNPACK_B R3, R3.H1 ;  /* 0x00000003ff03723e */ /* 0x000fe200030004ff */
[----:B---3--:R-:W-:Y:S02]  /*2fd90*/  IMAD R8, R8, 0x100, R29 ;  /* 0x0000010008087824 */ /* 0x008fe400078e021d */
[----:B------:R-:W-:-:S04]  /*2fda0*/  IMAD R0, R0, 0x100, R17 ;  /* 0x0000010000007824 */ /* 0x000fc800078e0211 */
[----:B--2---:R-:W-:Y:S01]  /*2fdb0*/  HMMA.16816.F32 R12, R12, R2, R20 ;  /* 0x000000020c0c723c */ /* 0x004fe20000001814 */
[----:B----4-:R-:W-:Y:S02]  /*2fdc0*/  IMAD R9, R9, 0x100, R28 ;  /* 0x0000010009097824 */ /* 0x010fe400078e021c */
[----:B------:R-:W2:Y:S04]  /*2fdd0*/  LDL.LU R28, [R1+0x32f4] ;  /* 0x0032f400011c7983 */ /* 0x000ea80000300800 */
[----:B------:R-:W2:Y:S04]  /*2fde0*/  LDL.LU R29, [R1+0x32f0] ;  /* 0x0032f000011d7983 */ /* 0x000ea80000300800 */
[----:B------:R-:W3:Y:S04]  /*2fdf0*/  LDL.LU.64 R22, [R1+0x32e8] ;  /* 0x0032e80001167983 */ /* 0x000ee80000300a00 */
[----:B------:R-:W3:Y:S04]  /*2fe00*/  LDL.LU.64 R20, [R1+0x32e0] ;  /* 0x0032e00001147983 */ /* 0x000ee80000300a00 */
[----:B------:R-:W-:Y:S04]  /*2fe10*/  STL [R1+0x3228], R3 ;  /* 0x0032280301007387 */ /* 0x000fe80000100800 */
[----:B------:R0:W-:Y:S04]  /*2fe20*/  STL.64 [R1+0x380], R12 ;  /* 0x0003800c01007387 */ /* 0x0001e80000100a00 */
[----:B------:R1:W-:Y:S01]  /*2fe30*/  STL.64 [R1+0x388], R14 ;  /* 0x0003880e01007387 */ /* 0x0003e20000100a00 */
[----:B0-----:R-:W-:-:S02]  /*2fe40*/  F2FP.F16.E5M2.UNPACK_B R12, R16 ;  /* 0x00000010ff0c723e */ /* 0x001fc400020004ff */
[----:B------:R-:W-:Y:S02]  /*2fe50*/  F2FP.F16.E5M2.UNPACK_B R13, R9 ;  /* 0x00000009ff0d723e */ /* 0x000fe400020004ff */
[----:B-1----:R-:W-:Y:S02]  /*2fe60*/  F2FP.F16.E5M2.UNPACK_B R14, R8 ;  /* 0x00000008ff0e723e */ /* 0x002fe400020004ff */
[----:B------:R-:W-:-:S07]  /*2fe70*/  F2FP.F16.E5M2.UNPACK_B R15, R0 ;  /* 0x00000000ff0f723e */ /* 0x000fce00020004ff */
[----:B------:R-:W-:Y:S01]  /*2fe80*/  HMMA.16816.F32 R16, R12, R18, R24 ;  /* 0x000000120c10723c */ /* 0x000fe20000001818 */
[----:B------:R-:W3:Y:S04]  /*2fe90*/  LDL.LU.64 R26, [R1+0x32d8] ;  /* 0x0032d800011a7983 */ /* 0x000ee80000300a00 */
[----:B------:R-:W4:-:S14]  /*2fea0*/  LDL.LU.64 R24, [R1+0x32d0] ;  /* 0x0032d00001187983 */ /* 0x000f1c0000300a00 */
[----:B------:R-:W-:Y:S04]  /*2feb0*/  STL.64 [R1+0x10b0], R16 ;  /* 0x0010b01001007387 */ /* 0x000fe80000100a00 */
[----:B------:R0:W-:Y:S04]  /*2fec0*/  STL.64 [R1+0x10b8], R18 ;  /* 0x0010b81201007387 */ /* 0x0001e80000100a00 */
[----:B0-----:R-:W4:Y:S04]  /*2fed0*/  LDL.LU.64 R18, [R1+0x32c8] ;  /* 0x0032c80001127983 */ /* 0x001f280000300a00 */
[----:B------:R-:W4:Y:S01]  /*2fee0*/  LDL.LU.64 R16, [R1+0x32c0] ;  /* 0x0032c00001107983 */ /* 0x000f220000300a00 */
[----:B------:R-:W-:-:S15]  /*2fef0*/  HMMA.16816.F32 R8, R12, R10, R4 ;  /* 0x0000000a0c08723c */ /* 0x000fde0000001804 */
[----:B------:R-:W-:-:S04]  /*2ff00*/  NOP ;  /* 0x0000000000007918 */ /* 0x000fc80000000000 */
[----:B------:R0:W-:Y:S04]  /*2ff10*/  STL.64 [R1+0x10a0], R8 ;  /* 0x0010a00801007387 */ /* 0x0001e80000100a00 */
[----:B------:R-:W-:Y:S01]  /*2ff20*/  STL.64 [R1+0x10a8], R10 ;  /* 0x0010a80a01007387 */ /* 0x000fe20000100a00 */
[----:B----4-:R-:W-:-:S15]  /*2ff30*/  HMMA.16816.F32 R4, R12, R24, R16 ;  /* 0x000000180c04723c */ /* 0x010fde0000001810 */
[----:B------:R-:W-:-:S04]  /*2ff40*/  NOP ;  /* 0x0000000000007918 */ /* 0x000fc80000000000 */
[----:B------:R-:W-:Y:S04]  /*2ff50*/  STL.64 [R1+0x1090], R4 ;  /* 0x0010900401007387 */ /* 0x000fe80000100a00 */
[----:B------:R3:W-:Y:S04]  /*2ff60*/  STL.64 [R1+0x1098], R6 ;  /* 0x0010980601007387 */ /* 0x0007e80000100a00 */
[----:B0-----:R-:W4:Y:S01]  /*2ff70*/  LDL.LU R8, [R1+0x1010] ;  /* 0x0010100001087983 */ /* 0x001f220000300800 */
[----:B---3--:R-:W-:-:S15]  /*2ff80*/  HMMA.16816.F32 R4, R12, R26, R20 ;  /* 0x0000001a0c04723c */ /* 0x008fde0000001814 */
[----:B------:R-:W-:-:S04]  /*2ff90*/  NOP ;  /* 0x0000000000007918 */ /* 0x000fc80000000000 */
[----:B------:R-:W-:Y:S04]  /*2ffa0*/  STL.64 [R1+0x1080], R4 ;  /* 0x0010800401007387 */ /* 0x000fe80000100a00 */
[----:B------:R-:W-:Y:S04]  /*2ffb0*/  STL.64 [R1+0x1088], R6 ;  /* 0x0010880601007387 */ /* 0x000fe80000100a00 */
[----:B------:R-:W4:Y:S04]  /*2ffc0*/  LDL.LU R9, [R1+0x1014] ;  /* 0x0010140001097983 */ /* 0x000f280000300800 */
[----:B------:R-:W3:Y:S04]  /*2ffd0*/  LDL.LU R10, [R1+0x1018] ;  /* 0x00101800010a7983 */ /* 0x000ee80000300800 */
[----:B------:R-:W3:Y:S04]  /*2ffe0*/  LDL.LU R11, [R1+0x101c] ;  /* 0x00101c00010b7983 */ /* 0x000ee80000300800 */
[----:B------:R-:W2:Y:S04]  /*2fff0*/  LDL.LU R20, [R1+0x1050] ;  /* 0x0010500001147983 */ /* 0x000ea80000300800 */
[----:B------:R-:W2:Y:S04]  /*30000*/  LDL.LU R21, [R1+0x1054] ;  /* 0x0010540001157983 */ /* 0x000ea80000300800 */
[----:B------:R-:W2:Y:S04]  /*30010*/  LDL.LU R22, [R1+0x1058] ;  /* 0x0010580001167983 */ /* 0x000ea80000300800 */
[----:B------:R-:W2:Y:S01]  /*30020*/  LDL.LU R23, [R1+0x105c] ;  /* 0x00105c0001177983 */ /* 0x000ea20000300800 */
[----:B------:R-:W-:-:S02]  /*30030*/  IMAD.MOV.U32 R3, RZ, RZ, R24 ;  /* 0x000000ffff037224 */ /* 0x000fc400078e0018 */
[----:B------:R-:W-:Y:S01]  /*30040*/  IMAD.MOV.U32 R0, RZ, RZ, R25 ;  /* 0x000000ffff007224 */ /* 0x000fe200078e0019 */
[----:B------:R-:W3:Y:S04]  /*30050*/  LDL.LU R24, [R1+0x1070] ;  /* 0x0010700001187983 */ /* 0x000ee80000300800 */
[----:B------:R-:W3:Y:S04]  /*30060*/  LDL.LU R25, [R1+0x1074] ;  /* 0x0010740001197983 */ /* 0x000ee80000300800 */
[----:B------:R-:W3:Y:S04]  /*30070*/  LDL.LU R26, [R1+0x1078] ;  /* 0x00107800011a7983 */ /* 0x000ee80000300800 */
[----:B------:R-:W3:Y:S04]  /*30080*/  LDL.LU R27, [R1+0x107c] ;  /* 0x00107c00011b7983 */ /* 0x000ee80000300800 */
[----:B--2---:R-:W-:Y:S04]  /*30090*/  STL.64 [R1+0x32a8], R22 ;  /* 0x0032a81601007387 */ /* 0x004fe80000100a00 */
[----:B------:R0:W-:Y:S04]  /*300a0*/  STL.64 [R1+0x32a0], R20 ;  /* 0x0032a01401007387 */ /* 0x0001e80000100a00 */
        /* <DEDUP_REMOVED lines=14> */
[----:B---3--:R-:W-:Y:S04]  /*30190*/  STL.64 [R1+0x3268], R10 ;  /* 0x0032680a01007387 */ /* 0x008fe80000100a00 */
[----:B----4-:R0:W-:Y:S04]  /*301a0*/  STL.64 [R1+0x3260], R8 ;  /* 0x0032600801007387 */ /* 0x0101e80000100a00 */
[----:B0-----:R-:W3:Y:S04]  /*301b0*/  LDL.LU R8, [R1+0x1020] ;  /* 0x0010200001087983 */ /* 0x001ee80000300800 */
[----:B------:R-:W3:Y:S04]  /*301c0*/  LDL.LU R9, [R1+0x1024] ;  /* 0x0010240001097983 */ /* 0x000ee80000300800 */
[----:B------:R-:W3:Y:S04]  /*301d0*/  LDL.LU R10, [R1+0x1028] ;  /* 0x00102800010a7983 */ /* 0x000ee80000300800 */
[----:B------:R-:W3:Y:S04]  /*301e0*/  LDL.LU R11, [R1+0x102c] ;  /* 0x00102c00010b7983 */ /* 0x000ee80000300800 */
[----:B------:R-:W4:Y:S04]  /*301f0*/  LDL.LU R4, [R1+0xff0] ;  /* 0x000ff00001047983 */ /* 0x000f280000300800 */
[----:B------:R-:W4:Y:S04]  /*30200*/  LDL.LU R5, [R1+0xff4] ;  /* 0x000ff40001057983 */ /* 0x000f280000300800 */
[----:B------:R-:W2:Y:S04]  /*30210*/  LDL.LU R6, [R1+0xff8] ;  /* 0x000ff80001067983 */ /* 0x000ea80000300800 */
[----:B------:R-:W2:Y:S01]  /*30220*/  LDL.LU R7, [R1+0xffc] ;  /* 0x000ffc0001077983 */ /* 0x000ea20000300800 */
[C---:B------:R-:W-:Y:S03]  /*30230*/  HMMA.16816.F32 R24, R12.reuse, R28, R24 ;  /* 0x0000001c0c18723c */ /* 0x040fe60000001818 */
[----:B--2---:R-:W-:Y:S04]  /*30240*/  STL.64 [R1+0x3248], R6 ;  /* 0x0032480601007387 */ /* 0x004fe80000100a00 */
[----:B----4-:R0:W-:Y:S04]  /*30250*/  STL.64 [R1+0x3240], R4 ;  /* 0x0032400401007387 */ /* 0x0101e80000100a00 */
[----:B0-----:R-:W2:Y:S04]  /*30260*/  LDL.LU R4, [R1+0x1000] ;  /* 0x0010000001047983 */ /* 0x001ea80000300800 */
[----:B------:R-:W2:Y:S04]  /*30270*/  LDL.LU R5, [R1+0x1004] ;  /* 0x0010040001057983 */ /* 0x000ea80000300800 */
[----:B------:R-:W2:Y:S04]  /*30280*/  LDL.LU R6, [R1+0x1008] ;  /* 0x0010080001067983 */ /* 0x000ea80000300800 */
[----:B------:R-:W2:Y:S04]  /*30290*/  LDL.LU R7, [R1+0x100c] ;  /* 0x00100c0001077983 */ /* 0x000ea80000300800 */
[----:B------:R-:W-:Y:S04]  /*302a0*/  STL.64 [R1+0x1070], R24 ;  /* 0x0010701801007387 */ /* 0x000fe80000100a00 */
[----:B------:R0:W-:Y:S04]  /*302b0*/  STL.64 [R1+0x1078], R26 ;  /* 0x0010781a01007387 */ /* 0x0001e80000100a00 */
[----:B0-----:R-:W4:Y:S04]  /*302c0*/  LDL.LU.64 R26, [R1+0x32b8] ;  /* 0x0032b800011a7983 */ /* 0x001f280000300a00 */
[----:B------:R-:W2:Y:S04]  /*302d0*/  LDL.LU.64 R24, [R1+0x32b0] ;  /* 0x0032b00001187983 */ /* 0x000ea80000300a00 */
[----:B------:R0:W-:Y:S04]  /*302e0*/  STL [R1+0x3214], R28 ;  /* 0x0032141c01007387 */ /* 0x0001e80000100800 */
[----:B0-----:R-:W2:Y:S04]  /*302f0*/  LDL.LU R28, [R1+0x1310] ;  /* 0x00131000011c7983 */ /* 0x001ea80000300800 */
[----:B------:R0:W-:Y:S04]  /*30300*/  STL [R1+0x3210], R29 ;  /* 0x0032101d01007387 */ /* 0x0001e80000100800 */
[----:B0-----:R-:W2:Y:S01]  /*30310*/  LDL.LU R29, [R1+0x1318] ;  /* 0x00131800011d7983 */ /* 0x001ea20000300800 */
[----:B----4-:R-:W-:-:S15]  /*30320*/  HMMA.16816.F32 R20, R12, R26, R20 ;  /* 0x0000001a0c14723c */ /* 0x010fde0000001814 */
        /* <DEDUP_REMOVED lines=10> */
[----:B------:R-:W4:Y:S04]  /*303d0*/  LDL.LU.64 R20, [R1+0x3290] ;  /* 0x0032900001147983 */ /* 0x000f280000300a00 */
[----:B------:R0:W-:Y:S04]  /*303e0*/  STL.64 [R1+0x31c0], R26 ;  /* 0x0031c01a01007387 */ /* 0x0001e80000100a00 */
[----:B0-----:R-:W3:Y:S04]  /*303f0*/  LDL.LU R26, [R1+0x1314] ;  /* 0x00131400011a7983 */ /* 0x001ee80000300800 */
[----:B------:R-:W3:Y:S04]  /*30400*/  LDL.LU R27, [R1+0x131c] ;  /* 0x00131c00011b7983 */ /* 0x000ee80000300800 */
[----:B------:R0:W-:Y:S04]  /*30410*/  STL.64 [R1+0x31b8], R24 ;  /* 0x0031b81801007387 */ /* 0x0001e80000100a00 */
[----:B0-----:R-:W3:Y:S04]  /*30420*/  LDL.LU R24, [R1+0x130c] ;  /* 0x00130c0001187983 */ /* 0x001ee80000300800 */
[----:B------:R-:W3:Y:S01]  /*30430*/  LDL.LU R25, [R1+0x1308] ;  /* 0x0013080001197983 */ /* 0x000ee20000300800 */
[----:B--2---:R-:W-:-:S15]  /*30440*/  HMMA.16816.F32 R16, R12, R22, R16 ;  /* 0x000000160c10723c */ /* 0x004fde0000001810 */
[----:B------:R-:W-:-:S04]  /*30450*/  NOP ;  /* 0x0000000000007918 */ /* 0x000fc80000000000 */
[----:B------:R-:W-:Y:S04]  /*30460*/  STL.64 [R1+0x1040], R16 ;  /* 0x0010401001007387 */ /* 0x000fe80000100a00 */
[----:B------:R0:W-:Y:S04]  /*30470*/  STL.64 [R1+0x1048], R18 ;  /* 0x0010481201007387 */ /* 0x0001e80000100a00 */
[----:B0-----:R-:W4:Y:S04]  /*30480*/  LDL.LU.64 R18, [R1+0x3288] ;  /* 0x0032880001127983 */ /* 0x001f280000300a00 */
[----:B------:R-:W4:Y:S02]  /*30490*/  LDL.LU.64 R16, [R1+0x3280] ;  /* 0x0032800001107983 */ /* 0x000f240000300a00 */
[----:B----4-:R-:W-:-:S15]  /*304a0*/  HMMA.16816.F32 R16, R12, R20, R16 ;  /* 0x000000140c10723c */ /* 0x010fde0000001810 */
[----:B------:R-:W-:-:S04]  /*304b0*/  NOP ;  /* 0x0000000000007918 */ /* 0x000fc80000000000 */
[----:B------:R-:W-:Y:S04]  /*304c0*/  STL.64 [R1+0x1030], R16 ;  /* 0x0010301001007387 */ /* 0x000fe80000100a00 */
[----:B------:R0:W-:Y:S04]  /*304d0*/  STL.64 [R1+0x1038], R18 ;  /* 0x0010381201007387 */ /* 0x0001e80000100a00 */
[----:B0-----:R-:W3:Y:S04]  /*304e0*/  LDL.LU.64 R18, [R1+0x3278] ;  /* 0x0032780001127983 */ /* 0x001ee80000300a00 */
[----:B------:R-:W2:Y:S04]  /*304f0*/  LDL.LU.64 R16, [R1+0x3270] ;  /* 0x0032700001107983 */ /* 0x000ea80000300a00 */
[----:B------:R-:W-:Y:S04]  /*30500*/  STL.64 [R1+0x31a0], R22 ;  /* 0x0031a01601007387 */ /* 0x000fe80000100a00 */
[----:B------:R0:W-:Y:S04]  /*30510*/  STL.64 [R1+0x3198], R20 ;  /* 0x0031981401007387 */ /* 0x0001e80000100a00 */
[----:B0-----:R-:W4:Y:S04]  /*30520*/  LDL.LU R20, [R1+0xfd0] ;  /* 0x000fd00001147983 */ /* 0x001f280000300800 */
[----:B------:R-:W4:Y:S04]  /*30530*/  LDL.LU R21, [R1+0xfd4] ;  /* 0x000fd40001157983 */ /* 0x000f280000300800 */
[----:B------:R-:W4:Y:S04]  /*30540*/  LDL.LU R22, [R1+0xfd8] ;  /* 0x000fd80001167983 */ /* 0x000f280000300800 */
[----:B------:R-:W4:Y:S01]  /*30550*/  LDL.LU R23, [R1+0xfdc] ;  /* 0x000fdc0001177983 */ /* 0x000f220000300800 */
        /* <DEDUP_REMOVED lines=14> */
[----:B0-----:R-:W3:Y:S04]  /*30640*/  LDL.LU R16, [R1+0xfe0] ;  /* 0x000fe00001107983 */ /* 0x001ee80000300800 */
[----:B------:R-:W3:Y:S04]  /*30650*/  LDL.LU R17, [R1+0xfe4] ;  /* 0x000fe40001117983 */ /* 0x000ee80000300800 */
        /* <DEDUP_REMOVED lines=14> */
[----:B------:R-:W-:Y:S04]  /*30740*/  STL [R1+0x3174], R8 ;  /* 0x0031740801007387 */ /* 0x000fe80000100800 */
[----:B------:R-:W-:Y:S04]  /*30750*/  STL [R1+0x3170], R9 ;  /* 0x0031700901007387 */ /* 0x000fe80000100800 */
[----:B------:R4:W-:Y:S01]  /*30760*/  STL.64 [R1+0x31c8], R10 ;  /* 0x0031c80a01007387 */ /* 0x0009e20000100a00 */
[----:B------:R-:W-:-:S02]  /*30770*/  IMAD R28, R28, 0x100, R26 ;  /* 0x000001001c1c7824 */ /* 0x000fc400078e021a */
[----:B------:R-:W-:Y:S01]  /*30780*/  IMAD R29, R29, 0x100, R27 ;  /* 0x000001001d1d7824 */ /* 0x000fe200078e021b */
[C---:B--2---:R-:W-:Y:S08]  /*30790*/  HMMA.16816.F32 R16, R12.reuse, R6, R16 ;  /* 0x000000060c10723c */ /* 0x044ff00000001810 */
[----:B----4-:R-:W-:Y:S01]  /*307a0*/  HMMA.16816.F32 R8, R12, R4, R20 ;  /* 0x000000040c08723c */ /* 0x010fe20000001814 */
[----:B------:R-:W-:Y:S10]  /*307b0*/  STL.64 [R1+0x3158], R6 ;  /* 0x0031580601007387 */ /* 0x000ff40000100a00 */
[----:B------:R-:W-:Y:S04]  /*307c0*/  STL.64 [R1+0xfe0], R16 ;  /* 0x000fe01001007387 */ /* 0x000fe80000100a00 */
[----:B------:R-:W-:Y:S04]  /*307d0*/  STL.64 [R1+0xfe8], R18 ;  /* 0x000fe81201007387 */ /* 0x000fe80000100a00 */
[----:B------:R0:W-:Y:S04]  /*307e0*/  STL.64 [R1+0x3150], R4 ;  /* 0x0031500401007387 */ /* 0x0001e80000100a00 */
[----:B------:R1:W-:Y:S04]  /*307f0*/  STL.64 [R1+0xfd0], R8 ;  /* 0x000fd00801007387 */ /* 0x0003e80000100a00 */
[----:B------:R2:W-:Y:S01]  /*30800*/  STL.64 [R1+0xfd8], R10 ;  /* 0x000fd80a01007387 */ /* 0x0005e20000100a00 */
[----:B0-----:R-:W-:-:S05]  /*30810*/  IMAD R4, R25, 0x100, R24 ;  /* 0x0000010019047824 */ /* 0x001fca00078e0218 */
[----:B------:R-:W-:Y:S04]  /*30820*/  STL [R1+0x3c], R4 ;  /* 0x00003c0401007387 */ /* 0x000fe80000100800 */
[----:B------:R-:W3:Y:S04]  /*30830*/  LDL.LU R20, [R1+0xf60] ;  /* 0x000f600001147983 */ /* 0x000ee80000300800 */
[----:B------:R-:W3:Y:S04]  /*30840*/  LDL.LU R21, [R1+0xf64] ;  /* 0x000f640001157983 */ /* 0x000ee80000300800 */
[----:B------:R-:W4:Y:S04]  /*30850*/  LDL.LU R22, [R1+0xf68] ;  /* 0x000f680001167983 */ /* 0x000f280000300800 */
[----:B------:R-:W4:Y:S04]  /*30860*/  LDL.LU R23, [R1+0xf6c] ;  /* 0x000f6c0001177983 */ /* 0x000f280000300800 */
[----:B------:R-:W2:Y:S04]  /*30870*/  LDL.LU R24, [R1+0xf80] ;  /* 0x000f800001187983 */ /* 0x000ea80000300800 */
[----:B------:R-:W2:Y:S04]  /*30880*/  LDL.LU R25, [R1+0xf84] ;  /* 0x000f840001197983 */ /* 0x000ea80000300800 */
[----:B------:R-:W2:Y:S04]  /*30890*/  LDL.LU R26, [R1+0xf88] ;  /* 0x000f8800011a7983 */ /* 0x000ea80000300800 */
[----:B------:R-:W2:Y:S04]  /*308a0*/  LDL.LU R27, [R1+0xf8c] ;  /* 0x000f8c00011b7983 */ /* 0x000ea80000300800 */
[----:B--2---:R-:W-:Y:S04]  /*308b0*/  STL.64 [R1+0x31d8], R26 ;  /* 0x0031d81a01007387 */ /* 0x004fe80000100a00 */
[----:B------:R0:W-:Y:S04]  /*308c0*/  STL.64 [R1+0x31d0], R24 ;  /* 0x0031d01801007387 */ /* 0x0001e80000100a00 */
[----:B-1----:R-:W2:Y:S04]  /*308d0*/  LDL.LU R8, [R1+0xf90] ;  /* 0x000f900001087983 */ /* 0x002ea80000300800 */
[----:B------:R-:W2:Y:S04]  /*308e0*/  LDL.LU R9, [R1+0xf94] ;  /* 0x000f940001097983 */ /* 0x000ea80000300800 */
[----:B------:R-:W2:Y:S04]  /*308f0*/  LDL.LU R10, [R1+0xf98] ;  /* 0x000f9800010a7983 */ /* 0x000ea80000300800 */
[----:B------:R-:W2:Y:S04]  /*30900*/  LDL.LU R11, [R1+0xf9c] ;  /* 0x000f9c00010b7983 */ /* 0x000ea80000300800 */
[----:B--2---:R-:W-:Y:S04]  /*30910*/  STL.64 [R1+0x31e8], R10 ;  /* 0x0031e80a01007387 */ /* 0x004fe80000100a00 */
[----:B------:R1:W-:Y:S04]  /*30920*/  STL.64 [R1+0x31e0], R8 ;  /* 0x0031e00801007387 */ /* 0x0003e80000100a00 */
[----:B0-----:R-:W2:Y:S01]  /*30930*/  LDL.64 R24, [R1+0x10] ;  /* 0x0000100001187983 */ /* 0x001ea20000100a00 */
[----:B------:R-:W-:-:S02]  /*30940*/  IMAD.MOV.U32 R26, RZ, RZ, R3 ;  /* 0x000000ffff1a7224 */ /* 0x000fc400078e0003 */
[----:B------:R-:W-:-:S05]  /*30950*/  IMAD.MOV.U32 R27, RZ, RZ, R0 ;  /* 0x000000ffff1b7224 */ /* 0x000fca00078e0000 */
[----:B------:R-:W-:Y:S04]  /*30960*/  STL.64 [R1+0x3208], R26 ;  /* 0x0032081a01007387 */ /* 0x000fe80000100a00 */
[----:B--2---:R0:W-:Y:S04]  /*30970*/  STL.64 [R1+0x3200], R24 ;  /* 0x0032001801007387 */ /* 0x0041e80000100a00 */
[----:B-1----:R-:W2:Y:S04]  /*30980*/  LDL.LU R8, [R1+0xfa0] ;  /* 0x000fa00001087983 */ /* 0x002ea80000300800 */
[----:B------:R-:W2:Y:S04]  /*30990*/  LDL.LU R9, [R1+0xfa4] ;  /* 0x000fa40001097983 */ /* 0x000ea80000300800 */
[----:B------:R-:W2:Y:S04]  /*309a0*/  LDL.LU R10, [R1+0xfa8] ;  /* 0x000fa800010a7983 */ /* 0x000ea80000300800 */
[----:B------:R-:W2:Y:S04]  /*309b0*/  LDL.LU R11, [R1+0xfac] ;  /* 0x000fac00010b7983 */ /* 0x000ea80000300800 */
[----:B0-----:R-:W2:Y:S04]  /*309c0*/  LDL.LU R24, [R1+0xfc0] ;  /* 0x000fc00001187983 */ /* 0x001ea80000300800 */
[----:B------:R-:W2:Y:S04]  /*309d0*/  LDL.LU R25, [R1+0xfc4] ;  /* 0x000fc40001197983 */ /* 0x000ea80000300800 */
[----:B------:R-:W2:Y:S04]  /*309e0*/  LDL.LU R26, [R1+0xfc8] ;  /* 0x000fc800011a7983 */ /* 0x000ea80000300800 */
[----:B------:R-:W2:Y:S04]  /*309f0*/  LDL.LU R27, [R1+0xfcc] ;  /* 0x000fcc00011b7983 */ /* 0x000ea80000300800 */
        /* <DEDUP_REMOVED lines=8> */
[----:B------:R-:W2:Y:S04]  /*30a80*/  LDL.64 R4, [R1+0x18] ;  /* 0x0000180001047983 */ /* 0x000ea80000100a00 */
[----:B------:R-:W-:Y:S04]  /*30a90*/  STL.64 [R1+0x31f8], R10 ;  /* 0x0031f80a01007387 */ /* 0x000fe80000100a00 */
[----:B------:R0:W-:Y:S04]  /*30aa0*/  STL.64 [R1+0x31f0], R8 ;  /* 0x0031f00801007387 */ /* 0x0001e80000100a00 */
[----:B0-----:R-:W2:Y:S04]  /*30ab0*/  LDL.LU R8, [R1+0xfb0] ;  /* 0x000fb00001087983 */ /* 0x001ea80000300800 */
[----:B------:R-:W2:Y:S04]  /*30ac0*/  LDL.LU R9, [R1+0xfb4] ;  /* 0x000fb40001097983 */ /* 0x000ea80000300800 */
[----:B------:R-:W2:Y:S04]  /*30ad0*/  LDL.LU R10, [R1+0xfb8] ;  /* 0x000fb800010a7983 */ /* 0x000ea80000300800 */
[----:B------:R-:W2:Y:S04]  /*30ae0*/  LDL.LU R11, [R1+0xfbc] ;  /* 0x000fbc00010b7983 */ /* 0x000ea80000300800 */
[----:B------:R-:W2:Y:S04]  /*30af0*/  LDL.64 R6, [R1] ;  /* 0x0000000001067983 */ /* 0x000ea80000100a00 */
[----:B----4-:R-:W-:Y:S04]  /*30b00*/  STL.64 [R1+0x31b0], R22 ;  /* 0x0031b01601007387 */ /* 0x010fe80000100a00 */
[----:B---3--:R0:W-:Y:S04]  /*30b10*/  STL.64 [R1+0x31a8], R20 ;  /* 0x0031a81401007387 */ /* 0x0081e80000100a00 */
        /* <DEDUP_REMOVED lines=8> */
[----:B------:R-:W-:-:S03]  /*30ba0*/  IMAD R0, R0, 0x100, R3 ;  /* 0x0000010000007824 */ /* 0x000fc600078e0203 */
[----:B--2---:R-:W-:Y:S04]  /*30bb0*/  STL.64 [R1+0x3190], R18 ;  /* 0x0031901201007387 */ /* 0x004fe80000100a00 */
[----:B----4-:R0:W-:Y:S04]  /*30bc0*/  STL.64 [R1+0x3188], R16 ;  /* 0x0031881001007387 */ /* 0x0101e80000100a00 */
[----:B0-----:R-:W2:Y:S04]  /*30bd0*/  LDL.LU R16, [R1+0xf50] ;  /* 0x000f500001107983 */ /* 0x001ea80000300800 */
[----:B------:R-:W2:Y:S04]  /*30be0*/  LDL.LU R17, [R1+0xf54] ;  /* 0x000f540001117983 */ /* 0x000ea80000300800 */
[----:B------:R-:W2:Y:S04]  /*30bf0*/  LDL.LU R18, [R1+0xf58] ;  /* 0x000f580001127983 */ /* 0x000ea80000300800 */
[----:B------:R-:W2:Y:S04]  /*30c00*/  LDL.LU R19, [R1+0xf5c] ;  /* 0x000f5c0001137983 */ /* 0x000ea80000300800 */
[----:B------:R-:W4:Y:S02]  /*30c10*/  LDL.LU R3, [R1+0x3228] ;  /* 0x0032280001037983 */ /* 0x000f240000300800 */
[----:B----4-:R-:W-:Y:S02]  /*30c20*/  HMMA.16816.F32 R12, R12, R2, R24 ;  /* 0x000000020c0c723c */ /* 0x010fe40000001818 */
[----:B------:R-:W4:Y:S04]  /*30c30*/  LDL.LU.64 R26, [R1+0x3220] ;  /* 0x00322000011a7983 */ /* 0x000f280000300a00 */
[----:B------:R-:W4:-:S13]  /*30c40*/  LDL.LU.64 R24, [R1+0x3218] ;  /* 0x0032180001187983 */ /* 0x000f1a0000300a00 */
[----:B------:R-:W-:Y:S04]  /*30c50*/  STL.64 [R1+0x370], R12 ;  /* 0x0003700c01007387 */ /* 0x000fe80000100a00 */
[----:B------:R0:W-:Y:S04]  /*30c60*/  STL.64 [R1+0x378], R14 ;  /* 0x0003780e01007387 */ /* 0x0001e80000100a00 */
[----:B0-----:R-:W2:Y:S01]  /*30c70*/  LDL.LU R15, [R1+0x3c] ;  /* 0x00003c00010f7983 */ /* 0x001ea20000300800 */
[----:B------:R-:W-:Y:S02]  /*30c80*/  F2FP.F16.E5M2.UNPACK_B R13, R28 ;  /* 0x0000001cff0d723e */ /* 0x000fe400020004ff */
[----:B------:R-:W-:Y:S01]  /*30c90*/  F2FP.F16.E5M2.UNPACK_B R14, R29 ;  /* 0x0000001dff0e723e */ /* 0x000fe200020004ff */
[----:B------:R-:W-:Y:S04]  /*30ca0*/  STL [R1+0x3124], R2 ;  /* 0x0031240201007387 */ /* 0x000fe80000100800 */
[----:B------:R-:W-:Y:S04]  /*30cb0*/  STL [R1+0x3120], R3 ;  /* 0x0031200301007387 */ /* 0x000fe80000100800 */
[----:B------:R-:W3:Y:S04]  /*30cc0*/  LDL.LU R28, [R1+0x3214] ;  /* 0x00321400011c7983 */ /* 0x000ee80000300800 */
[----:B------:R-:W3:Y:S01]  /*30cd0*/  LDL.LU R29, [R1+0x3210] ;  /* 0x00321000011d7983 */ /* 0x000ee20000300800 */
[----:B--2---:R-:W-:-:S02]  /*30ce0*/  F2FP.F16.E5M2.UNPACK_B R12, R15 ;  /* 0x0000000fff0c723e */ /* 0x004fc400020004ff */
[----:B------:R-:W-:-:S07]  /*30cf0*/  F2FP.F16.E5M2.UNPACK_B R15, R0 ;  /* 0x00000000ff0f723e */ /* 0x000fce00020004ff */
[----:B----4-:R-:W-:-:S15]  /*30d00*/  HMMA.16816.F32 R24, R12, R4, R24 ;  /* 0x000000040c18723c */ /* 0x010fde0000001818 */
[----:B------:R-:W-:-:S04]  /*30d10*/  NOP ;  /* 0x0000000000007918 */ /* 0x000fc80000000000 */
[----:B------:R-:W-:Y:S04]  /*30d20*/  STL.64 [R1+0xfc0], R24 ;  /* 0x000fc01801007387 */ /* 0x000fe80000100a00 */
[----:B------:R0:W-:Y:S04]  /*30d30*/  STL.64 [R1+0xfc8], R26 ;  /* 0x000fc81a01007387 */ /* 0x0001e80000100a00 */
[----:B0-----:R-:W2:Y:S04]  /*30d40*/  LDL.LU.64 R26, [R1+0x3208] ;  /* 0x00320800011a7983 */ /* 0x001ea80000300a00 */
[----:B------:R-:W4:Y:S02]  /*30d50*/  LDL.LU.64 R24, [R1+0x3200] ;  /* 0x0032000001187983 */ /* 0x000f240000300a00 */
[----:B----4-:R-:W-:-:S15]  /*30d60*/  HMMA.16816.F32 R8, R12, R24, R8 ;  /* 0x000000180c08723c */ /* 0x010fde0000001808 */
        /* <DEDUP_REMOVED lines=13> */
[----:B0-----:R-:W3:Y:S04]  /*30e40*/  LDL.LU.64 R26, [R1+0x31d8] ;  /* 0x0031d800011a7983 */ /* 0x001ee80000300a00 */
[----:B------:R-:W3:Y:S01]  /*30e50*/  LDL.LU.64 R24, [R1+0x31d0] ;  /* 0x0031d00001187983 */ /* 0x000ee20000300a00 */
[C---:B--2---:R-:W-:Y:S08]  /*30e60*/  HMMA.16816.F32 R8, R12.reuse, R6, R8 ;  /* 0x000000060c08723c */ /* 0x044ff00000001808 */
[C---:B---3--:R-:W-:Y:S11]  /*30e70*/  HMMA.16816.F32 R24, R12.reuse, R28, R24 ;  /* 0x0000001c0c18723c */ /* 0x048ff60000001818 */
[----:B------:R-:W-:Y:S04]  /*30e80*/  STL.64 [R1+0xf90], R8 ;  /* 0x000f900801007387 */ /* 0x000fe80000100a00 */
[----:B------:R0:W-:Y:S04]  /*30e90*/  STL.64 [R1+0xf98], R10 ;  /* 0x000f980a01007387 */ /* 0x0001e80000100a00 */
[----:B0-----:R-:W2:Y:S04]  /*30ea0*/  LDL.LU.64 R10, [R1+0x31c8] ;  /* 0x0031c800010a7983 */ /* 0x001ea80000300a00 */
[----:B------:R-:W-:Y:S04]  /*30eb0*/  STL.64 [R1+0xf80], R24 ;  /* 0x000f801801007387 */ /* 0x000fe80000100a00 */
[----:B------:R0:W-:Y:S04]  /*30ec0*/  STL.64 [R1+0xf88], R26 ;  /* 0x000f881a01007387 */ /* 0x0001e80000100a00 */
[----:B0-----:R-:W3:Y:S04]  /*30ed0*/  LDL.LU.64 R26, [R1+0x31c0] ;  /* 0x0031c000011a7983 */ /* 0x001ee80000300a00 */
[----:B------:R-:W4:Y:S04]  /*30ee0*/  LDL.LU.64 R24, [R1+0x31b8] ;  /* 0x0031b80001187983 */ /* 0x000f280000300a00 */
[----:B------:R-:W-:Y:S04]  /*30ef0*/  STL [R1+0x3128], R28 ;  /* 0x0031281c01007387 */ /* 0x000fe80000100800 */
[----:B------:R-:W-:Y:S01]  /*30f00*/  STL [R1+0x3108], R29 ;  /* 0x0031081d01007387 */ /* 0x000fe20000100800 */
[----:B---3--:R-:W-:-:S15]  /*30f10*/  HMMA.16816.F32 R20, R12, R26, R20 ;  /* 0x0000001a0c14723c */ /* 0x008fde0000001814 */
        /* <DEDUP_REMOVED lines=10> */
[----:B------:R-:W4:Y:S04]  /*30fc0*/  LDL.LU.64 R20, [R1+0x3198] ;  /* 0x0031980001147983 */ /* 0x000f280000300a00 */
[----:B------:R-:W-:Y:S04]  /*30fd0*/  STL.64 [R1+0x30d8], R26 ;  /* 0x0030d81a01007387 */ /* 0x000fe80000100a00 */
[----:B------:R0:W-:Y:S04]  /*30fe0*/  STL.64 [R1+0x30d0], R24 ;  /* 0x0030d01801007387 */ /* 0x0001e80000100a00 */
[----:B0-----:R-:W2:Y:S04]  /*30ff0*/  LDL.LU R24, [R1+0xf20] ;  /* 0x000f200001187983 */ /* 0x001ea80000300800 */
[----:B------:R-:W2:Y:S04]  /*31000*/  LDL.LU R25, [R1+0xf24] ;  /* 0x000f240001197983 */ /* 0x000ea80000300800 */
[----:B------:R-:W2:Y:S04]  /*31010*/  LDL.LU R26, [R1+0xf28] ;  /* 0x000f2800011a7983 */ /* 0x000ea80000300800 */
[----:B------:R-:W2:Y:S01]  /*31020*/  LDL.LU R27, [R1+0xf2c] ;  /* 0x000f2c00011b7983 */ /* 0x000ea20000300800 */
        /* <DEDUP_REMOVED lines=16> */
[----:B------:R-:W2:Y:S04]  /*31130*/  LDL.LU R22, [R1+0xe98] ;  /* 0x000e980001167983 */ /* 0x000ea80000300800 */
[----:B------:R-:W2:Y:S04]  /*31140*/  LDL.LU R23, [R1+0xe9c] ;  /* 0x000e9c0001177983 */ /* 0x000ea80000300800 */
[----:B--2---:R-:W-:Y:S04]  /*31150*/  STL.64 [R1+0x30e8], R22 ;  /* 0x0030e81601007387 */ /* 0x004fe80000100a00 */
[----:B----4-:R0:W-:Y:S04]  /*31160*/  STL.64 [R1+0x30e0], R20 ;  /* 0x0030e01401007387 */ /* 0x0101e80000100a00 */
[----:B0-----:R-:W3:Y:S04]  /*31170*/  LDL.LU R20, [R1+0xf30] ;  /* 0x000f300001147983 */ /* 0x001ee80000300800 */
[----:B------:R-:W3:Y:S04]  /*31180*/  LDL.LU R21, [R1+0xf34] ;  /* 0x000f340001157983 */ /* 0x000ee80000300800 */
[----:B------:R-:W3:Y:S04]  /*31190*/  LDL.LU R22, [R1+0xf38] ;  /* 0x000f380001167983 */ /* 0x000ee80000300800 */
[----:B------:R-:W3:Y:S02]  /*311a0*/  LDL.LU R23, [R1+0xf3c] ;  /* 0x000f3c0001177983 */ /* 0x000ee40000300800 */
[----:B---3--:R-:W-:-:S15]  /*311b0*/  HMMA.16816.F32 R20, R12, R18, R20 ;  /* 0x000000120c14723c */ /* 0x008fde0000001814 */
[----:B------:R-:W-:-:S04]  /*311c0*/  NOP ;  /* 0x0000000000007918 */ /* 0x000fc80000000000 */
[----:B------:R-:W-:Y:S04]  /*311d0*/  STL.64 [R1+0xf30], R20 ;  /* 0x000f301401007387 */ /* 0x000fe80000100a00 */
[----:B------:R0:W-:Y:S02]  /*311e0*/  STL.64 [R1+0xf38], R22 ;  /* 0x000f381601007387 */ /* 0x0001e40000100a00 */
[----:B0-----:R-:W-:Y:S01]  /*311f0*/  HMMA.16816.F32 R20, R12, R16, R24 ;  /* 0x000000100c14723c */ /* 0x001fe20000001818 */
[----:B------:R-:W-:Y:S02]  /*31200*/  IMAD.MOV.U32 R26, RZ, RZ, R4 ;  /* 0x000000ffff1a7224 */ /* 0x000fe400078e0004 */
[----:B------:R-:W-:-:S15]  /*31210*/  IMAD.MOV.U32 R27, RZ, RZ, R3 ;  /* 0x000000ffff1b7224 */ /* 0x000fde00078e0003 */
[----:B------:R-:W-:Y:S01]  /*31220*/  NOP ;  /* 0x0000000000007918 */ /* 0x000fe20000000000 */
[----:B------:R0:W-:Y:S04]  /*31230*/  STL.64 [R1+0xf20], R20 ;  /* 0x000f201401007387 */ /* 0x0001e80000100a00 */
[----:B------:R1:W-:Y:S04]  /*31240*/  STL.64 [R1+0xf28], R22 ;  /* 0x000f281601007387 */ /* 0x0003e80000100a00 */
[----:B------:R-:W-:Y:S04]  /*31250*/  STL.64 [R1+0x30f0], R26 ;  /* 0x0030f01a01007387 */ /* 0x000fe80000100a00 */
[----:B0-----:R-:W2:Y:S04]  /*31260*/  LDL.LU R20, [R1+0xec0] ;  /* 0x000ec00001147983 */ /* 0x001ea80000300800 */
[----:B------:R-:W2:Y:S04]  /*31270*/  LDL.LU R21, [R1+0xec4] ;  /* 0x000ec40001157983 */ /* 0x000ea80000300800 */
[----:B-1----:R-:W3:Y:S04]  /*31280*/  LDL.LU R22, [R1+0xec8] ;  /* 0x000ec80001167983 */ /* 0x002ee80000300800 */
[----:B------:R-:W3:Y:S01]  /*31290*/  LDL.LU R23, [R1+0xecc] ;  /* 0x000ecc0001177983 */ /* 0x000ee20000300800 */
[----:B------:R-:W-:-:S02]  /*312a0*/  IMAD.MOV.U32 R24, RZ, RZ, R2 ;  /* 0x000000ffff187224 */ /* 0x000fc400078e0002 */
[----:B------:R-:W-:Y:S02]  /*312b0*/  IMAD.MOV.U32 R0, RZ, RZ, R5 ;  /* 0x000000ffff007224 */ /* 0x000fe400078e0005 */
[----:B------:R-:W-:Y:S02]  /*312c0*/  IMAD.MOV.U32 R8, RZ, RZ, R6 ;  /* 0x000000ffff087224 */ /* 0x000fe400078e0006 */
[----:B------:R-:W-:Y:S01]  /*312d0*/  IMAD.MOV.U32 R9, RZ, RZ, R7 ;  /* 0x000000ffff097224 */ /* 0x000fe200078e0007 */
[----:B---3--:R-:W-:Y:S04]  /*312e0*/  STL.64 [R1+0x3100], R22 ;  /* 0x0031001601007387 */ /* 0x008fe80000100a00 */
[----:B--2---:R0:W-:Y:S04]  /*312f0*/  STL.64 [R1+0x30f8], R20 ;  /* 0x0030f81401007387 */ /* 0x0041e80000100a00 */
[----:B------:R-:W-:Y:S04]  /*31300*/  STL [R1+0x312c], R24 ;  /* 0x00312c1801007387 */ /* 0x000fe80000100800 */
[----:B0-----:R-:W2:Y:S04]  /*31310*/  LDL.LU R20, [R1+0xed0] ;  /* 0x000ed00001147983 */ /* 0x001ea80000300800 */
[----:B------:R-:W2:Y:S04]  /*31320*/  LDL.LU R21, [R1+0xed4] ;  /* 0x000ed40001157983 */ /* 0x000ea80000300800 */
[----:B------:R-:W3:Y:S04]  /*31330*/  LDL.LU R22, [R1+0xed8] ;  /* 0x000ed80001167983 */ /* 0x000ee80000300800 */
[----:B------:R-:W3:Y:S04]  /*31340*/  LDL.LU R23, [R1+0xedc] ;  /* 0x000edc0001177983 */ /* 0x000ee80000300800 */
[----:B------:R-:W4:Y:S04]  /*31350*/  LDL.LU R4, [R1+0xf00] ;  /* 0x000f000001047983 */ /* 0x000f280000300800 */
[----:B------:R-:W4:Y:S04]  /*31360*/  LDL.LU R5, [R1+0xf04] ;  /* 0x000f040001057983 */ /* 0x000f280000300800 */
[----:B------:R-:W2:Y:S04]  /*31370*/  LDL.LU R6, [R1+0xf08] ;  /* 0x000f080001067983 */ /* 0x000ea80000300800 */
[----:B------:R-:W2:Y:S04]  /*31380*/  LDL.LU R7, [R1+0xf0c] ;  /* 0x000f0c0001077983 */ /* 0x000ea80000300800 */
[----:B--2---:R-:W-:Y:S04]  /*31390*/  STL.64 [R1+0x3168], R6 ;  /* 0x0031680601007387 */ /* 0x004fe80000100a00 */
[----:B----4-:R0:W-:Y:S04]  /*313a0*/  STL.64 [R1+0x3160], R4 ;  /* 0x0031600401007387 */ /* 0x0101e80000100a00 */
[----:B0-----:R-:W2:Y:S04]  /*313b0*/  LDL.LU R4, [R1+0xf10] ;  /* 0x000f100001047983 */ /* 0x001ea80000300800 */
[----:B------:R-:W2:Y:S04]  /*313c0*/  LDL.LU R5, [R1+0xf14] ;  /* 0x000f140001057983 */ /* 0x000ea80000300800 */
[----:B------:R-:W2:Y:S04]  /*313d0*/  LDL.LU R6, [R1+0xf18] ;  /* 0x000f180001067983 */ /* 0x000ea80000300800 */
[----:B------:R-:W2:Y:S04]  /*313e0*/  LDL.LU R7, [R1+0xf1c] ;  /* 0x000f1c0001077983 */ /* 0x000ea80000300800 */
[----:B------:R-:W4:Y:S04]  /*313f0*/  LDL.LU R24, [R1+0x132c] ;  /* 0x00132c0001187983 */ /* 0x000f280000300800 */
[----:B------:R-:W2:Y:S04]  /*31400*/  LDL.LU R29, [R1+0x1328] ;  /* 0x00132800011d7983 */ /* 0x000ea80000300800 */
[----:B------:R-:W2:Y:S04]  /*31410*/  LDL.LU R28, [R1+0x1334] ;  /* 0x00133400011c7983 */ /* 0x000ea80000300800 */
[----:B------:R-:W2:Y:S04]  /*31420*/  LDL.LU R27, [R1+0x1330] ;  /* 0x00133000011b7983 */ /* 0x000ea80000300800 */
[----:B------:R-:W2:Y:S04]  /*31430*/  LDL.LU R2, [R1+0x133c] ;  /* 0x00133c0001027983 */ /* 0x000ea80000300800 */
[----:B------:R-:W2:Y:S01]  /*31440*/  LDL.LU R26, [R1+0x1338] ;  /* 0x00133800011a7983 */ /* 0x000ea20000300800 */
[----:B------:R-:W-:-:S03]  /*31450*/  IMAD.MOV.U32 R25, RZ, RZ, R0 ;  /* 0x000000ffff197224 */ /* 0x000fc600078e0000 */
[----:B--2---:R-:W-:Y:S04]  /*31460*/  STL.64 [R1+0x3138], R26 ;  /* 0x0031381a01007387 */ /* 0x004fe80000100a00 */
[----:B----4-:R0:W-:Y:S04]  /*31470*/  STL.64 [R1+0x3130], R24 ;  /* 0x0031301801007387 */ /* 0x0101e80000100a00 */
[----:B0-----:R-:W2:Y:S04]  /*31480*/  LDL.LU R24, [R1+0xee0] ;  /* 0x000ee00001187983 */ /* 0x001ea80000300800 */
[----:B------:R-:W2:Y:S04]  /*31490*/  LDL.LU R25, [R1+0xee4] ;  /* 0x000ee40001197983 */ /* 0x000ea80000300800 */
[----:B------:R-:W4:Y:S04]  /*314a0*/  LDL.LU R26, [R1+0xee8] ;  /* 0x000ee800011a7983 */ /* 0x000f280000300800 */
[----:B------:R-:W4:Y:S01]  /*314b0*/  LDL.LU R27, [R1+0xeec] ;  /* 0x000eec00011b7983 */ /* 0x000f220000300800 */
[----:B------:R-:W-:Y:S03]  /*314c0*/  HMMA.16816.F32 R4, R12, R10, R4 ;  /* 0x0000000a0c04723c */ /* 0x000fe60000001804 */
[----:B----4-:R-:W-:Y:S04]  /*314d0*/  STL.64 [R1+0x3148], R26 ;  /* 0x0031481a01007387 */ /* 0x010fe80000100a00 */
[----:B--2---:R0:W-:Y:S04]  /*314e0*/  STL.64 [R1+0x3140], R24 ;  /* 0x0031401801007387 */ /* 0x0041e80000100a00 */
[----:B0-----:R-:W2:Y:S04]  /*314f0*/  LDL.LU R24, [R1+0xef0] ;  /* 0x000ef00001187983 */ /* 0x001ea80000300800 */
[----:B------:R-:W2:Y:S04]  /*31500*/  LDL.LU R25, [R1+0xef4] ;  /* 0x000ef40001197983 */ /* 0x000ea80000300800 */
[----:B------:R-:W2:Y:S04]  /*31510*/  LDL.LU R26, [R1+0xef8] ;  /* 0x000ef800011a7983 */ /* 0x000ea80000300800 */
[----:B------:R-:W2:Y:S04]  /*31520*/  LDL.LU R27, [R1+0xefc] ;  /* 0x000efc00011b7983 */ /* 0x000ea80000300800 */
[----:B------:R-:W4:Y:S04]  /*31530*/  LDL.LU R3, [R1+0x1344] ;  /* 0x0013440001037983 */ /* 0x000f280000300800 */
[----:B------:R-:W4:Y:S04]  /*31540*/  LDL.LU R0, [R1+0x1340] ;  /* 0x0013400001007983 */ /* 0x000f280000300800 */
[----:B---3--:R-:W-:Y:S04]  /*31550*/  STL.64 [R1+0x3118], R22 ;  /* 0x0031181601007387 */ /* 0x008fe80000100a00 */
[----:B------:R0:W-:Y:S04]  /*31560*/  STL.64 [R1+0x3110], R20 ;  /* 0x0031101401007387 */ /* 0x0001e80000100a00 */
[----:B0-----:R-:W3:Y:S04]  /*31570*/  LDL.LU R20, [R1+0x360] ;  /* 0x0003600001147983 */ /* 0x001ee80000300800 */
[----:B------:R-:W3:Y:S04]  /*31580*/  LDL.LU R21, [R1+0x364] ;  /* 0x0003640001157983 */ /* 0x000ee80000300800 */
[----:B------:R-:W3:Y:S04]  /*31590*/  LDL.LU R22, [R1+0x368] ;  /* 0x0003680001167983 */ /* 0x000ee80000300800 */
[----:B------:R-:W3:Y:S04]  /*315a0*/  LDL.LU R23, [R1+0x36c] ;  /* 0x00036c0001177983 */ /* 0x000ee80000300800 */
[----:B------:R0:W-:Y:S02]  /*315b0*/  STL.64 [R1+0x3098], R18 ;  /* 0x0030981201007387 */ /* 0x0001e40000100a00 */
[----:B0-----:R-:W-:-:S02]  /*315c0*/  IMAD.MOV.U32 R18, RZ, RZ, R8 ;  /* 0x000000ffff127224 */ /* 0x001fc400078e0008 */
[----:B------:R-:W-:Y:S01]  /*315d0*/  IMAD.MOV.U32 R19, RZ, RZ, R9 ;  /* 0x000000ffff137224 */ /* 0x000fe200078e0009 */
[----:B------:R-:W2:Y:S04]  /*315e0*/  LDL.LU R8, [R1+0x3174] ;  /* 0x0031740001087983 */ /* 0x000ea80000300800 */
[----:B------:R-:W2:Y:S04]  /*315f0*/  LDL.LU R9, [R1+0x3170] ;  /* 0x0031700001097983 */ /* 0x000ea80000300800 */
[----:B------:R0:W-:Y:S04]  /*31600*/  STL.64 [R1+0x3090], R16 ;  /* 0x0030901001007387 */ /* 0x0001e80000100a00 */
[----:B0-----:R-:W2:Y:S04]  /*31610*/  LDL R16, [R1+0x8] ;  /* 0x0000080001107983 */ /* 0x001ea80000100800 */
[----:B------:R-:W2:Y:S04]  /*31620*/  LDL R17, [R1+0xc] ;  /* 0x00000c0001117983 */ /* 0x000ea80000100800 */
        /* <DEDUP_REMOVED lines=29> */
[----:B------:R0:W-:Y:S01]  /*31800*/  STL.64 [R1+0x3050], R4 ;  /* 0x0030500401007387 */ /* 0x0001e20000100a00 */
[----:B----4-:R-:W-:-:S03]  /*31810*/  IMAD R0, R0, 0x100, R3 ;  /* 0x0000010000007824 */ /* 0x010fc600078e0203 */
[----:B0-----:R-:W4:Y:S04]  /*31820*/  LDL.LU R4, [R1+0xeb0] ;  /* 0x000eb00001047983 */ /* 0x001f280000300800 */
[----:B------:R-:W4:Y:S04]  /*31830*/  LDL.LU R5, [R1+0xeb4] ;  /* 0x000eb40001057983 */ /* 0x000f280000300800 */
[----:B------:R-:W4:Y:S04]  /*31840*/  LDL.LU R6, [R1+0xeb8] ;  /* 0x000eb80001067983 */ /* 0x000f280000300800 */
[----:B------:R-:W4:Y:S01]  /*31850*/  LDL.LU R7, [R1+0xebc] ;  /* 0x000ebc0001077983 */ /* 0x000f220000300800 */
[----:B--2---:R-:W-:-:S02]  /*31860*/  IMAD R27, R27, 0x100, R28 ;  /* 0x000001001b1b7824 */ /* 0x004fc400078e021c */
[----:B---3--:R-:W-:Y:S02]  /*31870*/  IMAD R29, R29, 0x100, R24 ;  /* 0x000001001d1d7824 */ /* 0x008fe400078e0218 */
[----:B------:R-:W-:Y:S01]  /*31880*/  IMAD R26, R26, 0x100, R2 ;  /* 0x000001001a1a7824 */ /* 0x000fe200078e0202 */
[----:B------:R-:W2:Y:S04]  /*31890*/  LDL.LU R24, [R1+0x312c] ;  /* 0x00312c0001187983 */ /* 0x000ea80000300800 */
[----:B------:R-:W3:Y:S04]  /*318a0*/  LDL.LU R28, [R1+0x3128] ;  /* 0x00312800011c7983 */ /* 0x000ee80000300800 */
[----:B------:R-:W2:Y:S04]  /*318b0*/  LDL.LU R2, [R1+0x3124] ;  /* 0x0031240001027983 */ /* 0x000ea80000300800 */
        /* <DEDUP_REMOVED lines=16> */
[----:B0-----:R-:W2:Y:S01]  /*319c0*/  LDL.LU.64 R26, [R1+0x30f0] ;  /* 0x0030f000011a7983 */ /* 0x001ea20000300a00 */
[C---:B----4-:R-:W-:Y:S08]  /*319d0*/  HMMA.16816.F32 R4, R12.reuse, R16, R4 ;  /* 0x000000100c04723c */ /* 0x050ff00000001804 */
[----:B--2---:R-:W-:Y:S01]  /*319e0*/  HMMA.16816.F32 R24, R12, R26, R20 ;  /* 0x0000001a0c18723c */ /* 0x004fe20000001814 */
[----:B------:R-:W3:Y:S04]  /*319f0*/  LDL.LU.64 R22, [R1+0x30e8] ;  /* 0x0030e80001167983 */ /* 0x000ee80000300a00 */
[----:B------:R-:W3:-:S14]  /*31a00*/  LDL.LU.64 R20, [R1+0x30e0] ;  /* 0x0030e00001147983 */ /* 0x000edc0000300a00 */
[----:B------:R-:W-:Y:S04]  /*31a10*/  STL.64 [R1+0xec0], R24 ;  /* 0x000ec01801007387 */ /* 0x000fe80000100a00 */
[----:B------:R0:W-:Y:S04]  /*31a20*/  STL.64 [R1+0xec8], R26 ;  /* 0x000ec81a01007387 */ /* 0x0001e80000100a00 */
[----:B0-----:R-:W2:Y:S04]  /*31a30*/  LDL.LU.64 R26, [R1+0x30d8] ;  /* 0x0030d800011a7983 */ /* 0x001ea80000300a00 */
[----:B------:R-:W4:Y:S04]  /*31a40*/  LDL.LU.64 R24, [R1+0x30d0] ;  /* 0x0030d00001187983 */ /* 0x000f280000300a00 */
[----:B------:R-:W-:Y:S04]  /*31a50*/  STL.64 [R1+0xeb0], R4 ;  /* 0x000eb00401007387 */ /* 0x000fe80000100a00 */
[----:B------:R0:W-:Y:S04]  /*31a60*/  STL.64 [R1+0xeb8], R6 ;  /* 0x000eb80601007387 */ /* 0x0001e80000100a00 */
[----:B------:R-:W2:Y:S01]  /*31a70*/  LDL.LU R0, [R1+0x1360] ;  /* 0x0013600001007983 */ /* 0x000ea20000300800 */
[----:B0-----:R-:W-:-:S15]  /*31a80*/  HMMA.16816.F32 R4, R12, R18, R8 ;  /* 0x000000120c04723c */ /* 0x001fde0000001808 */
[----:B------:R-:W-:-:S04]  /*31a90*/  NOP ;  /* 0x0000000000007918 */ /* 0x000fc80000000000 */
[----:B------:R0:W-:Y:S04]  /*31aa0*/  STL.64 [R1+0xea0], R4 ;  /* 0x000ea00401007387 */ /* 0x0001e80000100a00 */
[----:B------:R1:W-:Y:S04]  /*31ab0*/  STL.64 [R1+0xea8], R6 ;  /* 0x000ea80601007387 */ /* 0x0003e80000100a00 */
[----:B0-----:R-:W2:Y:S01]  /*31ac0*/  LDL.LU R4, [R1+0xe10] ;  /* 0x000e100001047983 */ /* 0x001ea20000300800 */
[----:B---3--:R-:W-:-:S15]  /*31ad0*/  HMMA.16816.F32 R8, R12, R28, R20 ;  /* 0x0000001c0c08723c */ /* 0x008fde0000001814 */
[----:B------:R-:W-:-:S04]  /*31ae0*/  NOP ;  /* 0x0000000000007918 */ /* 0x000fc80000000000 */
[----:B------:R-:W-:Y:S04]  /*31af0*/  STL.64 [R1+0xe90], R8 ;  /* 0x000e900801007387 */ /* 0x000fe80000100a00 */
[----:B------:R-:W-:Y:S04]  /*31b00*/  STL.64 [R1+0xe98], R10 ;  /* 0x000e980a01007387 */ /* 0x000fe80000100a00 */
[----:B------:R-:W3:Y:S04]  /*31b10*/  LDL.LU R5, [R1+0xe14] ;  /* 0x000e140001057983 */ /* 0x000ee80000300800 */
[----:B-1----:R-:W2:Y:S04]  /*31b20*/  LDL.LU R6, [R1+0xe18] ;  /* 0x000e180001067983 */ /* 0x002ea80000300800 */
        /* <DEDUP_REMOVED lines=22> */
[----:B0-----:R-:W2:Y:S04]  /*31c90*/  LDL.LU R16, [R1+0xe60] ;  /* 0x000e600001107983 */ /* 0x001ea80000300800 */
[----:B------:R-:W2:Y:S04]  /*31ca0*/  LDL.LU R17, [R1+0xe64] ;  /* 0x000e640001117983 */ /* 0x000ea80000300800 */
[----:B------:R-:W2:Y:S04]  /*31cb0*/  LDL.LU R18, [R1+0xe68] ;  /* 0x000e680001127983 */ /* 0x000ea80000300800 */
[----:B------:R-:W2:Y:S04]  /*31cc0*/  LDL.LU R19, [R1+0xe6c] ;  /* 0x000e6c0001137983 */ /* 0x000ea80000300800 */
[----:B------:R-:W-:Y:S04]  /*31cd0*/  STL.64 [R1+0x3088], R10 ;  /* 0x0030880a01007387 */ /* 0x000fe80000100a00 */
[----:B------:R0:W-:Y:S04]  /*31ce0*/  STL.64 [R1+0x3080], R8 ;  /* 0x0030800801007387 */ /* 0x0001e80000100a00 */
[----:B0-----:R-:W3:Y:S04]  /*31cf0*/  LDL.LU R8, [R1+0xe40] ;  /* 0x000e400001087983 */ /* 0x001ee80000300800 */
[----:B------:R-:W3:Y:S04]  /*31d00*/  LDL.LU R9, [R1+0xe44] ;  /* 0x000e440001097983 */ /* 0x000ee80000300800 */
[----:B------:R-:W3:Y:S04]  /*31d10*/  LDL.LU R10, [R1+0xe48] ;  /* 0x000e4800010a7983 */ /* 0x000ee80000300800 */
[----:B------:R-:W3:Y:S04]  /*31d20*/  LDL.LU R11, [R1+0xe4c] ;  /* 0x000e4c00010b7983 */ /* 0x000ee80000300800 */
[----:B------:R-:W-:Y:S04]  /*31d30*/  STL.64 [R1+0x3068], R6 ;  /* 0x0030680601007387 */ /* 0x000fe80000100a00 */
[----:B------:R0:W-:Y:S04]  /*31d40*/  STL.64 [R1+0x3060], R4 ;  /* 0x0030600401007387 */ /* 0x0001e80000100a00 */
[----:B0-----:R-:W2:Y:S04]  /*31d50*/  LDL.LU R4, [R1+0xe20] ;  /* 0x000e200001047983 */ /* 0x001ea80000300800 */
[----:B------:R-:W2:Y:S04]  /*31d60*/  LDL.LU R5, [R1+0xe24] ;  /* 0x000e240001057983 */ /* 0x000ea80000300800 */
[----:B------:R-:W2:Y:S04]  /*31d70*/  LDL.LU R6, [R1+0xe28] ;  /* 0x000e280001067983 */ /* 0x000ea80000300800 */
[----:B------:R-:W2:Y:S04]  /*31d80*/  LDL.LU R7, [R1+0xe2c] ;  /* 0x000e2c0001077983 */ /* 0x000ea80000300800 */
[----:B------:R0:W-:Y:S04]  /*31d90*/  STL.64 [R1+0x2ff0], R28 ;  /* 0x002ff01c01007387 */ /* 0x0001e80000100a00 */
[----:B0-----:R-:W2:Y:S04]  /*31da0*/  LDL.LU R28, [R1+0x1358] ;  /* 0x00135800011c7983 */ /* 0x001ea80000300800 */
[----:B------:R-:W2:Y:S04]  /*31db0*/  LDL.LU R29, [R1+0x1364] ;  /* 0x00136400011d7983 */ /* 0x000ea80000300800 */
        /* <DEDUP_REMOVED lines=8> */
[----:B0-----:R-:W2:Y:S04]  /*31e40*/  LDL.LU.64 R22, [R1+0x30b8] ;  /* 0x0030b80001167983 */ /* 0x001ea80000300a00 */
[----:B------:R-:W4:Y:S04]  /*31e50*/  LDL.LU.64 R20, [R1+0x30b0] ;  /* 0x0030b00001147983 */ /* 0x000f280000300a00 */
[----:B------:R-:W-:Y:S04]  /*31e60*/  STL.64 [R1+0x2fe8], R26 ;  /* 0x002fe81a01007387 */ /* 0x000fe80000100a00 */
[----:B------:R0:W-:Y:S04]  /*31e70*/  STL.64 [R1+0x2fe0], R24 ;  /* 0x002fe01801007387 */ /* 0x0001e80000100a00 */
[----:B0-----:R-:W3:Y:S04]  /*31e80*/  LDL.LU R24, [R1+0x350] ;  /* 0x0003500001187983 */ /* 0x001ee80000300800 */
        /* <DEDUP_REMOVED lines=20> */
[----:B------:R0:W-:Y:S04]  /*31fd0*/  STL.64 [R1+0x2fc8], R22 ;  /* 0x002fc81601007387 */ /* 0x0001e80000100a00 */
[----:B0-----:R-:W2:Y:S04]  /*31fe0*/  LDL.LU R22, [R1+0x1350] ;  /* 0x0013500001167983 */ /* 0x001ea80000300800 */
[----:B------:R-:W2:Y:S04]  /*31ff0*/  LDL.LU R23, [R1+0x135c] ;  /* 0x00135c0001177983 */ /* 0x000ea80000300800 */
[----:B------:R0:W-:Y:S04]  /*32000*/  STL.64 [R1+0x2fc0], R20 ;  /* 0x002fc01401007387 */ /* 0x0001e80000100a00 */
[----:B0-----:R-:W2:Y:S04]  /*32010*/  LDL.LU R20, [R1+0x1348] ;  /* 0x0013480001147983 */ /* 0x001ea80000300800 */
        /* <DEDUP_REMOVED lines=15> */
[----:B------:R-:W-:Y:S01]  /*32110*/  STL.64 [R1+0x2fa0], R16 ;  /* 0x002fa01001007387 */ /* 0x000fe20000100a00 */
[----:B---3--:R-:W-:-:S15]  /*32120*/  HMMA.16816.F32 R4, R12, R10, R4 ;  /* 0x0000000a0c04723c */ /* 0x008fde0000001804 */
[----:B------:R-:W-:-:S04]  /*32130*/  NOP ;  /* 0x0000000000007918 */ /* 0x000fc80000000000 */
[----:B------:R-:W-:Y:S04]  /*32140*/  STL.64 [R1+0xe20], R4 ;  /* 0x000e200401007387 */ /* 0x000fe80000100a00 */
[----:B------:R0:W-:Y:S04]  /*32150*/  STL.64 [R1+0xe28], R6 ;  /* 0x000e280601007387 */ /* 0x0001e80000100a00 */
[----:B0-----:R-:W4:Y:S04]  /*32160*/  LDL.LU.64 R6, [R1+0x3068] ;  /* 0x0030680001067983 */ /* 0x001f280000300a00 */
[----:B------:R-:W4:Y:S04]  /*32170*/  LDL.LU.64 R4, [R1+0x3060] ;  /* 0x0030600001047983 */ /* 0x000f280000300a00 */
[----:B------:R-:W-:Y:S01]  /*32180*/  STL [R1+0x2f98], R11 ;  /* 0x002f980b01007387 */ /* 0x000fe20000100800 */
[----:B----4-:R-:W-:-:S15]  /*32190*/  HMMA.16816.F32 R4, R12, R8, R4 ;  /* 0x000000080c04723c */ /* 0x010fde0000001804 */
[----:B------:R-:W-:-:S04]  /*321a0*/  NOP ;  /* 0x0000000000007918 */ /* 0x000fc80000000000 */
[----:B------:R-:W-:Y:S04]  /*321b0*/  STL.64 [R1+0xe10], R4 ;  /* 0x000e100401007387 */ /* 0x000fe80000100a00 */
[----:B------:R0:W-:Y:S04]  /*321c0*/  STL.64 [R1+0xe18], R6 ;  /* 0x000e180601007387 */ /* 0x0001e80000100a00 */
[----:B0-----:R-:W2:Y:S04]  /*321d0*/  LDL.LU.64 R6, [R1+0x3058] ;  /* 0x0030580001067983 */ /* 0x001ea80000300a00 */
[----:B------:R-:W3:Y:S04]  /*321e0*/  LDL.LU.64 R4, [R1+0x3050] ;  /* 0x0030500001047983 */ /* 0x000ee80000300a00 */
[----:B------:R-:W-:Y:S04]  /*321f0*/  STL [R1+0x3000], R10 ;  /* 0x0030000a01007387 */ /* 0x000fe80000100800 */
        /* <DEDUP_REMOVED lines=11> */
[----:B---3--:R-:W-:Y:S03]  /*322b0*/  HMMA.16816.F32 R8, R12, R4, R8 ;  /* 0x000000040c08723c */ /* 0x008fe60000001808 */
[----:B------:R-:W-:Y:S04]  /*322c0*/  STL.64 [R1+0x2f80], R6 ;  /* 0x002f800601007387 */ /* 0x000fe80000100a00 */
[----:B------:R0:W-:Y:S02]  /*322d0*/  STL.64 [R1+0x2f78], R4 ;  /* 0x002f780401007387 */ /* 0x0001e40000100a00 */
[----:B0-----:R-:W-:-:S02]  /*322e0*/  IMAD R5, R20, 0x100, R19 ;  /* 0x0000010014057824 */ /* 0x001fc400078e0213 */
[----:B------:R-:W-:-:S08]  /*322f0*/  IMAD R4, R22, 0x100, R21 ;  /* 0x0000010016047824 */ /* 0x000fd000078e0215 */
[----:B------:R0:W-:Y:S04]  /*32300*/  STL.64 [R1+0xdf0], R8 ;  /* 0x000df00801007387 */ /* 0x0001e80000100a00 */
[----:B------:R-:W-:Y:S04]  /*32310*/  STL.64 [R1+0xdf8], R10 ;  /* 0x000df80a01007387 */ /* 0x000fe80000100a00 */
[----:B------:R-:W-:Y:S04]  /*32320*/  STL [R1+0x3c], R5 ;  /* 0x00003c0501007387 */ /* 0x000fe80000100800 */
[----:B------:R2:W-:Y:S01]  /*32330*/  STL [R1+0x40], R4 ;  /* 0x0000400401007387 */ /* 0x0005e20000100800 */
[----:B0-----:R-:W-:-:S05]  /*32340*/  IMAD R8, R28, 0x100, R23 ;  /* 0x000001001c087824 */ /* 0x001fca00078e0217 */
[----:B------:R-:W-:Y:S04]  /*32350*/  STL [R1+0x44], R8 ;  /* 0x0000440801007387 */ /* 0x000fe80000100800 */
[----:B------:R-:W3:Y:S01]  /*32360*/  LDL.LU R20, [R1+0xd80] ;  /* 0x000d800001147983 */ /* 0x000ee20000300800 */
[----:B--2---:R-:W-:-:S15]  /*32370*/  HMMA.16816.F32 R4, R12, R2, R24 ;  /* 0x000000020c04723c */ /* 0x004fde0000001818 */
[----:B------:R-:W-:-:S04]  /*32380*/  NOP ;  /* 0x0000000000007918 */ /* 0x000fc80000000000 */
[----:B------:R-:W-:Y:S04]  /*32390*/  STL.64 [R1+0x350], R4 ;  /* 0x0003500401007387 */ /* 0x000fe80000100a00 */
[----:B------:R-:W-:Y:S04]  /*323a0*/  STL.64 [R1+0x358], R6 ;  /* 0x0003580601007387 */ /* 0x000fe80000100a00 */
[----:B------:R-:W3:Y:S04]  /*323b0*/  LDL.LU R21, [R1+0xd84] ;  /* 0x000d840001157983 */ /* 0x000ee80000300800 */
[----:B------:R-:W2:Y:S04]  /*323c0*/  LDL.LU R22, [R1+0xd88] ;  /* 0x000d880001167983 */ /* 0x000ea80000300800 */
[----:B------:R-:W2:Y:S04]  /*323d0*/  LDL.LU R23, [R1+0xd8c] ;  /* 0x000d8c0001177983 */ /* 0x000ea80000300800 */
[----:B------:R-:W4:Y:S04]  /*323e0*/  LDL.LU R24, [R1+0xda0] ;  /* 0x000da00001187983 */ /* 0x000f280000300800 */
[----:B------:R-:W4:Y:S04]  /*323f0*/  LDL.LU R25, [R1+0xda4] ;  /* 0x000da40001197983 */ /* 0x000f280000300800 */
[----:B----4-:R0:W-:Y:S04]  /*32400*/  STL.64 [R1+0x3008], R24 ;  /* 0x0030081801007387 */ /* 0x0101e80000100a00 */
[----:B------:R-:W4:Y:S04]  /*32410*/  LDL.LU R26, [R1+0xda8] ;  /* 0x000da800011a7983 */ /* 0x000f280000300800 */
[----:B------:R-:W4:Y:S04]  /*32420*/  LDL.LU R27, [R1+0xdac] ;  /* 0x000dac00011b7983 */ /* 0x000f280000300800 */
[----:B0-----:R-:W2:Y:S04]  /*32430*/  LDL.64 R24, [R1+0x8] ;  /* 0x0000080001187983 */ /* 0x001ea80000100a00 */
[----:B----4-:R-:W-:Y:S04]  /*32440*/  STL.64 [R1+0x3028], R26 ;  /* 0x0030281a01007387 */ /* 0x010fe80000100a00 */
[----:B--2---:R0:W-:Y:S04]  /*32450*/  STL.64 [R1+0x3020], R24 ;  /* 0x0030201801007387 */ /* 0x0041e80000100a00 */
[----:B------:R-:W2:Y:S04]  /*32460*/  LDL.LU R8, [R1+0xdb0] ;  /* 0x000db00001087983 */ /* 0x000ea80000300800 */
[----:B------:R-:W2:Y:S04]  /*32470*/  LDL.LU R9, [R1+0xdb4] ;  /* 0x000db40001097983 */ /* 0x000ea80000300800 */
[----:B------:R-:W4:Y:S04]  /*32480*/  LDL.LU R10, [R1+0xdb8] ;  /* 0x000db800010a7983 */ /* 0x000f280000300800 */
[----:B------:R-:W4:Y:S04]  /*32490*/  LDL.LU R11, [R1+0xdbc] ;  /* 0x000dbc00010b7983 */ /* 0x000f280000300800 */
[----:B0-----:R-:W2:Y:S04]  /*324a0*/  LDL.LU R24, [R1+0xdd0] ;  /* 0x000dd00001187983 */ /* 0x001ea80000300800 */
[----:B------:R-:W2:Y:S04]  /*324b0*/  LDL.LU R25, [R1+0xdd4] ;  /* 0x000dd40001197983 */ /* 0x000ea80000300800 */
[----:B------:R-:W2:Y:S04]  /*324c0*/  LDL.LU R26, [R1+0xdd8] ;  /* 0x000dd800011a7983 */ /* 0x000ea80000300800 */
[----:B------:R-:W2:Y:S04]  /*324d0*/  LDL.LU R27, [R1+0xddc] ;  /* 0x000ddc00011b7983 */ /* 0x000ea80000300800 */
[----:B------:R-:W3:Y:S04]  /*324e0*/  LDL.LU R13, [R1+0x3c] ;  /* 0x00003c00010d7983 */ /* 0x000ee80000300800 */
[----:B------:R-:W3:Y:S04]  /*324f0*/  LDL.LU R14, [R1+0x40] ;  /* 0x00004000010e7983 */ /* 0x000ee80000300800 */
[----:B------:R-:W3:Y:S01]  /*32500*/  LDL.LU R15, [R1+0x44] ;  /* 0x00004400010f7983 */ /* 0x000ee20000300800 */
[----:B------:R-:W-:-:S03]  /*32510*/  IMAD R0, R0, 0x100, R29 ;  /* 0x0000010000007824 */ /* 0x000fc600078e021d */
[----:B--2---:R-:W-:Y:S04]  /*32520*/  STL.64 [R1+0x3038], R26 ;  /* 0x0030381a01007387 */ /* 0x004fe80000100a00 */
[----:B------:R0:W-:Y:S04]  /*32530*/  STL.64 [R1+0x3030], R24 ;  /* 0x0030301801007387 */ /* 0x0001e80000100a00 */
[----:B0-----:R-:W2:Y:S04]  /*32540*/  LDL.LU R24, [R1+0xde0] ;  /* 0x000de00001187983 */ /* 0x001ea80000300800 */
[----:B------:R-:W2:Y:S04]  /*32550*/  LDL.LU R25, [R1+0xde4] ;  /* 0x000de40001197983 */ /* 0x000ea80000300800 */
[----:B------:R-:W2:Y:S04]  /*32560*/  LDL.LU R26, [R1+0xde8] ;  /* 0x000de800011a7983 */ /* 0x000ea80000300800 */
[----:B------:R-:W2:Y:S04]  /*32570*/  LDL.LU R27, [R1+0xdec] ;  /* 0x000dec00011b7983 */ /* 0x000ea80000300800 */
[----:B------:R-:W2:Y:S04]  /*32580*/  LDL.64 R4, [R1+0x18] ;  /* 0x0000180001047983 */ /* 0x000ea80000100a00 */
[----:B------:R-:W2:Y:S04]  /*32590*/  LDL.64 R6, [R1+0x10] ;  /* 0x0000100001067983 */ /* 0x000ea80000100a00 */
[----:B----4-:R-:W-:Y:S04]  /*325a0*/  STL.64 [R1+0x3018], R10 ;  /* 0x0030180a01007387 */ /* 0x010fe80000100a00 */
[----:B------:R0:W-:Y:S04]  /*325b0*/  STL.64 [R1+0x3010], R8 ;  /* 0x0030100801007387 */ /* 0x0001e80000100a00 */
[----:B0-----:R-:W4:Y:S04]  /*325c0*/  LDL.LU R8, [R1+0xdc0] ;  /* 0x000dc00001087983 */ /* 0x001f280000300800 */
[----:B------:R-:W4:Y:S04]  /*325d0*/  LDL.LU R9, [R1+0xdc4] ;  /* 0x000dc40001097983 */ /* 0x000f280000300800 */
[----:B------:R-:W4:Y:S04]  /*325e0*/  LDL.LU R10, [R1+0xdc8] ;  /* 0x000dc800010a7983 */ /* 0x000f280000300800 */
[----:B------:R-:W4:Y:S04]  /*325f0*/  LDL.LU R11, [R1+0xdcc] ;  /* 0x000dcc00010b7983 */ /* 0x000f280000300800 */
[----:B------:R-:W4:Y:S04]  /*32600*/  LDL.64 R28, [R1] ;  /* 0x00000000011c7983 */ /* 0x000f280000100a00 */
[----:B------:R-:W-:Y:S04]  /*32610*/  STL.64 [R1+0x2fd8], R22 ;  /* 0x002fd81601007387 */ /* 0x000fe80000100a00 */
[----:B---3--:R0:W-:Y:S04]  /*32620*/  STL.64 [R1+0x2fd0], R20 ;  /* 0x002fd01401007387 */ /* 0x0081e80000100a00 */
[----:B0-----:R-:W3:Y:S04]  /*32630*/  LDL.LU R20, [R1+0xd90] ;  /* 0x000d900001147983 */ /* 0x001ee80000300800 */
[----:B------:R-:W3:Y:S04]  /*32640*/  LDL.LU R21, [R1+0xd94] ;  /* 0x000d940001157983 */ /* 0x000ee80000300800 */
[----:B------:R-:W3:Y:S04]  /*32650*/  LDL.LU R22, [R1+0xd98] ;  /* 0x000d980001167983 */ /* 0x000ee80000300800 */
[----:B------:R-:W3:Y:S04]  /*32660*/  LDL.LU R23, [R1+0xd9c] ;  /* 0x000d9c0001177983 */ /* 0x000ee80000300800 */
[----:B------:R-:W3:Y:S04]  /*32670*/  LDL.LU R16, [R1+0xd60] ;  /* 0x000d600001107983 */ /* 0x000ee80000300800 */
[----:B------:R-:W3:Y:S04]  /*32680*/  LDL.LU R17, [R1+0xd64] ;  /* 0x000d640001117983 */ /* 0x000ee80000300800 */
[----:B------:R-:W3:Y:S04]  /*32690*/  LDL.LU R18, [R1+0xd68] ;  /* 0x000d680001127983 */ /* 0x000ee80000300800 */
[----:B------:R-:W3:Y:S01]  /*326a0*/  LDL.LU R19, [R1+0xd6c] ;  /* 0x000d6c0001137983 */ /* 0x000ee20000300800 */
[----:B------:R-:W-:-:S02]  /*326b0*/  F2FP.F16.E5M2.UNPACK_B R12, R13 ;  /* 0x0000000dff0c723e */ /* 0x000fc400020004ff */
[----:B------:R-:W-:Y:S02]  /*326c0*/  F2FP.F16.E5M2.UNPACK_B R13, R14 ;  /* 0x0000000eff0d723e */ /* 0x000fe400020004ff */
[----:B------:R-:W-:Y:S02]  /*326d0*/  F2FP.F16.E5M2.UNPACK_B R14, R15 ;  /* 0x0000000fff0e723e */ /* 0x000fe400020004ff */
[----:B------:R-:W-:-:S07]  /*326e0*/  F2FP.F16.E5M2.UNPACK_B R15, R0 ;  /* 0x00000000ff0f723e */ /* 0x000fce00020004ff */
[C---:B--2---:R-:W-:Y:S01]  /*326f0*/  HMMA.16816.F32 R24, R12.reuse, R4, R24 ;  /* 0x000000040c18723c */ /* 0x044fe20000001818 */
[----:B---3--:R-:W-:Y:S04]  /*32700*/  STL.64 [R1+0x2fb8], R18 ;  /* 0x002fb81201007387 */ /* 0x008fe80000100a00 */
[----:B------:R0:W-:Y:S04]  /*32710*/  STL.64 [R1+0x2fb0], R16 ;  /* 0x002fb01001007387 */ /* 0x0001e80000100a00 */
[----:B0-----:R-:W2:Y:S04]  /*32720*/  LDL.LU R16, [R1+0xd70] ;  /* 0x000d700001107983 */ /* 0x001ea80000300800 */
[----:B------:R-:W2:Y:S04]  /*32730*/  LDL.LU R17, [R1+0xd74] ;  /* 0x000d740001117983 */ /* 0x000ea80000300800 */
[----:B------:R-:W2:Y:S04]  /*32740*/  LDL.LU R18, [R1+0xd78] ;  /* 0x000d780001127983 */ /* 0x000ea80000300800 */
[----:B------:R-:W2:Y:S04]  /*32750*/  LDL.LU R19, [R1+0xd7c] ;  /* 0x000d7c0001137983 */ /* 0x000ea80000300800 */
[----:B------:R-:W-:Y:S04]  /*32760*/  STL [R1+0x2f4c], R2 ;  /* 0x002f4c0201007387 */ /* 0x000fe80000100800 */
[----:B------:R-:W-:Y:S04]  /*32770*/  STL [R1+0x2f48], R3 ;  /* 0x002f480301007387 */ /* 0x000fe80000100800 */
        /* <DEDUP_REMOVED lines=9> */
[----:B------:R-:W4:Y:S02]  /*32810*/  LDL.LU.64 R24, [R1+0x3020] ;  /* 0x0030200001187983 */ /* 0x000f240000300a00 */
[----:B----4-:R-:W-:-:S15]  /*32820*/  HMMA.16816.F32 R8, R12, R24, R8 ;  /* 0x000000180c08723c */ /* 0x010fde0000001808 */
[----:B------:R-:W-:-:S04]  /*32830*/  NOP ;  /* 0x0000000000007918 */ /* 0x000fc80000000000 */
[----:B------:R-:W-:Y:S04]  /*32840*/  STL.64 [R1+0xdc0], R8 ;  /* 0x000dc00801007387 */ /* 0x000fe80000100a00 */
[----:B------:R0:W-:Y:S04]  /*32850*/  STL.64 [R1+0xdc8], R10 ;  /* 0x000dc80a01007387 */ /* 0x0001e80000100a00 */
[----:B0-----:R-:W4:Y:S04]  /*32860*/  LDL.LU.64 R10, [R1+0x3018] ;  /* 0x00301800010a7983 */ /* 0x001f280000300a00 */
[----:B------:R-:W4:Y:S01]  /*32870*/  LDL.LU.64 R8, [R1+0x3010] ;  /* 0x0030100001087983 */ /* 0x000f220000300a00 */
[----:B------:R-:W-:-:S02]  /*32880*/  IMAD.MOV.U32 R2, RZ, RZ, R4 ;  /* 0x000000ffff027224 */ /* 0x000fc400078e0004 */
[----:B------:R-:W-:Y:S02]  /*32890*/  IMAD.MOV.U32 R0, RZ, RZ, R5 ;  /* 0x000000ffff007224 */ /* 0x000fe400078e0005 */
[----:B------:R-:W-:Y:S02]  /*328a0*/  IMAD.MOV.U32 R4, RZ, RZ, R6 ;  /* 0x000000ffff047224 */ /* 0x000fe400078e0006 */
[----:B------:R-:W-:Y:S02]  /*328b0*/  IMAD.MOV.U32 R6, RZ, RZ, R24 ;  /* 0x000000ffff067224 */ /* 0x000fe400078e0018 */
[----:B------:R-:W-:Y:S02]  /*328c0*/  IMAD.MOV.U32 R5, RZ, RZ, R25 ;  /* 0x000000ffff057224 */ /* 0x000fe400078e0019 */
[----:B------:R-:W3:Y:S01]  /*328d0*/  LDL.LU.64 R24, [R1+0x3008] ;  /* 0x0030080001187983 */ /* 0x000ee20000300a00 */
[----:B------:R-:W-:Y:S02]  /*328e0*/  IMAD.MOV.U32 R3, RZ, RZ, R7 ;  /* 0x000000ffff037224 */ /* 0x000fe400078e0007 */
[----:B------:R-:W-:Y:S01]  /*328f0*/  IMAD.MOV.U32 R7, RZ, RZ, R29 ;  /* 0x000000ffff077224 */ /* 0x000fe200078e001d */
[----:B----4-:R-:W-:-:S15]  /*32900*/  HMMA.16816.F32 R8, R12, R28, R8 ;  /* 0x0000001c0c08723c */ /* 0x010fde0000001808 */
[----:B------:R-:W-:-:S04]  /*32910*/  NOP ;  /* 0x0000000000007918 */ /* 0x000fc80000000000 */
[----:B------:R-:W-:Y:S04]  /*32920*/  STL.64 [R1+0xdb0], R8 ;  /* 0x000db00801007387 */ /* 0x000fe80000100a00 */
[----:B------:R0:W-:Y:S04]  /*32930*/  STL.64 [R1+0xdb8], R10 ;  /* 0x000db80a01007387 */ /* 0x0001e80000100a00 */
[----:B0-----:R-:W4:Y:S04]  /*32940*/  LDL.LU R10, [R1+0x3000] ;  /* 0x00300000010a7983 */ /* 0x001f280000300800 */
[----:B------:R-:W2:Y:S01]  /*32950*/  LDL.LU.64 R8, [R1+0x2ff8] ;  /* 0x002ff80001087983 */ /* 0x000ea20000300a00 */
[----:B------:R-:W-:-:S03]  /*32960*/  IMAD.MOV.U32 R11, RZ, RZ, R28 ;  /* 0x000000ffff0b7224 */ /* 0x000fc600078e001c */
[----:B------:R-:W3:Y:S02]  /*32970*/  LDL.LU.64 R28, [R1+0x2ff0] ;  /* 0x002ff000011c7983 */ /* 0x000ee40000300a00 */
[----:B---3--:R-:W-:-:S15]  /*32980*/  HMMA.16816.F32 R24, R12, R28, R24 ;  /* 0x0000001c0c18723c */ /* 0x008fde0000001818 */
[----:B------:R-:W-:-:S04]  /*32990*/  NOP ;  /* 0x0000000000007918 */ /* 0x000fc80000000000 */
[----:B------:R-:W-:Y:S04]  /*329a0*/  STL.64 [R1+0xda0], R24 ;  /* 0x000da01801007387 */ /* 0x000fe80000100a00 */
[----:B------:R0:W-:Y:S04]  /*329b0*/  STL.64 [R1+0xda8], R26 ;  /* 0x000da81a01007387 */ /* 0x0001e80000100a00 */
[----:B0-----:R-:W3:Y:S04]  /*329c0*/  LDL.LU.64 R26, [R1+0x2fe8] ;  /* 0x002fe800011a7983 */ /* 0x001ee80000300a00 */
[----:B------:R-:W2:Y:S04]  /*329d0*/  LDL.LU.64 R24, [R1+0x2fe0] ;  /* 0x002fe00001187983 */ /* 0x000ea80000300a00 */
[----:B------:R-:W-:Y:S04]  /*329e0*/  STL [R1+0x2f50], R28 ;  /* 0x002f501c01007387 */ /* 0x000fe80000100800 */
[----:B------:R-:W-:Y:S01]  /*329f0*/  STL [R1+0x2f30], R29 ;  /* 0x002f301d01007387 */ /* 0x000fe20000100800 */
        /* <DEDUP_REMOVED lines=32> */
[----:B0-----:R-:W2:Y:S04]  /*32c00*/  LDL.LU R20, [R1+0xd50] ;  /* 0x000d500001147983 */ /* 0x001ea80000300800 */
[----:B------:R-:W2:Y:S04]  /*32c10*/  LDL.LU R21, [R1+0xd54] ;  /* 0x000d540001157983 */ /* 0x000ea80000300800 */
[----:B------:R-:W2:Y:S04]  /*32c20*/  LDL.LU R22, [R1+0xd58] ;  /* 0x000d580001167983 */ /* 0x000ea80000300800 */
[----:B------:R-:W2:Y:S02]  /*32c30*/  LDL.LU R23, [R1+0xd5c] ;  /* 0x000d5c0001177983 */ /* 0x000ea40000300800 */
[----:B--2---:R-:W-:-:S15]  /*32c40*/  HMMA.16816.F32 R20, R12, R18, R20 ;  /* 0x000000120c14723c */ /* 0x004fde0000001814 */
[----:B------:R-:W-:-:S04]  /*32c50*/  NOP ;  /* 0x0000000000007918 */ /* 0x000fc80000000000 */
[----:B------:R-:W-:Y:S04]  /*32c60*/  STL.64 [R1+0xd50], R20 ;  /* 0x000d501401007387 */ /* 0x000fe80000100a00 */
[----:B------:R3:W-:Y:S02]  /*32c70*/  STL.64 [R1+0xd58], R22 ;  /* 0x000d581601007387 */ /* 0x0007e40000100a00 */
[----:B---3--:R-:W-:Y:S01]  /*32c80*/  HMMA.16816.F32 R20, R12, R16, R24 ;  /* 0x000000100c14723c */ /* 0x008fe20000001818 */
[----:B------:R-:W-:Y:S02]  /*32c90*/  IMAD.MOV.U32 R26, RZ, RZ, R11 ;  /* 0x000000ffff1a7224 */ /* 0x000fe400078e000b */
[----:B------:R-:W-:Y:S01]  /*32ca0*/  IMAD.MOV.U32 R27, RZ, RZ, R7 ;  /* 0x000000ffff1b7224 */ /* 0x000fe200078e0007 */
[----:B------:R-:W4:-:S15]  /*32cb0*/  LDL.LU R11, [R1+0x2f98] ;  /* 0x002f9800010b7983 */ /* 0x000f1e0000300800 */
        /* <DEDUP_REMOVED lines=8> */
[----:B------:R-:W-:Y:S01]  /*32d40*/  IMAD.MOV.U32 R25, RZ, RZ, R5 ;  /* 0x000000ffff197224 */ /* 0x000fe200078e0005 */
[----:B---3--:R-:W-:Y:S04]  /*32d50*/  STL.64 [R1+0x2ef8], R22 ;  /* 0x002ef81601007387 */ /* 0x008fe80000100a00 */
[----:B--2---:R0:W-:Y:S04]  /*32d60*/  STL.64 [R1+0x2ef0], R20 ;  /* 0x002ef01401007387 */ /* 0x0041e80000100a00 */
[----:B------:R-:W-:Y:S04]  /*32d70*/  STL.64 [R1+0x2f00], R24 ;  /* 0x002f001801007387 */ /* 0x000fe80000100a00 */
[----:B0-----:R-:W2:Y:S04]  /*32d80*/  LDL.LU R20, [R1+0xcd0] ;  /* 0x000cd00001147983 */ /* 0x001ea80000300800 */
[----:B------:R-:W2:Y:S04]  /*32d90*/  LDL.LU R21, [R1+0xcd4] ;  /* 0x000cd40001157983 */ /* 0x000ea80000300800 */
[----:B------:R-:W3:Y:S04]  /*32da0*/  LDL.LU R22, [R1+0xcd8] ;  /* 0x000cd80001167983 */ /* 0x000ee80000300800 */
        /* <DEDUP_REMOVED lines=10> */
[----:B------:R-:W-:-:S03]  /*32e50*/  IMAD.MOV.U32 R24, RZ, RZ, R2 ;  /* 0x000000ffff187224 */ /* 0x000fc600078e0002 */
[----:B---3--:R-:W-:Y:S04]  /*32e60*/  STL.64 [R1+0x2f28], R22 ;  /* 0x002f281601007387 */ /* 0x008fe80000100a00 */
[----:B--2---:R0:W-:Y:S04]  /*32e70*/  STL.64 [R1+0x2f20], R20 ;  /* 0x002f201401007387 */ /* 0x0041e80000100a00 */
[----:B------:R-:W-:Y:S04]  /*32e80*/  STL [R1+0x2f54], R24 ;  /* 0x002f541801007387 */ /* 0x000fe80000100800 */
[----:B0-----:R-:W2:Y:S04]  /*32e90*/  LDL.LU R20, [R1+0xcf0] ;  /* 0x000cf00001147983 */ /* 0x001ea80000300800 */
[----:B------:R-:W2:Y:S04]  /*32ea0*/  LDL.LU R21, [R1+0xcf4] ;  /* 0x000cf40001157983 */ /* 0x000ea80000300800 */
[----:B------:R-:W3:Y:S04]  /*32eb0*/  LDL.LU R22, [R1+0xcf8] ;  /* 0x000cf80001167983 */ /* 0x000ee80000300800 */
[----:B------:R-:W3:Y:S04]  /*32ec0*/  LDL.LU R23, [R1+0xcfc] ;  /* 0x000cfc0001177983 */ /* 0x000ee80000300800 */
[----:B------:R-:W2:Y:S04]  /*32ed0*/  LDL.LU R4, [R1+0xd20] ;  /* 0x000d200001047983 */ /* 0x000ea80000300800 */
[----:B------:R-:W2:Y:S04]  /*32ee0*/  LDL.LU R5, [R1+0xd24] ;  /* 0x000d240001057983 */ /* 0x000ea80000300800 */
[----:B------:R-:W2:Y:S04]  /*32ef0*/  LDL.LU R6, [R1+0xd28] ;  /* 0x000d280001067983 */ /* 0x000ea80000300800 */
[----:B------:R-:W2:Y:S04]  /*32f00*/  LDL.LU R7, [R1+0xd2c] ;  /* 0x000d2c0001077983 */ /* 0x000ea80000300800 */
[----:B--2---:R-:W-:Y:S04]  /*32f10*/  STL.64 [R1+0x2f90], R6 ;  /* 0x002f900601007387 */ /* 0x004fe80000100a00 */
[----:B------:R0:W-:Y:S04]  /*32f20*/  STL.64 [R1+0x2f88], R4 ;  /* 0x002f880401007387 */ /* 0x0001e80000100a00 */
[----:B0-----:R-:W4:Y:S04]  /*32f30*/  LDL.LU R4, [R1+0xd30] ;  /* 0x000d300001047983 */ /* 0x001f280000300800 */
[----:B------:R-:W4:Y:S04]  /*32f40*/  LDL.LU R5, [R1+0xd34] ;  /* 0x000d340001057983 */ /* 0x000f280000300800 */
[----:B------:R-:W4:Y:S04]  /*32f50*/  LDL.LU R6, [R1+0xd38] ;  /* 0x000d380001067983 */ /* 0x000f280000300800 */
[----:B------:R-:W4:Y:S04]  /*32f60*/  LDL.LU R7, [R1+0xd3c] ;  /* 0x000d3c0001077983 */ /* 0x000f280000300800 */
[----:B------:R-:W2:Y:S04]  /*32f70*/  LDL.LU R24, [R1+0x136c] ;  /* 0x00136c0001187983 */ /* 0x000ea80000300800 */
[----:B------:R-:W2:Y:S04]  /*32f80*/  LDL.LU R29, [R1+0x1368] ;  /* 0x00136800011d7983 */ /* 0x000ea80000300800 */
[----:B------:R-:W2:Y:S04]  /*32f90*/  LDL.LU R28, [R1+0x1374] ;  /* 0x00137400011c7983 */ /* 0x000ea80000300800 */
[----:B------:R-:W2:Y:S04]  /*32fa0*/  LDL.LU R27, [R1+0x1370] ;  /* 0x00137000011b7983 */ /* 0x000ea80000300800 */
[----:B------:R-:W2:Y:S04]  /*32fb0*/  LDL.LU R2, [R1+0x137c] ;  /* 0x00137c0001027983 */ /* 0x000ea80000300800 */
[----:B------:R-:W2:Y:S01]  /*32fc0*/  LDL.LU R26, [R1+0x1378] ;  /* 0x00137800011a7983 */ /* 0x000ea20000300800 */
[----:B------:R-:W-:-:S03]  /*32fd0*/  IMAD.MOV.U32 R25, RZ, RZ, R0 ;  /* 0x000000ffff197224 */ /* 0x000fc600078e0000 */
[----:B--2---:R-:W-:Y:S04]  /*32fe0*/  STL.64 [R1+0x2f60], R26 ;  /* 0x002f601a01007387 */ /* 0x004fe80000100a00 */
[----:B------:R0:W-:Y:S04]  /*32ff0*/  STL.64 [R1+0x2f58], R24 ;  /* 0x002f581801007387 */ /* 0x0001e80000100a00 */
[----:B0-----:R-:W2:Y:S04]  /*33000*/  LDL.LU R24, [R1+0xd00] ;  /* 0x000d000001187983 */ /* 0x001ea80000300800 */
[----:B------:R-:W2:Y:S04]  /*33010*/  LDL.LU R25, [R1+0xd04] ;  /* 0x000d040001197983 */ /* 0x000ea80000300800 */
[----:B------:R-:W2:Y:S04]  /*33020*/  LDL.LU R26, [R1+0xd08] ;  /* 0x000d0800011a7983 */ /* 0x000ea80000300800 */
[----:B------:R-:W2:Y:S01]  /*33030*/  LDL.LU R27, [R1+0xd0c] ;  /* 0x000d0c00011b7983 */ /* 0x000ea20000300800 */
[C---:B----4-:R-:W-:Y:S03]  /*33040*/  HMMA.16816.F32 R4, R12.reuse, R10, R4 ;  /* 0x0000000a0c04723c */ /* 0x050fe60000001804 */
[----:B--2---:R-:W-:Y:S04]  /*33050*/  STL.64 [R1+0x2f70], R26 ;  /* 0x002f701a01007387 */ /* 0x004fe80000100a00 */
[----:B------:R0:W-:Y:S04]  /*33060*/  STL.64 [R1+0x2f68], R24 ;  /* 0x002f681801007387 */ /* 0x0001e80000100a00 */
        /* <DEDUP_REMOVED lines=57> */
[----:B------:R-:W4:Y:S04]  /*33400*/  LDL.LU R28, [R1+0x2f50] ;  /* 0x002f5000011c7983 */ /* 0x000f280000300800 */
[----:B------:R-:W3:Y:S04]  /*33410*/  LDL.LU R2, [R1+0x2f4c] ;  /* 0x002f4c0001027983 */ /* 0x000ee80000300800 */
[----:B------:R-:W3:Y:S02]  /*33420*/  LDL.LU R3, [R1+0x2f48] ;  /* 0x002f480001037983 */ /* 0x000ee40000300800 */
[----:B---3--:R-:W-:Y:S02]  /*33430*/  HMMA.16816.F32 R12, R12, R2, R20 ;  /* 0x000000020c0c723c */ /* 0x008fe40000001814 */
        /* <DEDUP_REMOVED lines=8> */
[----:B------:R-:W4:Y:S06]  /*334c0*/  LDL.LU R29, [R1+0x2f30] ;  /* 0x002f3000011d7983 */ /* 0x000f2c0000300800 */
[----:B--2---:R-:W-:Y:S01]  /*334d0*/  HMMA.16816.F32 R24, R12, R24, R20 ;  /* 0x000000180c18723c */ /* 0x004fe20000001814 */
[----:B------:R-:W2:Y:S04]  /*334e0*/  LDL.LU.64 R22, [R1+0x2f28] ;  /* 0x002f280001167983 */ /* 0x000ea80000300a00 */
[----:B------:R-:W2:-:S14]  /*334f0*/  LDL.LU.64 R20, [R1+0x2f20] ;  /* 0x002f200001147983 */ /* 0x000e9c0000300a00 */
        /* <DEDUP_REMOVED lines=17> */
[----:B------:R-:W3:-:S13]  /*33610*/  LDL.LU.64 R20, [R1+0x2ed8] ;  /* 0x002ed80001147983 */ /* 0x000eda0000300a00 */
[----:B------:R-:W-:Y:S04]  /*33620*/  STL.64 [R1+0xcc0], R24 ;  /* 0x000cc01801007387 */ /* 0x000fe80000100a00 */
[----:B------:R0:W-:Y:S04]  /*33630*/  STL.64 [R1+0xcc8], R26 ;  /* 0x000cc81a01007387 */ /* 0x0001e80000100a00 */
[----:B0-----:R-:W2:Y:S04]  /*33640*/  LDL.LU.64 R26, [R1+0x2ed0] ;  /* 0x002ed000011a7983 */ /* 0x001ea80000300a00 */
[----:B------:R-:W3:Y:S01]  /*33650*/  LDL.LU.64 R24, [R1+0x2ec8] ;  /* 0x002ec80001187983 */ /* 0x000ee20000300a00 */
[----:B----4-:R-:W-:-:S15]  /*33660*/  HMMA.16816.F32 R4, R12, R28, R4 ;  /* 0x0000001c0c04723c */ /* 0x010fde0000001804 */
[----:B------:R-:W-:-:S04]  /*33670*/  NOP ;  /* 0x0000000000007918 */ /* 0x000fc80000000000 */
[----:B------:R-:W-:Y:S04]  /*33680*/  STL.64 [R1+0xcb0], R4 ;  /* 0x000cb00401007387 */ /* 0x000fe80000100a00 */
[----:B------:R2:W-:Y:S02]  /*33690*/  STL.64 [R1+0xcb8], R6 ;  /* 0x000cb80601007387 */ /* 0x0005e40000100a00 */
[C---:B--2---:R-:W-:Y:S08]  /*336a0*/  HMMA.16816.F32 R4, R12.reuse, R26, R8 ;  /* 0x0000001a0c04723c */ /* 0x044ff00000001808 */
[C---:B---3--:R-:W-:Y:S11]  /*336b0*/  HMMA.16816.F32 R8, R12.reuse, R24, R16 ;  /* 0x000000180c08723c */ /* 0x048ff60000001810 */
[----:B------:R0:W-:Y:S04]  /*336c0*/  STL.64 [R1+0xca0], R4 ;  /* 0x000ca00401007387 */ /* 0x0001e80000100a00 */
[----:B------:R1:W-:Y:S04]  /*336d0*/  STL.64 [R1+0xca8], R6 ;  /* 0x000ca80601007387 */ /* 0x0003e80000100a00 */
[----:B0-----:R-:W2:Y:S04]  /*336e0*/  LDL.LU R4, [R1+0xc30] ;  /* 0x000c300001047983 */ /* 0x001ea80000300800 */
[----:B------:R0:W-:Y:S04]  /*336f0*/  STL.64 [R1+0xc90], R8 ;  /* 0x000c900801007387 */ /* 0x0001e80000100a00 */
[----:B------:R3:W-:Y:S04]  /*33700*/  STL.64 [R1+0xc98], R10 ;  /* 0x000c980a01007387 */ /* 0x0007e80000100a00 */
[----:B------:R-:W2:Y:S04]  /*33710*/  LDL.LU R5, [R1+0xc34] ;  /* 0x000c340001057983 */ /* 0x000ea80000300800 */
[----:B-1----:R-:W4:Y:S04]  /*33720*/  LDL.LU R6, [R1+0xc38] ;  /* 0x000c380001067983 */ /* 0x002f280000300800 */
[----:B------:R-:W4:Y:S04]  /*33730*/  LDL.LU R7, [R1+0xc3c] ;  /* 0x000c3c0001077983 */ /* 0x000f280000300800 */
[----:B0-----:R-:W2:Y:S04]  /*33740*/  LDL.LU R8, [R1+0xc50] ;  /* 0x000c500001087983 */ /* 0x001ea80000300800 */
[----:B------:R-:W2:Y:S04]  /*33750*/  LDL.LU R9, [R1+0xc54] ;  /* 0x000c540001097983 */ /* 0x000ea80000300800 */
[----:B---3--:R-:W3:Y:S04]  /*33760*/  LDL.LU R10, [R1+0xc58] ;  /* 0x000c5800010a7983 */ /* 0x008ee80000300800 */
[----:B------:R-:W3:Y:S04]  /*33770*/  LDL.LU R11, [R1+0xc5c] ;  /* 0x000c5c00010b7983 */ /* 0x000ee80000300800 */
        /* <DEDUP_REMOVED lines=11> */
[----:B------:R0:W-:Y:S04]  /*33830*/  STL.64 [R1+0x2e98], R8 ;  /* 0x002e980801007387 */ /* 0x0001e80000100a00 */
[----:B0-----:R-:W3:Y:S04]  /*33840*/  LDL.LU R8, [R1+0xc60] ;  /* 0x000c600001087983 */ /* 0x001ee80000300800 */
[----:B------:R-:W3:Y:S04]  /*33850*/  LDL.LU R9, [R1+0xc64] ;  /* 0x000c640001097983 */ /* 0x000ee80000300800 */
[----:B------:R-:W3:Y:S04]  /*33860*/  LDL.LU R10, [R1+0xc68] ;  /* 0x000c6800010a7983 */ /* 0x000ee80000300800 */
[----:B------:R-:W3:Y:S04]  /*33870*/  LDL.LU R11, [R1+0xc6c] ;  /* 0x000c6c00010b7983 */ /* 0x000ee80000300800 */
[----:B----4-:R-:W-:Y:S04]  /*33880*/  STL.64 [R1+0x2e80], R6 ;  /* 0x002e800601007387 */ /* 0x010fe80000100a00 */
[----:B------:R0:W-:Y:S04]  /*33890*/  STL.64 [R1+0x2e78], R4 ;  /* 0x002e780401007387 */ /* 0x0001e80000100a00 */
[----:B0-----:R-:W4:Y:S04]  /*338a0*/  LDL.LU R4, [R1+0xc40] ;  /* 0x000c400001047983 */ /* 0x001f280000300800 */
[----:B------:R-:W4:Y:S04]  /*338b0*/  LDL.LU R5, [R1+0xc44] ;  /* 0x000c440001057983 */ /* 0x000f280000300800 */
[----:B------:R-:W4:Y:S04]  /*338c0*/  LDL.LU R6, [R1+0xc48] ;  /* 0x000c480001067983 */ /* 0x000f280000300800 */
[----:B------:R-:W4:Y:S04]  /*338d0*/  LDL.LU R7, [R1+0xc4c] ;  /* 0x000c4c0001077983 */ /* 0x000f280000300800 */
[----:B------:R-:W2:Y:S04]  /*338e0*/  LDL.LU R0, [R1+0x13a0] ;  /* 0x0013a00001007983 */ /* 0x000ea80000300800 */
[----:B------:R0:W-:Y:S04]  /*338f0*/  STL.64 [R1+0x2e08], R26 ;  /* 0x002e081a01007387 */ /* 0x0001e80000100a00 */
[----:B0-----:R-:W2:Y:S04]  /*33900*/  LDL.64 R26, [R1+0x18] ;  /* 0x00001800011a7983 */ /* 0x001ea80000100a00 */
[----:B------:R0:W-:Y:S04]  /*33910*/  STL.64 [R1+0x2e00], R24 ;  /* 0x002e001801007387 */ /* 0x0001e80000100a00 */
[----:B0-----:R-:W3:Y:S04]  /*33920*/  LDL.LU R24, [R1+0x1398] ;  /* 0x0013980001187983 */ /* 0x001ee80000300800 */
[----:B------:R-:W3:Y:S04]  /*33930*/  LDL.LU R25, [R1+0x13a4] ;  /* 0x0013a40001197983 */ /* 0x000ee80000300800 */
[----:B--2---:R-:W-:Y:S04]  /*33940*/  STL.64 [R1+0x2e50], R26 ;  /* 0x002e501a01007387 */ /* 0x004fe80000100a00 */
[----:B---3--:R0:W-:Y:S04]  /*33950*/  STL.64 [R1+0x2e48], R24 ;  /* 0x002e481801007387 */ /* 0x0081e80000100a00 */
[----:B0-----:R-:W2:Y:S04]  /*33960*/  LDL.LU R24, [R1+0xc10] ;  /* 0x000c100001187983 */ /* 0x001ea80000300800 */
[----:B------:R-:W2:Y:S04]  /*33970*/  LDL.LU R25, [R1+0xc14] ;  /* 0x000c140001197983 */ /* 0x000ea80000300800 */
[----:B------:R-:W3:Y:S04]  /*33980*/  LDL.LU R26, [R1+0xc18] ;  /* 0x000c1800011a7983 */ /* 0x000ee80000300800 */
[----:B------:R-:W3:Y:S01]  /*33990*/  LDL.LU R27, [R1+0xc1c] ;  /* 0x000c1c00011b7983 */ /* 0x000ee20000300800 */
[C---:B------:R-:W-:Y:S03]  /*339a0*/  HMMA.16816.F32 R16, R12.reuse, R22, R16 ;  /* 0x000000160c10723c */ /* 0x040fe60000001810 */
[----:B---3--:R-:W-:Y:S04]  /*339b0*/  STL.64 [R1+0x2e60], R26 ;  /* 0x002e601a01007387 */ /* 0x008fe80000100a00 */
[----:B--2---:R0:W-:Y:S04]  /*339c0*/  STL.64 [R1+0x2e58], R24 ;  /* 0x002e581801007387 */ /* 0x0041e80000100a00 */
[----:B0-----:R-:W2:Y:S04]  /*339d0*/  LDL.LU R24, [R1+0xc20] ;  /* 0x000c200001187983 */ /* 0x001ea80000300800 */
[----:B------:R-:W2:Y:S04]  /*339e0*/  LDL.LU R25, [R1+0xc24] ;  /* 0x000c240001197983 */ /* 0x000ea80000300800 */
[----:B------:R-:W2:Y:S04]  /*339f0*/  LDL.LU R26, [R1+0xc28] ;  /* 0x000c2800011a7983 */ /* 0x000ea80000300800 */
[----:B------:R-:W2:Y:S04]  /*33a00*/  LDL.LU R27, [R1+0xc2c] ;  /* 0x000c2c00011b7983 */ /* 0x000ea80000300800 */
        /* <DEDUP_REMOVED lines=26> */
[----:B0-----:R-:W4:Y:S04]  /*33bb0*/  LDL.LU.64 R10, [R1+0x2e90] ;  /* 0x002e9000010a7983 */ /* 0x001f280000300a00 */
[----:B------:R-:W2:Y:S04]  /*33bc0*/  LDL.LU.64 R8, [R1+0x2e88] ;  /* 0x002e880001087983 */ /* 0x000ea80000300a00 */
[----:B------:R-:W-:Y:S04]  /*33bd0*/  STL.64 [R1+0x2dc8], R18 ;  /* 0x002dc81201007387 */ /* 0x000fe80000100a00 */
[----:B------:R0:W-:Y:S04]  /*33be0*/  STL.64 [R1+0x2dc0], R16 ;  /* 0x002dc01001007387 */ /* 0x0001e80000100a00 */
[----:B0-----:R-:W3:Y:S04]  /*33bf0*/  LDL.LU R16, [R1+0x330] ;  /* 0x0003300001107983 */ /* 0x001ee80000300800 */
[----:B------:R-:W3:Y:S04]  /*33c00*/  LDL.LU R17, [R1+0x334] ;  /* 0x0003340001117983 */ /* 0x000ee80000300800 */
[----:B------:R-:W3:Y:S04]  /*33c10*/  LDL.LU R18, [R1+0x338] ;  /* 0x0003380001127983 */ /* 0x000ee80000300800 */
[----:B------:R-:W3:Y:S01]  /*33c20*/  LDL.LU R19, [R1+0x33c] ;  /* 0x00033c0001137983 */ /* 0x000ee20000300800 */
        /* <DEDUP_REMOVED lines=30> */
[----:B------:R0:W-:Y:S04]  /*33e10*/  STL.64 [R1+0x2d98], R6 ;  /* 0x002d980601007387 */ /* 0x0001e80000100a00 */
[----:B0-----:R-:W2:Y:S01]  /*33e20*/  LDL.LU R7, [R1+0x138c] ;  /* 0x00138c0001077983 */ /* 0x001ea20000300800 */
[----:B---3--:R-:W-:Y:S03]  /*33e30*/  HMMA.16816.F32 R12, R12, R2, R16 ;  /* 0x000000020c0c723c */ /* 0x008fe60000001810 */
[----:B------:R0:W-:Y:S04]  /*33e40*/  STL.64 [R1+0x2d90], R4 ;  /* 0x002d900401007387 */ /* 0x0001e80000100a00 */
[----:B------:R-:W-:Y:S04]  /*33e50*/  STL [R1+0x2d84], R2 ;  /* 0x002d840201007387 */ /* 0x000fe80000100800 */
[----:B------:R-:W-:Y:S01]  /*33e60*/  STL [R1+0x2d80], R3 ;  /* 0x002d800301007387 */ /* 0x000fe20000100800 */
[----:B0-----:R-:W-:-:S07]  /*33e70*/  IMAD R5, R10, 0x100, R9 ;  /* 0x000001000a057824 */ /* 0x001fce00078e0209 */
[----:B------:R0:W-:Y:S04]  /*33e80*/  STL.64 [R1+0x330], R12 ;  /* 0x0003300c01007387 */ /* 0x0001e80000100a00 */
[----:B------:R1:W-:Y:S01]  /*33e90*/  STL.64 [R1+0x338], R14 ;  /* 0x0003380e01007387 */ /* 0x0003e20000100a00 */
[----:B0-----:R-:W-:Y:S01]  /*33ea0*/  F2FP.F16.E5M2.UNPACK_B R13, R5 ;  /* 0x00000005ff0d723e */ /* 0x001fe200020004ff */
[----:B----4-:R-:W-:Y:S02]  /*33eb0*/  IMAD R4, R24, 0x100, R11 ;  /* 0x0000010018047824 */ /* 0x010fe400078e020b */
[----:B------:R-:W-:-:S03]  /*33ec0*/  IMAD R0, R0, 0x100, R25 ;  /* 0x0000010000007824 */ /* 0x000fc600078e0219 */
[----:B-1----:R-:W-:Y:S02]  /*33ed0*/  F2FP.F16.E5M2.UNPACK_B R14, R4 ;  /* 0x00000004ff0e723e */ /* 0x002fe400020004ff */
[----:B------:R-:W-:Y:S01]  /*33ee0*/  F2FP.F16.E5M2.UNPACK_B R15, R0 ;  /* 0x00000000ff0f723e */ /* 0x000fe200020004ff */
[----:B--2---:R-:W-:-:S05]  /*33ef0*/  IMAD R8, R8, 0x100, R7 ;  /* 0x0000010008087824 */ /* 0x004fca00078e0207 */
[----:B------:R-:W-:-:S07]  /*33f00*/  F2FP.F16.E5M2.UNPACK_B R12, R8 ;  /* 0x00000008ff0c723e */ /* 0x000fce00020004ff */
[----:B------:R-:W-:Y:S01]  /*33f10*/  HMMA.16816.F32 R4, R12, R26, R20 ;  /* 0x0000001a0c04723c */ /* 0x000fe20000001814 */
[----:B------:R-:W-:Y:S02]  /*33f20*/  IMAD.MOV.U32 R2, RZ, RZ, R26 ;  /* 0x000000ffff027224 */ /* 0x000fe400078e001a */
[----:B------:R-:W-:-:S15]  /*33f30*/  IMAD.MOV.U32 R0, RZ, RZ, R27 ;  /* 0x000000ffff007224 */ /* 0x000fde00078e001b */
[----:B------:R-:W-:Y:S01]  /*33f40*/  NOP ;  /* 0x0000000000007918 */ /* 0x000fe20000000000 */
[----:B------:R-:W-:Y:S04]  /*33f50*/  STL.64 [R1+0xc00], R4 ;  /* 0x000c000401007387 */ /* 0x000fe80000100a00 */
[----:B------:R0:W-:Y:S04]  /*33f60*/  STL.64 [R1+0xc08], R6 ;  /* 0x000c080601007387 */ /* 0x0001e80000100a00 */
[----:B------:R-:W2:Y:S04]  /*33f70*/  LDL.LU R16, [R1+0xb80] ;  /* 0x000b800001107983 */ /* 0x000ea80000300800 */
[----:B------:R-:W2:Y:S04]  /*33f80*/  LDL.LU R17, [R1+0xb84] ;  /* 0x000b840001117983 */ /* 0x000ea80000300800 */
        /* <DEDUP_REMOVED lines=8> */
[----:B------:R-:W2:Y:S04]  /*34010*/  LDL.LU R26, [R1+0xbc8] ;  /* 0x000bc800011a7983 */ /* 0x000ea80000300800 */
[----:B------:R-:W2:Y:S04]  /*34020*/  LDL.LU R27, [R1+0xbcc] ;  /* 0x000bcc00011b7983 */ /* 0x000ea80000300800 */
[----:B--2---:R1:W-:Y:S04]  /*34030*/  STL.64 [R1+0x2e18], R26 ;  /* 0x002e181a01007387 */ /* 0x0043e80000100a00 */
[----:B0-----:R-:W2:Y:S04]  /*34040*/  LDL R6, [R1+0x8] ;  /* 0x0000080001067983 */ /* 0x001ea80000100800 */
[----:B------:R-:W2:Y:S04]  /*34050*/  LDL R7, [R1+0xc] ;  /* 0x00000c0001077983 */ /* 0x000ea80000100800 */
[----:B------:R-:W2:Y:S04]  /*34060*/  LDL.64 R4, [R1+0x10] ;  /* 0x0000100001047983 */ /* 0x000ea80000100a00 */
[----:B-1----:R-:W2:Y:S04]  /*34070*/  LDL R26, [R1] ;  /* 0x00000000011a7983 */ /* 0x002ea80000100800 */
[----:B------:R-:W2:Y:S04]  /*34080*/  LDL R27, [R1+0x4] ;  /* 0x00000400011b7983 */ /* 0x000ea80000100800 */
[----:B------:R0:W-:Y:S04]  /*34090*/  STL.64 [R1+0x2e10], R24 ;  /* 0x002e101801007387 */ /* 0x0001e80000100a00 */
[----:B--2---:R1:W-:Y:S04]  /*340a0*/  STL.64 [R1+0x2e30], R26 ;  /* 0x002e301a01007387 */ /* 0x0043e80000100a00 */
[----:B0-----:R-:W2:Y:S04]  /*340b0*/  LDL.LU R24, [R1+0xbe0] ;  /* 0x000be00001187983 */ /* 0x001ea80000300800 */
[----:B------:R-:W2:Y:S04]  /*340c0*/  LDL.LU R25, [R1+0xbe4] ;  /* 0x000be40001197983 */ /* 0x000ea80000300800 */
[----:B-1----:R-:W2:Y:S04]  /*340d0*/  LDL.LU R26, [R1+0xbe8] ;  /* 0x000be800011a7983 */ /* 0x002ea80000300800 */
[----:B------:R-:W2:Y:S04]  /*340e0*/  LDL.LU R27, [R1+0xbec] ;  /* 0x000bec00011b7983 */ /* 0x000ea80000300800 */
[----:B--2---:R-:W-:Y:S04]  /*340f0*/  STL.64 [R1+0x2e40], R26 ;  /* 0x002e401a01007387 */ /* 0x004fe80000100a00 */
[----:B------:R0:W-:Y:S04]  /*34100*/  STL.64 [R1+0x2e38], R24 ;  /* 0x002e381801007387 */ /* 0x0001e80000100a00 */
[----:B0-----:R-:W2:Y:S04]  /*34110*/  LDL.LU R24, [R1+0xbf0] ;  /* 0x000bf00001187983 */ /* 0x001ea80000300800 */
[----:B------:R-:W2:Y:S04]  /*34120*/  LDL.LU R25, [R1+0xbf4] ;  /* 0x000bf40001197983 */ /* 0x000ea80000300800 */
[----:B------:R-:W2:Y:S04]  /*34130*/  LDL.LU R26, [R1+0xbf8] ;  /* 0x000bf800011a7983 */ /* 0x000ea80000300800 */
[----:B------:R-:W2:Y:S04]  /*34140*/  LDL.LU R27, [R1+0xbfc] ;  /* 0x000bfc00011b7983 */ /* 0x000ea80000300800 */
[----:B------:R-:W-:Y:S04]  /*34150*/  STL.64 [R1+0x2df8], R22 ;  /* 0x002df81601007387 */ /* 0x000fe80000100a00 */
[----:B----4-:R0:W-:Y:S04]  /*34160*/  STL.64 [R1+0x2df0], R20 ;  /* 0x002df01401007387 */ /* 0x0101e80000100a00 */
[----:B0-----:R-:W4:Y:S04]  /*34170*/  LDL.LU R20, [R1+0xbb0] ;  /* 0x000bb00001147983 */ /* 0x001f280000300800 */
        /* <DEDUP_REMOVED lines=19> */
[----:B------:R-:W-:Y:S03]  /*342b0*/  HMMA.16816.F32 R24, R12, R4, R24 ;  /* 0x000000040c18723c */ /* 0x000fe60000001818 */
        /* <DEDUP_REMOVED lines=9> */
[----:B------:R-:W4:Y:S01]  /*34350*/  LDL.LU.64 R24, [R1+0x2e38] ;  /* 0x002e380001187983 */ /* 0x000f220000300a00 */
[----:B------:R-:W-:-:S02]  /*34360*/  IMAD.MOV.U32 R3, RZ, RZ, R5 ;  /* 0x000000ffff037224 */ /* 0x000fc400078e0005 */
[----:B----4-:R-:W-:Y:S01]  /*34370*/  HMMA.16816.F32 R4, R12, R6, R24 ;  /* 0x000000060c04723c */ /* 0x010fe20000001818 */
[----:B------:R-:W4:-:S15]  /*34380*/  LDL.LU.64 R26, [R1+0x2e30] ;  /* 0x002e3000011a7983 */ /* 0x000f1e0000300a00 */
[----:B------:R-:W-:-:S03]  /*34390*/  NOP ;  /* 0x0000000000007918 */ /* 0x000fc60000000000 */
[----:B------:R0:W-:Y:S04]  /*343a0*/  STL.64 [R1+0xbe0], R4 ;  /* 0x000be00401007387 */ /* 0x0001e80000100a00 */
[----:B------:R1:W-:Y:S04]  /*343b0*/  STL.64 [R1+0xbe8], R6 ;  /* 0x000be80601007387 */ /* 0x0003e80000100a00 */
[----:B0-----:R-:W2:Y:S04]  /*343c0*/  LDL.LU R4, [R1+0xb50] ;  /* 0x000b500001047983 */ /* 0x001ea80000300800 */
[----:B------:R-:W2:Y:S04]  /*343d0*/  LDL.LU R5, [R1+0xb54] ;  /* 0x000b540001057983 */ /* 0x000ea80000300800 */
[----:B-1----:R-:W2:Y:S04]  /*343e0*/  LDL.LU R6, [R1+0xb58] ;  /* 0x000b580001067983 */ /* 0x002ea80000300800 */
[----:B------:R-:W2:Y:S01]  /*343f0*/  LDL.LU R7, [R1+0xb5c] ;  /* 0x000b5c0001077983 */ /* 0x000ea20000300800 */
[----:B----4-:R-:W-:Y:S03]  /*34400*/  HMMA.16816.F32 R24, R12, R26, R20 ;  /* 0x0000001a0c18723c */ /* 0x010fe60000001814 */
[----:B------:R-:W4:Y:S04]  /*34410*/  LDL.LU.64 R22, [R1+0x2e28] ;  /* 0x002e280001167983 */ /* 0x000f280000300a00 */
[----:B------:R-:W4:-:S12]  /*34420*/  LDL.LU.64 R20, [R1+0x2e20] ;  /* 0x002e200001147983 */ /* 0x000f180000300a00 */
        /* <DEDUP_REMOVED lines=73> */
[----:B------:R-:W4:Y:S01]  /*348c0*/  LDL.LU.64 R4, [R1+0x2d90] ;  /* 0x002d900001047983 */ /* 0x000f220000300a00 */
[----:B---3--:R-:W-:Y:S03]  /*348d0*/  HMMA.16816.F32 R16, R12, R8, R16 ;  /* 0x000000080c10723c */ /* 0x008fe60000001810 */
[----:B------:R-:W-:Y:S04]  /*348e0*/  STL.64 [R1+0x2cd8], R10 ;  /* 0x002cd80a01007387 */ /* 0x000fe80000100a00 */
[----:B------:R-:W-:-:S12]  /*348f0*/  STL.64 [R1+0x2cd0], R8 ;  /* 0x002cd00801007387 */ /* 0x000fd80000100a00 */
[----:B------:R-:W-:Y:S04]  /*34900*/  STL.64 [R1+0xb40], R16 ;  /* 0x000b401001007387 */ /* 0x000fe80000100a00 */
[----:B------:R2:W-:Y:S02]  /*34910*/  STL.64 [R1+0xb48], R18 ;  /* 0x000b481201007387 */ /* 0x0005e40000100a00 */
[C---:B--2---:R-:W-:Y:S08]  /*34920*/  HMMA.16816.F32 R16, R12.reuse, R6, R20 ;  /* 0x000000060c10723c */ /* 0x044ff00000001814 */
[----:B----4-:R-:W-:Y:S01]  /*34930*/  HMMA.16816.F32 R8, R12, R4, R24 ;  /* 0x000000040c08723c */ /* 0x010fe20000001818 */
[----:B------:R0:W-:Y:S10]  /*34940*/  STL.64 [R1+0x2ca8], R6 ;  /* 0x002ca80601007387 */ /* 0x0001f40000100a00 */
[----:B------:R-:W-:Y:S04]  /*34950*/  STL.64 [R1+0xb30], R16 ;  /* 0x000b301001007387 */ /* 0x000fe80000100a00 */
[----:B------:R-:W-:Y:S04]  /*34960*/  STL.64 [R1+0xb38], R18 ;  /* 0x000b381201007387 */ /* 0x000fe80000100a00 */
[----:B------:R1:W-:Y:S04]  /*34970*/  STL.64 [R1+0x2ca0], R4 ;  /* 0x002ca00401007387 */ /* 0x0003e80000100a00 */
[----:B------:R-:W-:Y:S04]  /*34980*/  STL.64 [R1+0xb20], R8 ;  /* 0x000b200801007387 */ /* 0x000fe80000100a00 */
[----:B------:R-:W-:Y:S04]  /*34990*/  STL.64 [R1+0xb28], R10 ;  /* 0x000b280a01007387 */ /* 0x000fe80000100a00 */
[----:B------:R-:W2:Y:S04]  /*349a0*/  LDL.LU R20, [R1+0xab0] ;  /* 0x000ab00001147983 */ /* 0x000ea80000300800 */
[----:B------:R-:W2:Y:S04]  /*349b0*/  LDL.LU R21, [R1+0xab4] ;  /* 0x000ab40001157983 */ /* 0x000ea80000300800 */
[----:B------:R-:W3:Y:S04]  /*349c0*/  LDL.LU R22, [R1+0xab8] ;  /* 0x000ab80001167983 */ /* 0x000ee80000300800 */
[----:B------:R-:W3:Y:S04]  /*349d0*/  LDL.LU R23, [R1+0xabc] ;  /* 0x000abc0001177983 */ /* 0x000ee80000300800 */
[----:B0-----:R-:W4:Y:S04]  /*349e0*/  LDL.64 R6, [R1] ;  /* 0x0000000001067983 */ /* 0x001f280000100a00 */
[----:B------:R-:W2:Y:S04]  /*349f0*/  LDL.LU R24, [R1+0xad0] ;  /* 0x000ad00001187983 */ /* 0x000ea80000300800 */
[----:B------:R-:W2:Y:S04]  /*34a00*/  LDL.LU R25, [R1+0xad4] ;  /* 0x000ad40001197983 */ /* 0x000ea80000300800 */
[----:B------:R-:W2:Y:S04]  /*34a10*/  LDL.LU R26, [R1+0xad8] ;  /* 0x000ad800011a7983 */ /* 0x000ea80000300800 */
[----:B------:R-:W2:Y:S04]  /*34a20*/  LDL.LU R27, [R1+0xadc] ;  /* 0x000adc00011b7983 */ /* 0x000ea80000300800 */
[----:B-1----:R-:W2:Y:S04]  /*34a30*/  LDL.64 R4, [R1+0x8] ;  /* 0x0000080001047983 */ /* 0x002ea80000100a00 */
[----:B----4-:R-:W-:Y:S04]  /*34a40*/  STL.64 [R1+0x2d38], R6 ;  /* 0x002d380601007387 */ /* 0x010fe80000100a00 */
[----:B--2---:R-:W-:Y:S04]  /*34a50*/  STL.64 [R1+0x2d30], R4 ;  /* 0x002d300401007387 */ /* 0x004fe80000100a00 */
[----:B------:R-:W-:Y:S04]  /*34a60*/  STL.64 [R1+0x2d18], R26 ;  /* 0x002d181a01007387 */ /* 0x000fe80000100a00 */
[----:B------:R0:W-:Y:S04]  /*34a70*/  STL.64 [R1+0x2d10], R24 ;  /* 0x002d101801007387 */ /* 0x0001e80000100a00 */
[----:B0-----:R-:W2:Y:S04]  /*34a80*/  LDL.LU R24, [R1+0xae0] ;  /* 0x000ae00001187983 */ /* 0x001ea80000300800 */
[----:B------:R-:W2:Y:S04]  /*34a90*/  LDL.LU R25, [R1+0xae4] ;  /* 0x000ae40001197983 */ /* 0x000ea80000300800 */
[----:B------:R-:W4:Y:S04]  /*34aa0*/  LDL.LU R26, [R1+0xae8] ;  /* 0x000ae800011a7983 */ /* 0x000f280000300800 */
[----:B------:R-:W4:Y:S04]  /*34ab0*/  LDL.LU R27, [R1+0xaec] ;  /* 0x000aec00011b7983 */ /* 0x000f280000300800 */
[----:B------:R-:W2:Y:S01]  /*34ac0*/  LDL R6, [R1+0x10] ;  /* 0x0000100001067983 */ /* 0x000ea20000100800 */
[----:B------:R-:W-:-:S05]  /*34ad0*/  IMAD.MOV.U32 R7, RZ, RZ, R3 ;  /* 0x000000ffff077224 */ /* 0x000fca00078e0003 */
[----:B--2---:R-:W-:Y:S04]  /*34ae0*/  STL.64 [R1+0x2d50], R6 ;  /* 0x002d500601007387 */ /* 0x004fe80000100a00 */
[----:B----4-:R-:W-:Y:S04]  /*34af0*/  STL.64 [R1+0x2d28], R26 ;  /* 0x002d281a01007387 */ /* 0x010fe80000100a00 */
[----:B------:R0:W-:Y:S04]  /*34b00*/  STL.64 [R1+0x2d20], R24 ;  /* 0x002d201801007387 */ /* 0x0001e80000100a00 */
[----:B0-----:R-:W2:Y:S04]  /*34b10*/  LDL.LU R24, [R1+0xaf0] ;  /* 0x000af00001187983 */ /* 0x001ea80000300800 */
[----:B------:R-:W2:Y:S04]  /*34b20*/  LDL.LU R25, [R1+0xaf4] ;  /* 0x000af40001197983 */ /* 0x000ea80000300800 */
[----:B------:R-:W4:Y:S04]  /*34b30*/  LDL.LU R26, [R1+0xaf8] ;  /* 0x000af800011a7983 */ /* 0x000f280000300800 */
[----:B------:R-:W4:Y:S01]  /*34b40*/  LDL.LU R27, [R1+0xafc] ;  /* 0x000afc00011b7983 */ /* 0x000f220000300800 */
[----:B------:R-:W-:-:S02]  /*34b50*/  IMAD R29, R28, 0x100, R29 ;  /* 0x000001001c1d7824 */ /* 0x000fc400078e021d */
[----:B------:R-:W-:Y:S01]  /*34b60*/  IMAD.MOV.U32 R4, RZ, RZ, R2 ;  /* 0x000000ffff047224 */ /* 0x000fe200078e0002 */
[----:B------:R-:W2:Y:S04]  /*34b70*/  LDL.LU R28, [R1+0x13b4] ;  /* 0x0013b400011c7983 */ /* 0x000ea80000300800 */
[----:B------:R-:W3:Y:S04]  /*34b80*/  LDL.LU R7, [R1+0x13b0] ;  /* 0x0013b00001077983 */ /* 0x000ee80000300800 */
[----:B------:R-:W3:Y:S04]  /*34b90*/  LDL.LU R2, [R1+0x13bc] ;  /* 0x0013bc0001027983 */ /* 0x000ee80000300800 */
[----:B------:R-:W3:Y:S01]  /*34ba0*/  LDL.LU R6, [R1+0x13b8] ;  /* 0x0013b80001067983 */ /* 0x000ee20000300800 */
[----:B------:R-:W-:-:S03]  /*34bb0*/  IMAD.MOV.U32 R5, RZ, RZ, R0 ;  /* 0x000000ffff057224 */ /* 0x000fc600078e0000 */
[----:B------:R-:W3:Y:S04]  /*34bc0*/  LDL.LU R3, [R1+0x13c4] ;  /* 0x0013c40001037983 */ /* 0x000ee80000300800 */
[----:B------:R-:W3:Y:S04]  /*34bd0*/  LDL.LU R0, [R1+0x13c0] ;  /* 0x0013c00001007983 */ /* 0x000ee80000300800 */
[----:B----4-:R-:W-:Y:S04]  /*34be0*/  STL.64 [R1+0x2d48], R26 ;  /* 0x002d481a01007387 */ /* 0x010fe80000100a00 */
[----:B--2---:R0:W-:Y:S04]  /*34bf0*/  STL.64 [R1+0x2d40], R24 ;  /* 0x002d401801007387 */ /* 0x0041e80000100a00 */
[----:B0-----:R-:W2:Y:S04]  /*34c00*/  LDL.LU R24, [R1+0xb00] ;  /* 0x000b000001187983 */ /* 0x001ea80000300800 */
[----:B------:R-:W2:Y:S04]  /*34c10*/  LDL.LU R25, [R1+0xb04] ;  /* 0x000b040001197983 */ /* 0x000ea80000300800 */
[----:B------:R-:W4:Y:S04]  /*34c20*/  LDL.LU R26, [R1+0xb08] ;  /* 0x000b0800011a7983 */ /* 0x000f280000300800 */
[----:B------:R-:W4:Y:S04]  /*34c30*/  LDL.LU R27, [R1+0xb0c] ;  /* 0x000b0c00011b7983 */ /* 0x000f280000300800 */
[----:B----4-:R-:W-:Y:S04]  /*34c40*/  STL.64 [R1+0x2d60], R26 ;  /* 0x002d601a01007387 */ /* 0x010fe80000100a00 */
[----:B--2---:R0:W-:Y:S04]  /*34c50*/  STL.64 [R1+0x2d58], R24 ;  /* 0x002d581801007387 */ /* 0x0041e80000100a00 */
[----:B0-----:R-:W2:Y:S04]  /*34c60*/  LDL.LU R24, [R1+0xb10] ;  /* 0x000b100001187983 */ /* 0x001ea80000300800 */
[----:B------:R-:W2:Y:S04]  /*34c70*/  LDL.LU R25, [R1+0xb14] ;  /* 0x000b140001197983 */ /* 0x000ea80000300800 */
[----:B------:R-:W4:Y:S04]  /*34c80*/  LDL.LU R26, [R1+0xb18] ;  /* 0x000b1800011a7983 */ /* 0x000f280000300800 */
[----:B------:R-:W4:Y:S01]  /*34c90*/  LDL.LU R27, [R1+0xb1c] ;  /* 0x000b1c00011b7983 */ /* 0x000f220000300800 */
[----:B---3--:R-:W-:-:S02]  /*34ca0*/  IMAD R7, R7, 0x100, R28 ;  /* 0x0000010007077824 */ /* 0x008fc400078e021c */
[----:B------:R-:W-:Y:S02]  /*34cb0*/  IMAD R6, R6, 0x100, R2 ;  /* 0x0000010006067824 */ /* 0x000fe400078e0202 */
[----:B------:R-:W-:Y:S01]  /*34cc0*/  IMAD R0, R0, 0x100, R3 ;  /* 0x0000010000007824 */ /* 0x000fe200078e0203 */
[----:B----4-:R-:W-:Y:S04]  /*34cd0*/  STL.64 [R1+0x2d78], R26 ;  /* 0x002d781a01007387 */ /* 0x010fe80000100a00 */
[----:B--2---:R0:W-:Y:S04]  /*34ce0*/  STL.64 [R1+0x2d70], R24 ;  /* 0x002d701801007387 */ /* 0x0041e80000100a00 */
        /* <DEDUP_REMOVED lines=10> */
[----:B------:R-:W4:Y:S04]  /*34d90*/  LDL.LU R8, [R1+0xaa0] ;  /* 0x000aa00001087983 */ /* 0x000f280000300800 */
        /* <DEDUP_REMOVED lines=9> */
[----:B------:R-:W2:Y:S02]  /*34e30*/  LDL.LU R3, [R1+0x2d80] ;  /* 0x002d800001037983 */ /* 0x000ea40000300800 */
[----:B--2---:R-:W-:Y:S02]  /*34e40*/  HMMA.16816.F32 R12, R12, R2, R24 ;  /* 0x000000020c0c723c */ /* 0x004fe40000001818 */
[----:B------:R-:W2:Y:S04]  /*34e50*/  LDL.LU.64 R26, [R1+0x2d78] ;  /* 0x002d7800011a7983 */ /* 0x000ea80000300a00 */
[----:B------:R-:W2:Y:S04]  /*34e60*/  LDL.LU.64 R24, [R1+0x2d70] ;  /* 0x002d700001187983 */ /* 0x000ea80000300a00 */
[----:B------:R-:W-:Y:S04]  /*34e70*/  STL [R1+0x2c74], R2 ;  /* 0x002c740201007387 */ /* 0x000fe80000100800 */
[----:B------:R-:W-:Y:S05]  /*34e80*/  STL [R1+0x2c70], R3 ;  /* 0x002c700301007387 */ /* 0x000fea0000100800 */
[----:B------:R0:W-:Y:S04]  /*34e90*/  STL.64 [R1+0x320], R12 ;  /* 0x0003200c01007387 */ /* 0x0001e80000100a00 */
[----:B------:R1:W-:Y:S01]  /*34ea0*/  STL.64 [R1+0x328], R14 ;  /* 0x0003280e01007387 */ /* 0x0003e20000100a00 */
[----:B0-----:R-:W-:-:S02]  /*34eb0*/  F2FP.F16.E5M2.UNPACK_B R12, R29 ;  /* 0x0000001dff0c723e */ /* 0x001fc400020004ff */
        /* <DEDUP_REMOVED lines=55> */
[C---:B----4-:R-:W-:Y:S08]  /*35230*/  HMMA.16816.F32 R8, R12.reuse, R22, R8 ;  /* 0x000000160c08723c */ /* 0x050ff00000001808 */
[C---:B--2---:R-:W-:Y:S11]  /*35240*/  HMMA.16816.F32 R16, R12.reuse, R20, R16 ;  /* 0x000000140c10723c */ /* 0x044ff60000001810 */
[----:B------:R-:W-:Y:S04]  /*35250*/  STL.64 [R1+0xaa0], R8 ;  /* 0x000aa00801007387 */ /* 0x000fe80000100a00 */
[----:B------:R0:W-:Y:S04]  /*35260*/  STL.64 [R1+0xaa8], R10 ;  /* 0x000aa80a01007387 */ /* 0x0001e80000100a00 */
[----:B0-----:R-:W2:Y:S04]  /*35270*/  LDL.LU.64 R10, [R1+0x2cd8] ;  /* 0x002cd800010a7983 */ /* 0x001ea80000300a00 */
[----:B------:R-:W4:Y:S04]  /*35280*/  LDL.LU.64 R8, [R1+0x2cd0] ;  /* 0x002cd00001087983 */ /* 0x000f280000300a00 */
        /* <DEDUP_REMOVED lines=14> */
[----:B---3--:R-:W-:Y:S02]  /*35370*/  HMMA.16816.F32 R20, R12, R16, R24 ;  /* 0x000000100c14723c */ /* 0x008fe40000001818 */
[----:B------:R-:W-:Y:S04]  /*35380*/  STL.64 [R1+0x2bd8], R18 ;  /* 0x002bd81201007387 */ /* 0x000fe80000100a00 */
[----:B------:R0:W-:-:S13]  /*35390*/  STL.64 [R1+0x2bd0], R16 ;  /* 0x002bd01001007387 */ /* 0x0001da0000100a00 */
[----:B------:R-:W-:Y:S04]  /*353a0*/  STL.64 [R1+0xa70], R20 ;  /* 0x000a701401007387 */ /* 0x000fe80000100a00 */
[----:B------:R-:W-:Y:S04]  /*353b0*/  STL.64 [R1+0xa78], R22 ;  /* 0x000a781601007387 */ /* 0x000fe80000100a00 */
[----:B0-----:R-:W2:Y:S04]  /*353c0*/  LDL.LU R16, [R1+0x9b0] ;  /* 0x0009b00001107983 */ /* 0x001ea80000300800 */
[----:B------:R-:W2:Y:S04]  /*353d0*/  LDL.LU R17, [R1+0x9b4] ;  /* 0x0009b40001117983 */ /* 0x000ea80000300800 */
[----:B------:R-:W3:Y:S04]  /*353e0*/  LDL.LU R18, [R1+0x9b8] ;  /* 0x0009b80001127983 */ /* 0x000ee80000300800 */
[----:B------:R-:W3:Y:S01]  /*353f0*/  LDL.LU R19, [R1+0x9bc] ;  /* 0x0009bc0001137983 */ /* 0x000ee20000300800 */
[----:B------:R-:W-:-:S02]  /*35400*/  IMAD.MOV.U32 R2, RZ, RZ, R4 ;  /* 0x000000ffff027224 */ /* 0x000fc400078e0004 */
[----:B------:R-:W-:Y:S01]  /*35410*/  IMAD.MOV.U32 R4, RZ, RZ, R6 ;  /* 0x000000ffff047224 */ /* 0x000fe200078e0006 */
[----:B---3--:R0:W-:Y:S04]  /*35420*/  STL.64 [R1+0x2c08], R18 ;  /* 0x002c081201007387 */ /* 0x0081e80000100a00 */
[----:B--2---:R-:W-:Y:S04]  /*35430*/  STL.64 [R1+0x2c00], R16 ;  /* 0x002c001001007387 */ /* 0x004fe80000100a00 */
[----:B------:R-:W2:Y:S04]  /*35440*/  LDL.LU R24, [R1+0x9e0] ;  /* 0x0009e00001187983 */ /* 0x000ea80000300800 */
[----:B------:R-:W2:Y:S04]  /*35450*/  LDL.LU R25, [R1+0x9e4] ;  /* 0x0009e40001197983 */ /* 0x000ea80000300800 */
[----:B------:R-:W3:Y:S04]  /*35460*/  LDL.LU R26, [R1+0x9e8] ;  /* 0x0009e800011a7983 */ /* 0x000ee80000300800 */
[----:B------:R-:W3:Y:S01]  /*35470*/  LDL.LU R27, [R1+0x9ec] ;  /* 0x0009ec00011b7983 */ /* 0x000ee20000300800 */
[----:B------:R-:W-:-:S02]  /*35480*/  IMAD.MOV.U32 R3, RZ, RZ, R7 ;  /* 0x000000ffff037224 */ /* 0x000fc400078e0007 */
[----:B0-----:R-:W-:Y:S02]  /*35490*/  IMAD.MOV.U32 R18, RZ, RZ, R4 ;  /* 0x000000ffff127224 */ /* 0x001fe400078e0004 */
[----:B------:R-:W-:Y:S01]  /*354a0*/  IMAD.MOV.U32 R19, RZ, RZ, R3 ;  /* 0x000000ffff137224 */ /* 0x000fe200078e0003 */
[----:B---3--:R-:W-:Y:S04]  /*354b0*/  STL.64 [R1+0x2c18], R26 ;  /* 0x002c181a01007387 */ /* 0x008fe80000100a00 */
[----:B--2---:R0:W-:Y:S04]  /*354c0*/  STL.64 [R1+0x2c10], R24 ;  /* 0x002c101801007387 */ /* 0x0041e80000100a00 */
[----:B------:R1:W-:Y:S04]  /*354d0*/  STL.64 [R1+0x2c20], R18 ;  /* 0x002c201201007387 */ /* 0x0003e80000100a00 */
        /* <DEDUP_REMOVED lines=8> */
[----:B-1----:R-:W2:Y:S01]  /*35560*/  LDL.64 R18, [R1+0x10] ;  /* 0x0000100001127983 */ /* 0x002ea20000100a00 */
[----:B------:R-:W-:-:S03]  /*35570*/  IMAD.MOV.U32 R17, RZ, RZ, R0 ;  /* 0x000000ffff117224 */ /* 0x000fc600078e0000 */
[----:B--2---:R-:W-:Y:S04]  /*35580*/  STL.64 [R1+0x2c50], R18 ;  /* 0x002c501201007387 */ /* 0x004fe80000100a00 */
[----:B------:R1:W-:Y:S04]  /*35590*/  STL.64 [R1+0x2c48], R16 ;  /* 0x002c481001007387 */ /* 0x0003e80000100a00 */
[----:B0-----:R-:W2:Y:S04]  /*355a0*/  LDL.LU R24, [R1+0xa00] ;  /* 0x000a000001187983 */ /* 0x001ea80000300800 */
[----:B------:R-:W2:Y:S04]  /*355b0*/  LDL.LU R25, [R1+0xa04] ;  /* 0x000a040001197983 */ /* 0x000ea80000300800 */
[----:B------:R-:W3:Y:S04]  /*355c0*/  LDL.LU R26, [R1+0xa08] ;  /* 0x000a0800011a7983 */ /* 0x000ee80000300800 */
[----:B------:R-:W3:Y:S04]  /*355d0*/  LDL.LU R27, [R1+0xa0c] ;  /* 0x000a0c00011b7983 */ /* 0x000ee80000300800 */
[----:B-1----:R-:W2:Y:S04]  /*355e0*/  LDL.LU R16, [R1+0xa20] ;  /* 0x000a200001107983 */ /* 0x002ea80000300800 */
        /* <DEDUP_REMOVED lines=15> */
[----:B--2---:R0:W-:Y:S04]  /*356e0*/  STL [R1+0x2c7c], R28 ;  /* 0x002c7c1c01007387 */ /* 0x0041e80000100800 */
[----:B0-----:R-:W2:Y:S04]  /*356f0*/  LDL.LU R28, [R1+0x13d0] ;  /* 0x0013d000011c7983 */ /* 0x001ea80000300800 */
[----:B------:R-:W2:Y:S04]  /*35700*/  LDL.LU R2, [R1+0x1e0c] ;  /* 0x001e0c0001027983 */ /* 0x000ea80000300800 */
[----:B------:R-:W2:Y:S04]  /*35710*/  LDL.LU R3, [R1+0x1e14] ;  /* 0x001e140001037983 */ /* 0x000ea80000300800 */
[----:B------:R-:W2:Y:S04]  /*35720*/  LDL.LU R0, [R1+0x1e10] ;  /* 0x001e100001007983 */ /* 0x000ea80000300800 */
[----:B------:R-:W-:Y:S04]  /*35730*/  STL.64 [R1+0x2c68], R18 ;  /* 0x002c681201007387 */ /* 0x000fe80000100a00 */
        /* <DEDUP_REMOVED lines=11> */
[C---:B------:R-:W-:Y:S03]  /*357f0*/  HMMA.16816.F32 R4, R12.reuse, R10, R4 ;  /* 0x0000000a0c04723c */ /* 0x040fe60000001804 */
        /* <DEDUP_REMOVED lines=12> */
[----:B------:R-:W2:Y:S04]  /*358c0*/  LDL.LU R20, [R1+0x9d0] ;  /* 0x0009d00001147983 */ /* 0x000ea80000300800 */
        /* <DEDUP_REMOVED lines=23> */
[----:B0-----:R-:W4:Y:S04]  /*35a40*/  LDL.LU.64 R18, [R1+0x2c98] ;  /* 0x002c980001127983 */ /* 0x001f280000300a00 */
[----:B------:R-:W4:Y:S01]  /*35a50*/  LDL.LU.64 R16, [R1+0x2c90] ;  /* 0x002c900001107983 */ /* 0x000f220000300a00 */
[----:B------:R-:W-:Y:S01]  /*35a60*/  IMAD R29, R29, 0x100, R28 ;  /* 0x000001001d1d7824 */ /* 0x000fe200078e021c */
[----:B----4-:R-:W-:-:S15]  /*35a70*/  HMMA.16816.F32 R16, R12, R4, R16 ;  /* 0x000000040c10723c */ /* 0x010fde0000001810 */
[----:B------:R-:W-:-:S04]  /*35a80*/  NOP ;  /* 0x0000000000007918 */ /* 0x000fc80000000000 */
[----:B------:R-:W-:Y:S04]  /*35a90*/  STL.64 [R1+0xa30], R16 ;  /* 0x000a301001007387 */ /* 0x000fe80000100a00 */
[----:B------:R0:W-:Y:S04]  /*35aa0*/  STL.64 [R1+0xa38], R18 ;  /* 0x000a381201007387 */ /* 0x0001e80000100a00 */
[----:B0-----:R-:W2:Y:S04]  /*35ab0*/  LDL.LU.64 R18, [R1+0x2c88] ;  /* 0x002c880001127983 */ /* 0x001ea80000300a00 */
[----:B------:R-:W2:Y:S04]  /*35ac0*/  LDL.LU.64 R16, [R1+0x2c80] ;  /* 0x002c800001107983 */ /* 0x000ea80000300a00 */
[----:B------:R0:W-:Y:S04]  /*35ad0*/  STL.64 [R1+0x2b98], R6 ;  /* 0x002b980601007387 */ /* 0x0001e80000100a00 */
[----:B0-----:R-:W4:Y:S04]  /*35ae0*/  LDL.64 R6, [R1+0x18] ;  /* 0x0000180001067983 */ /* 0x001f280000100a00 */
[----:B------:R0:W-:Y:S04]  /*35af0*/  STL.64 [R1+0x2b90], R4 ;  /* 0x002b900401007387 */ /* 0x0001e80000100a00 */
[----:B0-----:R-:W2:Y:S04]  /*35b00*/  LDL.LU R5, [R1+0x13d4] ;  /* 0x0013d40001057983 */ /* 0x001ea80000300800 */
[----:B------:R-:W2:Y:S04]  /*35b10*/  LDL.LU R4, [R1+0x1e08] ;  /* 0x001e080001047983 */ /* 0x000ea80000300800 */
[----:B------:R-:W3:Y:S01]  /*35b20*/  LDL.LU R28, [R1+0x2c7c] ;  /* 0x002c7c00011c7983 */ /* 0x000ee20000300800 */
[----:B------:R-:W-:-:S02]  /*35b30*/  IMAD R0, R0, 0x100, R3 ;  /* 0x0000010000007824 */ /* 0x000fc400078e0203 */
[----:B--2---:R-:W-:Y:S02]  /*35b40*/  IMAD R4, R4, 0x100, R2 ;  /* 0x0000010004047824 */ /* 0x004fe400078e0202 */
[----:B---3--:R-:W-:Y:S02]  /*35b50*/  IMAD R5, R5, 0x100, R28 ;  /* 0x0000010005057824 */ /* 0x008fe400078e021c */
[----:B------:R-:W2:Y:S04]  /*35b60*/  LDL.LU R28, [R1+0x2c78] ;  /* 0x002c7800011c7983 */ /* 0x000ea80000300800 */
[----:B------:R-:W3:Y:S04]  /*35b70*/  LDL.LU R2, [R1+0x2c74] ;  /* 0x002c740001027983 */ /* 0x000ee80000300800 */
[----:B------:R-:W3:Y:S02]  /*35b80*/  LDL.LU R3, [R1+0x2c70] ;  /* 0x002c700001037983 */ /* 0x000ee40000300800 */
[----:B---3--:R-:W-:Y:S02]  /*35b90*/  HMMA.16816.F32 R12, R12, R2, R16 ;  /* 0x000000020c0c723c */ /* 0x008fe40000001810 */
[----:B------:R-:W4:Y:S04]  /*35ba0*/  LDL.LU.64 R18, [R1+0x2c68] ;  /* 0x002c680001127983 */ /* 0x000f280000300a00 */
[----:B------:R-:W4:-:S13]  /*35bb0*/  LDL.LU.64 R16, [R1+0x2c60] ;  /* 0x002c600001107983 */ /* 0x000f1a0000300a00 */
[----:B------:R0:W-:Y:S04]  /*35bc0*/  STL.64 [R1+0x310], R12 ;  /* 0x0003100c01007387 */ /* 0x0001e80000100a00 */
[----:B------:R1:W-:Y:S01]  /*35bd0*/  STL.64 [R1+0x318], R14 ;  /* 0x0003180e01007387 */ /* 0x0003e20000100a00 */
[----:B0-----:R-:W-:Y:S02]  /*35be0*/  F2FP.F16.E5M2.UNPACK_B R12, R29 ;  /* 0x0000001dff0c723e */ /* 0x001fe400020004ff */
[----:B------:R-:W-:Y:S02]  /*35bf0*/  F2FP.F16.E5M2.UNPACK_B R13, R5 ;  /* 0x00000005ff0d723e */ /* 0x000fe400020004ff */
[----:B-1----:R-:W-:Y:S02]  /*35c00*/  F2FP.F16.E5M2.UNPACK_B R14, R4 ;  /* 0x00000004ff0e723e */ /* 0x002fe400020004ff */
[----:B------:R-:W-:Y:S01]  /*35c10*/  F2FP.F16.E5M2.UNPACK_B R15, R0 ;  /* 0x00000000ff0f723e */ /* 0x000fe200020004ff */
[----:B------:R-:W2:Y:S06]  /*35c20*/  LDL.LU R29, [R1+0x2c58] ;  /* 0x002c5800011d7983 */ /* 0x000eac0000300800 */
[----:B----4-:R-:W-:-:S15]  /*35c30*/  HMMA.16816.F32 R16, R12, R6, R16 ;  /* 0x000000060c10723c */ /* 0x010fde0000001810 */
[----:B------:R-:W-:-:S04]  /*35c40*/  NOP ;  /* 0x0000000000007918 */ /* 0x000fc80000000000 */
[----:B------:R-:W-:Y:S04]  /*35c50*/  STL.64 [R1+0xa20], R16 ;  /* 0x000a201001007387 */ /* 0x000fe80000100a00 */
[----:B------:R0:W-:Y:S04]  /*35c60*/  STL.64 [R1+0xa28], R18 ;  /* 0x000a281201007387 */ /* 0x0001e80000100a00 */
[----:B0-----:R-:W3:Y:S04]  /*35c70*/  LDL.LU.64 R18, [R1+0x2c50] ;  /* 0x002c500001127983 */ /* 0x001ee80000300a00 */
[----:B------:R-:W4:Y:S01]  /*35c80*/  LDL.LU.64 R16, [R1+0x2c48] ;  /* 0x002c480001107983 */ /* 0x000f220000300a00 */
[----:B---3--:R-:W-:-:S15]  /*35c90*/  HMMA.16816.F32 R24, R12, R18, R24 ;  /* 0x000000120c18723c */ /* 0x008fde0000001818 */
        /* <DEDUP_REMOVED lines=8> */
[----:B----4-:R-:W-:Y:S01]  /*35d20*/  HMMA.16816.F32 R16, R12, R16, R24 ;  /* 0x000000100c10723c */ /* 0x010fe20000001818 */
[----:B------:R-:W3:Y:S04]  /*35d30*/  LDL.LU.64 R26, [R1+0x2c30] ;  /* 0x002c3000011a7983 */ /* 0x000ee80000300a00 */
[----:B------:R-:W3:-:S14]  /*35d40*/  LDL.LU.64 R24, [R1+0x2c28] ;  /* 0x002c280001187983 */ /* 0x000edc0000300a00 */
[----:B------:R-:W-:Y:S04]  /*35d50*/  STL.64 [R1+0xa00], R16 ;  /* 0x000a001001007387 */ /* 0x000fe80000100a00 */
[----:B------:R0:W-:Y:S04]  /*35d60*/  STL.64 [R1+0xa08], R18 ;  /* 0x000a081201007387 */ /* 0x0001e80000100a00 */
[----:B0-----:R-:W3:Y:S02]  /*35d70*/  LDL.LU.64 R18, [R1+0x2c20] ;  /* 0x002c200001127983 */ /* 0x001ee40000300a00 */
[----:B---3--:R-:W-:Y:S02]  /*35d80*/  HMMA.16816.F32 R16, R12, R18, R24 ;  /* 0x000000120c10723c */ /* 0x008fe40000001818 */
[----:B------:R-:W2:Y:S04]  /*35d90*/  LDL.LU.64 R26, [R1+0x2c18] ;  /* 0x002c1800011a7983 */ /* 0x000ea80000300a00 */
[----:B------:R-:W2:-:S13]  /*35da0*/  LDL.LU.64 R24, [R1+0x2c10] ;  /* 0x002c100001187983 */ /* 0x000e9a0000300a00 */
        /* <DEDUP_REMOVED lines=10> */
[----:B--2---:R-:W-:-:S15]  /*35e50*/  HMMA.16816.F32 R20, R12, R26, R20 ;  /* 0x0000001a0c14723c */ /* 0x004fde0000001814 */
[----:B------:R-:W-:-:S04]  /*35e60*/  NOP ;  /* 0x0000000000007918 */ /* 0x000fc80000000000 */
[----:B------:R-:W-:Y:S04]  /*35e70*/  STL.64 [R1+0x9d0], R20 ;  /* 0x0009d01401007387 */ /* 0x000fe80000100a00 */
[----:B------:R0:W-:Y:S04]  /*35e80*/  STL.64 [R1+0x9d8], R22 ;  /* 0x0009d81601007387 */ /* 0x0001e80000100a00 */
[----:B0-----:R-:W3:Y:S01]  /*35e90*/  LDL.LU.64 R22, [R1+0x2be8] ;  /* 0x002be80001167983 */ /* 0x001ee20000300a00 */
[----:B----4-:R-:W-:Y:S03]  /*35ea0*/  HMMA.16816.F32 R8, R12, R24, R8 ;  /* 0x000000180c08723c */ /* 0x010fe60000001808 */
[----:B------:R-:W2:Y:S04]  /*35eb0*/  LDL.LU.64 R20, [R1+0x2be0] ;  /* 0x002be00001147983 */ /* 0x000ea80000300a00 */
[----:B------:R0:W-:-:S12]  /*35ec0*/  STL.64 [R1+0x2b28], R26 ;  /* 0x002b281a01007387 */ /* 0x0001d80000100a00 */
[----:B------:R-:W-:Y:S04]  /*35ed0*/  STL.64 [R1+0x9c0], R8 ;  /* 0x0009c00801007387 */ /* 0x000fe80000100a00 */
[----:B------:R-:W-:Y:S04]  /*35ee0*/  STL.64 [R1+0x9c8], R10 ;  /* 0x0009c80a01007387 */ /* 0x000fe80000100a00 */
[----:B------:R1:W-:Y:S01]  /*35ef0*/  STL.64 [R1+0x2b20], R24 ;  /* 0x002b201801007387 */ /* 0x0003e20000100a00 */
[----:B0-----:R-:W-:Y:S02]  /*35f00*/  IMAD.MOV.U32 R27, RZ, RZ, R5 ;  /* 0x000000ffff1b7224 */ /* 0x001fe400078e0005 */
[----:B------:R-:W-:-:S02]  /*35f10*/  IMAD.MOV.U32 R26, RZ, RZ, R6 ;  /* 0x000000ffff1a7224 */ /* 0x000fc400078e0006 */
[----:B------:R-:W-:Y:S02]  /*35f20*/  IMAD.MOV.U32 R0, RZ, RZ, R7 ;  /* 0x000000ffff007224 */ /* 0x000fe400078e0007 */
[----:B-1----:R-:W-:Y:S01]  /*35f30*/  IMAD.MOV.U32 R24, RZ, RZ, R4 ;  /* 0x000000ffff187224 */ /* 0x002fe200078e0004 */
[----:B---3--:R-:W-:-:S15]  /*35f40*/  HMMA.16816.F32 R8, R12, R22, R16 ;  /* 0x000000160c08723c */ /* 0x008fde0000001810 */
[----:B------:R-:W-:-:S04]  /*35f50*/  NOP ;  /* 0x0000000000007918 */ /* 0x000fc80000000000 */
[----:B------:R0:W-:Y:S04]  /*35f60*/  STL.64 [R1+0x9b0], R8 ;  /* 0x0009b00801007387 */ /* 0x0001e80000100a00 */
[----:B------:R1:W-:Y:S04]  /*35f70*/  STL.64 [R1+0x9b8], R10 ;  /* 0x0009b80a01007387 */ /* 0x0003e80000100a00 */
[----:B------:R-:W3:Y:S04]  /*35f80*/  LDL.LU R4, [R1+0x960] ;  /* 0x0009600001047983 */ /* 0x000ee80000300800 */
[----:B------:R-:W3:Y:S04]  /*35f90*/  LDL.LU R5, [R1+0x964] ;  /* 0x0009640001057983 */ /* 0x000ee80000300800 */
[----:B------:R-:W4:Y:S04]  /*35fa0*/  LDL.LU R6, [R1+0x968] ;  /* 0x0009680001067983 */ /* 0x000f280000300800 */
[----:B------:R-:W4:Y:S04]  /*35fb0*/  LDL.LU R7, [R1+0x96c] ;  /* 0x00096c0001077983 */ /* 0x000f280000300800 */
[----:B0-----:R-:W2:Y:S04]  /*35fc0*/  LDL.LU R8, [R1+0x980] ;  /* 0x0009800001087983 */ /* 0x001ea80000300800 */
[----:B------:R-:W2:Y:S04]  /*35fd0*/  LDL.LU R9, [R1+0x984] ;  /* 0x0009840001097983 */ /* 0x000ea80000300800 */
[----:B-1----:R-:W2:Y:S04]  /*35fe0*/  LDL.LU R10, [R1+0x988] ;  /* 0x00098800010a7983 */ /* 0x002ea80000300800 */
[----:B------:R-:W2:Y:S04]  /*35ff0*/  LDL.LU R11, [R1+0x98c] ;  /* 0x00098c00010b7983 */ /* 0x000ea80000300800 */
[----:B------:R-:W3:Y:S04]  /*36000*/  LDL.LU R16, [R1+0x9a0] ;  /* 0x0009a00001107983 */ /* 0x000ee80000300800 */
[----:B------:R-:W3:Y:S04]  /*36010*/  LDL.LU R17, [R1+0x9a4] ;  /* 0x0009a40001117983 */ /* 0x000ee80000300800 */
[----:B------:R-:W3:Y:S04]  /*36020*/  LDL.LU R18, [R1+0x9a8] ;  /* 0x0009a80001127983 */ /* 0x000ee80000300800 */
[----:B------:R-:W3:Y:S01]  /*36030*/  LDL.LU R19, [R1+0x9ac] ;  /* 0x0009ac0001137983 */ /* 0x000ee20000300800 */
[----:B------:R-:W-:-:S03]  /*36040*/  IMAD.MOV.U32 R25, RZ, RZ, R0 ;  /* 0x000000ffff197224 */ /* 0x000fc600078e0000 */
[----:B--2---:R-:W-:Y:S04]  /*36050*/  STL.64 [R1+0x2bc8], R10 ;  /* 0x002bc80a01007387 */ /* 0x004fe80000100a00 */
[----:B------:R0:W-:Y:S04]  /*36060*/  STL.64 [R1+0x2bc0], R8 ;  /* 0x002bc00801007387 */ /* 0x0001e80000100a00 */
[----:B0-----:R-:W2:Y:S04]  /*36070*/  LDL.LU R8, [R1+0x990] ;  /* 0x0009900001087983 */ /* 0x001ea80000300800 */
[----:B------:R-:W2:Y:S04]  /*36080*/  LDL.LU R9, [R1+0x994] ;  /* 0x0009940001097983 */ /* 0x000ea80000300800 */
[----:B------:R-:W2:Y:S04]  /*36090*/  LDL.LU R10, [R1+0x998] ;  /* 0x00099800010a7983 */ /* 0x000ea80000300800 */
[----:B------:R-:W2:Y:S04]  /*360a0*/  LDL.LU R11, [R1+0x99c] ;  /* 0x00099c00010b7983 */ /* 0x000ea80000300800 */
[----:B----4-:R-:W-:Y:S04]  /*360b0*/  STL.64 [R1+0x2ba8], R6 ;  /* 0x002ba80601007387 */ /* 0x010fe80000100a00 */
[----:B---3--:R0:W-:Y:S04]  /*360c0*/  STL.64 [R1+0x2ba0], R4 ;  /* 0x002ba00401007387 */ /* 0x0081e80000100a00 */
[----:B0-----:R-:W3:Y:S04]  /*360d0*/  LDL.LU R4, [R1+0x970] ;  /* 0x0009700001047983 */ /* 0x001ee80000300800 */
[----:B------:R-:W3:Y:S04]  /*360e0*/  LDL.LU R5, [R1+0x974] ;  /* 0x0009740001057983 */ /* 0x000ee80000300800 */
[----:B------:R-:W3:Y:S04]  /*360f0*/  LDL.LU R6, [R1+0x978] ;  /* 0x0009780001067983 */ /* 0x000ee80000300800 */
[----:B------:R-:W3:Y:S04]  /*36100*/  LDL.LU R7, [R1+0x97c] ;  /* 0x00097c0001077983 */ /* 0x000ee80000300800 */
[----:B------:R-:W4:Y:S04]  /*36110*/  LDL.LU R0, [R1+0x1e30] ;  /* 0x001e300001007983 */ /* 0x000f280000300800 */
[----:B------:R-:W-:Y:S04]  /*36120*/  STL.64 [R1+0x2b68], R26 ;  /* 0x002b681a01007387 */ /* 0x000fe80000100a00 */
        /* <DEDUP_REMOVED lines=58> */
[----:B------:R0:W-:Y:S04]  /*364d0*/  STL.64 [R1+0x2ac8], R10 ;  /* 0x002ac80a01007387 */ /* 0x0001e80000100a00 */
[----:B0-----:R-:W3:Y:S04]  /*364e0*/  LDL.LU R10, [R1+0x1e28] ;  /* 0x001e2800010a7983 */ /* 0x001ee80000300800 */
[----:B------:R-:W4:Y:S04]  /*364f0*/  LDL.LU R11, [R1+0x1e34] ;  /* 0x001e3400010b7983 */ /* 0x000f280000300800 */
[----:B------:R0:W-:Y:S04]  /*36500*/  STL.64 [R1+0x2ac0], R8 ;  /* 0x002ac00801007387 */ /* 0x0001e80000100a00 */
[----:B0-----:R-:W3:Y:S04]  /*36510*/  LDL.LU R8, [R1+0x1e18] ;  /* 0x001e180001087983 */ /* 0x001ee80000300800 */
        /* <DEDUP_REMOVED lines=13> */
[----:B------:R0:W-:Y:S04]  /*365f0*/  STL.64 [R1+0x2aa8], R6 ;  /* 0x002aa80601007387 */ /* 0x0001e80000100a00 */
[----:B0-----:R-:W3:Y:S04]  /*36600*/  LDL.LU R6, [R1+0x1e24] ;  /* 0x001e240001067983 */ /* 0x001ee80000300800 */
[----:B------:R-:W3:Y:S04]  /*36610*/  LDL.LU R7, [R1+0x1e20] ;  /* 0x001e200001077983 */ /* 0x000ee80000300800 */
[----:B------:R0:W-:Y:S04]  /*36620*/  STL.64 [R1+0x2aa0], R4 ;  /* 0x002aa00401007387 */ /* 0x0001e80000100a00 */
[----:B0-----:R-:W3:Y:S01]  /*36630*/  LDL.LU R5, [R1+0x1e1c] ;  /* 0x001e1c0001057983 */ /* 0x001ee20000300800 */
[----:B--2---:R-:W-:Y:S03]  /*36640*/  HMMA.16816.F32 R12, R12, R2, R24 ;  /* 0x000000020c0c723c */ /* 0x004fe60000001818 */
[----:B------:R-:W2:Y:S04]  /*36650*/  LDL.LU.64 R26, [R1+0x2b68] ;  /* 0x002b6800011a7983 */ /* 0x000ea80000300a00 */
[----:B------:R-:W2:Y:S01]  /*36660*/  LDL.LU.64 R24, [R1+0x2b60] ;  /* 0x002b600001187983 */ /* 0x000ea20000300a00 */
[----:B------:R-:W-:-:S02]  /*36670*/  IMAD R4, R10, 0x100, R9 ;  /* 0x000001000a047824 */ /* 0x000fc400078e0209 */
[----:B----4-:R-:W-:Y:S01]  /*36680*/  IMAD R0, R0, 0x100, R11 ;  /* 0x0000010000007824 */ /* 0x010fe200078e020b */
[----:B------:R-:W-:Y:S04]  /*36690*/  STL [R1+0x2a9c], R2 ;  /* 0x002a9c0201007387 */ /* 0x000fe80000100800 */
[----:B------:R0:W-:Y:S04]  /*366a0*/  STL [R1+0x2a98], R3 ;  /* 0x002a980301007387 */ /* 0x0001e80000100800 */
[----:B------:R1:W-:Y:S04]  /*366b0*/  STL.64 [R1+0x300], R12 ;  /* 0x0003000c01007387 */ /* 0x0003e80000100a00 */
[----:B------:R4:W-:Y:S04]  /*366c0*/  STL.64 [R1+0x308], R14 ;  /* 0x0003080e01007387 */ /* 0x0009e80000100a00 */
[----:B0-----:R-:W2:Y:S01]  /*366d0*/  LDL.LU R3, [R1+0x1e4c] ;  /* 0x001e4c0001037983 */ /* 0x001ea20000300800 */
[----:B---3--:R-:W-:-:S02]  /*366e0*/  IMAD R8, R8, 0x100, R5 ;  /* 0x0000010008087824 */ /* 0x008fc400078e0205 */
[----:B------:R-:W-:-:S03]  /*366f0*/  IMAD R5, R7, 0x100, R6 ;  /* 0x0000010007057824 */ /* 0x000fc600078e0206 */
[----:B-1----:R-:W-:Y:S02]  /*36700*/  F2FP.F16.E5M2.UNPACK_B R12, R8 ;  /* 0x00000008ff0c723e */ /* 0x002fe400020004ff */
[----:B------:R-:W-:Y:S02]  /*36710*/  F2FP.F16.E5M2.UNPACK_B R13, R5 ;  /* 0x00000005ff0d723e */ /* 0x000fe400020004ff */
[----:B----4-:R-:W-:Y:S02]  /*36720*/  F2FP.F16.E5M2.UNPACK_B R14, R4 ;  /* 0x00000004ff0e723e */ /* 0x010fe400020004ff */
[----:B------:R-:W-:Y:S02]  /*36730*/  F2FP.F16.E5M2.UNPACK_B R15, R0 ;  /* 0x00000000ff0f723e */ /* 0x000fe400020004ff */
[----:B------:R-:W3:Y:S05]  /*36740*/  LDL.LU R0, [R1+0x1e48] ;  /* 0x001e480001007983 */ /* 0x000eea0000300800 */
[----:B--2---:R-:W-:-:S15]  /*36750*/  HMMA.16816.F32 R4, R12, R24, R16 ;  /* 0x000000180c04723c */ /* 0x004fde0000001810 */
[----:B------:R-:W-:-:S04]  /*36760*/  NOP ;  /* 0x0000000000007918 */ /* 0x000fc80000000000 */
[----:B------:R-:W-:Y:S04]  /*36770*/  STL.64 [R1+0x930], R4 ;  /* 0x0009300401007387 */ /* 0x000fe80000100a00 */
[----:B------:R0:W-:Y:S04]  /*36780*/  STL.64 [R1+0x938], R6 ;  /* 0x0009380601007387 */ /* 0x0001e80000100a00 */
[----:B------:R-:W2:Y:S01]  /*36790*/  LDL.LU R8, [R1+0x890] ;  /* 0x0008900001087983 */ /* 0x000ea20000300800 */
[----:B0-----:R-:W-:-:S15]  /*367a0*/  HMMA.16816.F32 R4, R12, R26, R20 ;  /* 0x0000001a0c04723c */ /* 0x001fde0000001814 */
[----:B------:R-:W-:-:S04]  /*367b0*/  NOP ;  /* 0x0000000000007918 */ /* 0x000fc80000000000 */
[----:B------:R-:W-:Y:S04]  /*367c0*/  STL.64 [R1+0x920], R4 ;  /* 0x0009200401007387 */ /* 0x000fe80000100a00 */
[----:B------:R-:W-:Y:S04]  /*367d0*/  STL.64 [R1+0x928], R6 ;  /* 0x0009280601007387 */ /* 0x000fe80000100a00 */
[----:B------:R-:W2:Y:S04]  /*367e0*/  LDL.LU R9, [R1+0x894] ;  /* 0x0008940001097983 */ /* 0x000ea80000300800 */
        /* <DEDUP_REMOVED lines=14> */
[----:B--2---:R0:W-:Y:S04]  /*368d0*/  STL.64 [R1+0x2b38], R26 ;  /* 0x002b381a01007387 */ /* 0x0041e80000100a00 */
[----:B0-----:R-:W2:Y:S04]  /*368e0*/  LDL R26, [R1] ;  /* 0x00000000011a7983 */ /* 0x001ea80000100800 */
[----:B------:R-:W2:Y:S04]  /*368f0*/  LDL R27, [R1+0x4] ;  /* 0x00000400011b7983 */ /* 0x000ea80000100800 */
[----:B------:R0:W-:Y:S04]  /*36900*/  STL.64 [R1+0x2b30], R24 ;  /* 0x002b301801007387 */ /* 0x0001e80000100a00 */
[----:B0-----:R-:W2:Y:S04]  /*36910*/  LDL.64 R24, [R1+0x8] ;  /* 0x0000080001187983 */ /* 0x001ea80000100a00 */
        /* <DEDUP_REMOVED lines=30> */
[----:B------:R-:W3:Y:S04]  /*36b00*/  LDL.LU R4, [R1+0x870] ;  /* 0x0008700001047983 */ /* 0x000ee80000300800 */
[----:B------:R-:W3:Y:S04]  /*36b10*/  LDL.LU R5, [R1+0x874] ;  /* 0x0008740001057983 */ /* 0x000ee80000300800 */
[----:B------:R-:W3:Y:S04]  /*36b20*/  LDL.LU R6, [R1+0x878] ;  /* 0x0008780001067983 */ /* 0x000ee80000300800 */
[----:B------:R-:W3:Y:S01]  /*36b30*/  LDL.LU R7, [R1+0x87c] ;  /* 0x00087c0001077983 */ /* 0x000ee20000300800 */
[----:B--2---:R-:W-:Y:S03]  /*36b40*/  HMMA.16816.F32 R20, R12, R24, R20 ;  /* 0x000000180c14723c */ /* 0x004fe60000001814 */
        /* <DEDUP_REMOVED lines=8> */
[----:B0-----:R-:W3:Y:S04]  /*36bd0*/  LDL.LU.64 R22, [R1+0x2b58] ;  /* 0x002b580001167983 */ /* 0x001ee80000300a00 */
[----:B------:R-:W3:Y:S01]  /*36be0*/  LDL.LU.64 R20, [R1+0x2b50] ;  /* 0x002b500001147983 */ /* 0x000ee20000300a00 */
[----:B------:R-:W-:-:S02]  /*36bf0*/  IMAD.MOV.U32 R2, RZ, RZ, R25 ;  /* 0x000000ffff027224 */ /* 0x000fc400078e0019 */
[----:B---3--:R-:W-:Y:S01]  /*36c00*/  HMMA.16816.F32 R24, R12, R26, R20 ;  /* 0x0000001a0c18723c */ /* 0x008fe20000001814 */
[----:B------:R-:W3:Y:S04]  /*36c10*/  LDL.LU.64 R22, [R1+0x2b48] ;  /* 0x002b480001167983 */ /* 0x000ee80000300a00 */
[----:B------:R-:W3:-:S14]  /*36c20*/  LDL.LU.64 R20, [R1+0x2b40] ;  /* 0x002b400001147983 */ /* 0x000edc0000300a00 */
        /* <DEDUP_REMOVED lines=10> */
[----:B------:R0:W-:Y:S04]  /*36cd0*/  STL.64 [R1+0x2a28], R28 ;  /* 0x002a281c01007387 */ /* 0x0001e80000100a00 */
[----:B0-----:R-:W2:Y:S04]  /*36ce0*/  LDL.LU R28, [R1+0x1e44] ;  /* 0x001e4400011c7983 */ /* 0x001ea80000300800 */
        /* <DEDUP_REMOVED lines=14> */
[----:B0-----:R-:W3:Y:S04]  /*36dd0*/  LDL.LU R26, [R1+0x1e3c] ;  /* 0x001e3c00011a7983 */ /* 0x001ee80000300800 */
[----:B------:R-:W3:Y:S04]  /*36de0*/  LDL.LU R27, [R1+0x1e38] ;  /* 0x001e3800011b7983 */ /* 0x000ee80000300800 */
        /* <DEDUP_REMOVED lines=48> */
[----:B0-----:R-:W3:Y:S04]  /*370f0*/  LDL.LU.64 R6, [R1+0x2aa8] ;  /* 0x002aa80001067983 */ /* 0x001ee80000300a00 */
[----:B------:R-:W2:Y:S04]  /*37100*/  LDL.LU.64 R4, [R1+0x2aa0] ;  /* 0x002aa00001047983 */ /* 0x000ea80000300a00 */
[----:B------:R-:W-:Y:S04]  /*37110*/  STL [R1+0x2a38], R10 ;  /* 0x002a380a01007387 */ /* 0x000fe80000100800 */
[----:B------:R2:W-:Y:S01]  /*37120*/  STL.64 [R1+0x2a30], R8 ;  /* 0x002a300801007387 */ /* 0x0005e20000100a00 */
[----:B------:R-:W-:Y:S01]  /*37130*/  IMAD R0, R0, 0x100, R3 ;  /* 0x0000010000007824 */ /* 0x000fe200078e0203 */
[C---:B---3--:R-:W-:Y:S08]  /*37140*/  HMMA.16816.F32 R16, R12.reuse, R6, R16 ;  /* 0x000000060c10723c */ /* 0x048ff00000001810 */
[----:B--2---:R-:W-:Y:S01]  /*37150*/  HMMA.16816.F32 R8, R12, R4, R20 ;  /* 0x000000040c08723c */ /* 0x004fe20000001814 */
[----:B------:R0:W-:Y:S02]  /*37160*/  STL [R1+0x29b8], R5 ;  /* 0x0029b80501007387 */ /* 0x0001e40000100800 */
[----:B0-----:R-:W-:-:S08]  /*37170*/  IMAD R5, R27, 0x100, R26 ;  /* 0x000001001b057824 */ /* 0x001fd000078e021a */
[----:B------:R-:W-:Y:S04]  /*37180*/  STL.64 [R1+0x860], R16 ;  /* 0x0008601001007387 */ /* 0x000fe80000100a00 */
[----:B------:R-:W-:Y:S04]  /*37190*/  STL.64 [R1+0x868], R18 ;  /* 0x0008681201007387 */ /* 0x000fe80000100a00 */
[----:B------:R-:W-:Y:S04]  /*371a0*/  STL.64 [R1+0x2a68], R6 ;  /* 0x002a680601007387 */ /* 0x000fe80000100a00 */
[----:B------:R-:W-:Y:S04]  /*371b0*/  STL.64 [R1+0x850], R8 ;  /* 0x0008500801007387 */ /* 0x000fe80000100a00 */
[----:B------:R-:W-:Y:S04]  /*371c0*/  STL.64 [R1+0x858], R10 ;  /* 0x0008580a01007387 */ /* 0x000fe80000100a00 */
[----:B------:R0:W-:Y:S04]  /*371d0*/  STL [R1+0x2a60], R4 ;  /* 0x002a600401007387 */ /* 0x0001e80000100800 */
[----:B------:R-:W-:Y:S04]  /*371e0*/  STL [R1+0x3c], R5 ;  /* 0x00003c0501007387 */ /* 0x000fe80000100800 */
[----:B------:R-:W2:Y:S01]  /*371f0*/  LDL.LU R20, [R1+0x7e0] ;  /* 0x0007e00001147983 */ /* 0x000ea20000300800 */
[----:B0-----:R-:W-:-:S05]  /*37200*/  IMAD R4, R29, 0x100, R28 ;  /* 0x000001001d047824 */ /* 0x001fca00078e021c */
[----:B------:R0:W-:Y:S04]  /*37210*/  STL [R1+0x40], R4 ;  /* 0x0000400401007387 */ /* 0x0001e80000100800 */
[----:B------:R-:W-:Y:S04]  /*37220*/  STL [R1+0x44], R0 ;  /* 0x0000440001007387 */ /* 0x000fe80000100800 */
        /* <DEDUP_REMOVED lines=8> */
[----:B----4-:R-:W-:Y:S04]  /*372b0*/  STL.64 [R1+0x2a40], R24 ;  /* 0x002a401801007387 */ /* 0x010fe80000100a00 */
[----:B------:R-:W2:Y:S04]  /*372c0*/  LDL.LU R8, [R1+0x810] ;  /* 0x0008100001087983 */ /* 0x000ea80000300800 */
[----:B------:R-:W2:Y:S04]  /*372d0*/  LDL.LU R9, [R1+0x814] ;  /* 0x0008140001097983 */ /* 0x000ea80000300800 */
[----:B------:R-:W4:Y:S04]  /*372e0*/  LDL.LU R10, [R1+0x818] ;  /* 0x00081800010a7983 */ /* 0x000f280000300800 */
[----:B------:R-:W4:Y:S04]  /*372f0*/  LDL.LU R11, [R1+0x81c] ;  /* 0x00081c00010b7983 */ /* 0x000f280000300800 */
[----:B0-----:R-:W2:Y:S04]  /*37300*/  LDL.LU R4, [R1+0x830] ;  /* 0x0008300001047983 */ /* 0x001ea80000300800 */
[----:B------:R-:W2:Y:S04]  /*37310*/  LDL.LU R5, [R1+0x834] ;  /* 0x0008340001057983 */ /* 0x000ea80000300800 */
[----:B--2---:R0:W-:Y:S04]  /*37320*/  STL.64 [R1+0x2a70], R4 ;  /* 0x002a700401007387 */ /* 0x0041e80000100a00 */
[----:B0-----:R-:W2:Y:S04]  /*37330*/  LDL.64 R4, [R1+0x18] ;  /* 0x0000180001047983 */ /* 0x001ea80000100a00 */
        /* <DEDUP_REMOVED lines=11> */
[----:B----4-:R-:W-:Y:S04]  /*373f0*/  STL.64 [R1+0x2a58], R10 ;  /* 0x002a580a01007387 */ /* 0x010fe80000100a00 */
[----:B------:R-:W-:Y:S04]  /*37400*/  STL.64 [R1+0x2a50], R8 ;  /* 0x002a500801007387 */ /* 0x000fe80000100a00 */
[----:B------:R-:W4:Y:S01]  /*37410*/  LDL R26, [R1+0x8] ;  /* 0x00000800011a7983 */ /* 0x000f220000100800 */
[----:B------:R-:W-:-:S03]  /*37420*/  IMAD.MOV.U32 R27, RZ, RZ, R2 ;  /* 0x000000ffff1b7224 */ /* 0x000fc600078e0002 */
[----:B------:R-:W2:Y:S01]  /*37430*/  LDL.LU R2, [R1+0x2a9c] ;  /* 0x002a9c0001027983 */ /* 0x000ea20000300800 */
[----:B---3--:R-:W-:-:S03]  /*37440*/  IMAD R0, R0, 0x100, R3 ;  /* 0x0000010000007824 */ /* 0x008fc600078e0203 */
[----:B----4-:R-:W-:Y:S04]  /*37450*/  STL.64 [R1+0x2a80], R26 ;  /* 0x002a801a01007387 */ /* 0x010fe80000100a00 */
        /* <DEDUP_REMOVED lines=9> */
[----:B------:R-:W4:Y:S04]  /*374f0*/  LDL.64 R28, [R1] ;  /* 0x00000000011c7983 */ /* 0x000f280000100a00 */
[----:B------:R-:W-:Y:S04]  /*37500*/  STL.64 [R1+0x2a10], R22 ;  /* 0x002a101601007387 */ /* 0x000fe80000100a00 */
        /* <DEDUP_REMOVED lines=12> */
[----:B------:R-:W2:-:S13]  /*375d0*/  LDL.LU.64 R4, [R1+0x2a88] ;  /* 0x002a880001047983 */ /* 0x000e9a0000300a00 */
[----:B------:R0:W-:Y:S04]  /*375e0*/  STL.64 [R1+0x2f0], R12 ;  /* 0x0002f00c01007387 */ /* 0x0001e80000100a00 */
[----:B------:R1:W-:Y:S04]  /*375f0*/  STL.64 [R1+0x2f8], R14 ;  /* 0x0002f80e01007387 */ /* 0x0003e80000100a00 */
[----:B0-----:R-:W2:Y:S04]  /*37600*/  LDL.LU R13, [R1+0x3c] ;  /* 0x00003c00010d7983 */ /* 0x001ea80000300800 */
[----:B-1----:R-:W3:Y:S04]  /*37610*/  LDL.LU R14, [R1+0x40] ;  /* 0x00004000010e7983 */ /* 0x002ee80000300800 */
[----:B------:R-:W4:Y:S04]  /*37620*/  LDL.LU R15, [R1+0x44] ;  /* 0x00004400010f7983 */ /* 0x000f280000300800 */
[----:B------:R0:W-:Y:S04]  /*37630*/  STL [R1+0x298c], R2 ;  /* 0x00298c0201007387 */ /* 0x0001e80000100800 */
[----:B------:R-:W-:Y:S01]  /*37640*/  STL [R1+0x2988], R3 ;  /* 0x0029880301007387 */ /* 0x000fe20000100800 */
[----:B--2---:R-:W-:-:S02]  /*37650*/  F2FP.F16.E5M2.UNPACK_B R12, R13 ;  /* 0x0000000dff0c723e */ /* 0x004fc400020004ff */
[----:B---3--:R-:W-:Y:S02]  /*37660*/  F2FP.F16.E5M2.UNPACK_B R13, R14 ;  /* 0x0000000eff0d723e */ /* 0x008fe400020004ff */
[----:B----4-:R-:W-:Y:S02]  /*37670*/  F2FP.F16.E5M2.UNPACK_B R14, R15 ;  /* 0x0000000fff0e723e */ /* 0x010fe400020004ff */
[----:B------:R-:W-:-:S07]  /*37680*/  F2FP.F16.E5M2.UNPACK_B R15, R0 ;  /* 0x00000000ff0f723e */ /* 0x000fce00020004ff */
[----:B------:R-:W-:Y:S01]  /*37690*/  HMMA.16816.F32 R24, R12, R4, R24 ;  /* 0x000000040c18723c */ /* 0x000fe20000001818 */
[----:B0-----:R-:W-:Y:S02]  /*376a0*/  IMAD.MOV.U32 R2, RZ, RZ, R4 ;  /* 0x000000ffff027224 */ /* 0x001fe400078e0004 */
[----:B------:R-:W-:-:S15]  /*376b0*/  IMAD.MOV.U32 R0, RZ, RZ, R5 ;  /* 0x000000ffff007224 */ /* 0x000fde00078e0005 */
[----:B------:R-:W-:Y:S01]  /*376c0*/  NOP ;  /* 0x0000000000007918 */ /* 0x000fe20000000000 */
[----:B------:R-:W-:Y:S04]  /*376d0*/  STL.64 [R1+0x840], R24 ;  /* 0x0008401801007387 */ /* 0x000fe80000100a00 */
[----:B------:R0:W-:Y:S04]  /*376e0*/  STL.64 [R1+0x848], R26 ;  /* 0x0008481a01007387 */ /* 0x0001e80000100a00 */
[----:B0-----:R-:W2:Y:S04]  /*376f0*/  LDL.LU.64 R26, [R1+0x2a80] ;  /* 0x002a8000011a7983 */ /* 0x001ea80000300a00 */
[----:B------:R-:W3:Y:S04]  /*37700*/  LDL.LU.64 R24, [R1+0x2a78] ;  /* 0x002a780001187983 */ /* 0x000ee80000300a00 */
[----:B------:R-:W3:Y:S02]  /*37710*/  LDL.LU.64 R4, [R1+0x2a70] ;  /* 0x002a700001047983 */ /* 0x000ee40000300a00 */
[----:B---3--:R-:W-:-:S15]  /*37720*/  HMMA.16816.F32 R4, R12, R24, R4 ;  /* 0x000000180c04723c */ /* 0x008fde0000001804 */
[----:B------:R-:W-:-:S04]  /*37730*/  NOP ;  /* 0x0000000000007918 */ /* 0x000fc80000000000 */
[----:B------:R-:W-:Y:S04]  /*37740*/  STL.64 [R1+0x830], R4 ;  /* 0x0008300401007387 */ /* 0x000fe80000100a00 */
[----:B------:R0:W-:Y:S04]  /*37750*/  STL.64 [R1+0x838], R6 ;  /* 0x0008380601007387 */ /* 0x0001e80000100a00 */
[----:B0-----:R-:W3:Y:S04]  /*37760*/  LDL.LU.64 R6, [R1+0x2a68] ;  /* 0x002a680001067983 */ /* 0x001ee80000300a00 */
[----:B------:R-:W4:Y:S01]  /*37770*/  LDL.LU R4, [R1+0x2a60] ;  /* 0x002a600001047983 */ /* 0x000f220000300800 */
[----:B------:R-:W-:-:S02]  /*37780*/  IMAD.MOV.U32 R5, RZ, RZ, R24 ;  /* 0x000000ffff057224 */ /* 0x000fc400078e0018 */
[----:B--2---:R-:W-:Y:S01]  /*37790*/  HMMA.16816.F32 R24, R12, R26, R8 ;  /* 0x0000001a0c18723c */ /* 0x004fe20000001808 */
[----:B---3--:R-:W-:Y:S04]  /*377a0*/  STL.64 [R1+0x29c8], R6 ;  /* 0x0029c80601007387 */ /* 0x008fe80000100a00 */
[----:B----4-:R0:W-:Y:S04]  /*377b0*/  STL.64 [R1+0x29c0], R4 ;  /* 0x0029c00401007387 */ /* 0x0101e80000100a00 */
[----:B0-----:R-:W2:Y:S04]  /*377c0*/  LDL.LU R4, [R1+0x7a0] ;  /* 0x0007a00001047983 */ /* 0x001ea80000300800 */
[----:B------:R-:W2:Y:S04]  /*377d0*/  LDL.LU R5, [R1+0x7a4] ;  /* 0x0007a40001057983 */ /* 0x000ea80000300800 */
[----:B------:R-:W2:Y:S04]  /*377e0*/  LDL.LU R6, [R1+0x7a8] ;  /* 0x0007a80001067983 */ /* 0x000ea80000300800 */
[----:B------:R-:W2:Y:S04]  /*377f0*/  LDL.LU R7, [R1+0x7ac] ;  /* 0x0007ac0001077983 */ /* 0x000ea80000300800 */
[----:B------:R-:W3:Y:S04]  /*37800*/  LDL.LU.64 R10, [R1+0x2a58] ;  /* 0x002a5800010a7983 */ /* 0x000ee80000300a00 */
[----:B------:R-:W3:Y:S04]  /*37810*/  LDL.LU.64 R8, [R1+0x2a50] ;  /* 0x002a500001087983 */ /* 0x000ee80000300a00 */
[----:B------:R-:W-:Y:S04]  /*37820*/  STL.64 [R1+0x820], R24 ;  /* 0x0008201801007387 */ /* 0x000fe80000100a00 */
[----:B------:R0:W-:Y:S01]  /*37830*/  STL.64 [R1+0x828], R26 ;  /* 0x0008281a01007387 */ /* 0x0001e20000100a00 */
[----:B------:R-:W-:-:S03]  /*37840*/  IMAD.MOV.U32 R3, RZ, RZ, R29 ;  /* 0x000000ffff037224 */ /* 0x000fc600078e001d */
[----:B0-----:R-:W4:Y:S04]  /*37850*/  LDL.LU.64 R26, [R1+0x2a48] ;  /* 0x002a4800011a7983 */ /* 0x001f280000300a00 */
[----:B------:R-:W4:Y:S01]  /*37860*/  LDL.LU.64 R24, [R1+0x2a40] ;  /* 0x002a400001187983 */ /* 0x000f220000300a00 */
[----:B---3--:R-:W-:-:S15]  /*37870*/  HMMA.16816.F32 R8, R12, R28, R8 ;  /* 0x0000001c0c08723c */ /* 0x008fde0000001808 */
[----:B------:R-:W-:-:S04]  /*37880*/  NOP ;  /* 0x0000000000007918 */ /* 0x000fc80000000000 */
[----:B------:R-:W-:Y:S04]  /*37890*/  STL.64 [R1+0x810], R8 ;  /* 0x0008100801007387 */ /* 0x000fe80000100a00 */
[----:B------:R0:W-:Y:S04]  /*378a0*/  STL.64 [R1+0x818], R10 ;  /* 0x0008180a01007387 */ /* 0x0001e80000100a00 */
[----:B0-----:R-:W3:Y:S04]  /*378b0*/  LDL.LU R10, [R1+0x2a38] ;  /* 0x002a3800010a7983 */ /* 0x001ee80000300800 */
[----:B------:R-:W2:Y:S01]  /*378c0*/  LDL.LU.64 R8, [R1+0x2a30] ;  /* 0x002a300001087983 */ /* 0x000ea20000300a00 */
[----:B------:R-:W-:-:S03]  /*378d0*/  IMAD.MOV.U32 R11, RZ, RZ, R28 ;  /* 0x000000ffff0b7224 */ /* 0x000fc600078e001c */
[----:B------:R-:W4:Y:S02]  /*378e0*/  LDL.LU.64 R28, [R1+0x2a28] ;  /* 0x002a2800011c7983 */ /* 0x000f240000300a00 */
[----:B----4-:R-:W-:-:S15]  /*378f0*/  HMMA.16816.F32 R24, R12, R28, R24 ;  /* 0x0000001c0c18723c */ /* 0x010fde0000001818 */
[----:B------:R-:W-:-:S04]  /*37900*/  NOP ;  /* 0x0000000000007918 */ /* 0x000fc80000000000 */
[----:B------:R-:W-:Y:S04]  /*37910*/  STL.64 [R1+0x800], R24 ;  /* 0x0008001801007387 */ /* 0x000fe80000100a00 */
[----:B------:R0:W-:Y:S04]  /*37920*/  STL.64 [R1+0x808], R26 ;  /* 0x0008081a01007387 */ /* 0x0001e80000100a00 */
[----:B0-----:R-:W4:Y:S04]  /*37930*/  LDL.LU.64 R26, [R1+0x2a20] ;  /* 0x002a2000011a7983 */ /* 0x001f280000300a00 */
[----:B------:R-:W2:Y:S04]  /*37940*/  LDL.LU.64 R24, [R1+0x2a18] ;  /* 0x002a180001187983 */ /* 0x000ea80000300a00 */
[----:B------:R-:W-:Y:S01]  /*37950*/  STL [R1+0x2990], R29 ;  /* 0x0029901d01007387 */ /* 0x000fe20000100800 */
        /* <DEDUP_REMOVED lines=14> */
[----:B0-----:R-:W2:Y:S04]  /*37a40*/  LDL.LU R24, [R1+0x7d0] ;  /* 0x0007d00001187983 */ /* 0x001ea80000300800 */
[----:B------:R-:W2:Y:S04]  /*37a50*/  LDL.LU R25, [R1+0x7d4] ;  /* 0x0007d40001197983 */ /* 0x000ea80000300800 */
[----:B------:R-:W2:Y:S04]  /*37a60*/  LDL.LU R26, [R1+0x7d8] ;  /* 0x0007d800011a7983 */ /* 0x000ea80000300800 */
[----:B------:R-:W2:Y:S01]  /*37a70*/  LDL.LU R27, [R1+0x7dc] ;  /* 0x0007dc00011b7983 */ /* 0x000ea20000300800 */
[C---:B----4-:R-:W-:Y:S08]  /*37a80*/  HMMA.16816.F32 R16, R12.reuse, R20, R16 ;  /* 0x000000140c10723c */ /* 0x050ff00000001810 */
[----:B--2---:R-:W-:-:S15]  /*37a90*/  HMMA.16816.F32 R24, R12, R22, R24 ;  /* 0x000000160c18723c */ /* 0x004fde0000001818 */
[----:B------:R-:W-:-:S04]  /*37aa0*/  NOP ;  /* 0x0000000000007918 */ /* 0x000fc80000000000 */
[----:B------:R-:W-:Y:S04]  /*37ab0*/  STL.64 [R1+0x7d0], R24 ;  /* 0x0007d01801007387 */ /* 0x000fe80000100a00 */
[----:B------:R0:W-:Y:S02]  /*37ac0*/  STL.64 [R1+0x7d8], R26 ;  /* 0x0007d81a01007387 */ /* 0x0001e40000100a00 */
[----:B0-----:R-:W-:Y:S02]  /*37ad0*/  IMAD.MOV.U32 R26, RZ, RZ, R11 ;  /* 0x000000ffff1a7224 */ /* 0x001fe400078e000b */
[----:B------:R-:W3:Y:S04]  /*37ae0*/  LDL.LU R11, [R1+0x29f0] ;  /* 0x0029f000010b7983 */ /* 0x000ee80000300800 */
[----:B------:R-:W-:Y:S04]  /*37af0*/  STL.64 [R1+0x7c0], R16 ;  /* 0x0007c01001007387 */ /* 0x000fe80000100a00 */
[----:B------:R0:W-:Y:S04]  /*37b00*/  STL.64 [R1+0x7c8], R18 ;  /* 0x0007c81201007387 */ /* 0x0001e80000100a00 */
[----:B0-----:R-:W2:Y:S04]  /*37b10*/  LDL.LU.64 R18, [R1+0x29e8] ;  /* 0x0029e80001127983 */ /* 0x001ea80000300a00 */
[----:B------:R-:W4:Y:S04]  /*37b20*/  LDL.LU.64 R16, [R1+0x29e0] ;  /* 0x0029e00001107983 */ /* 0x000f280000300a00 */
[----:B------:R-:W2:Y:S01]  /*37b30*/  LDL.64 R24, [R1+0x8] ;  /* 0x0000080001187983 */ /* 0x000ea20000100a00 */
[----:B------:R-:W-:-:S05]  /*37b40*/  IMAD.MOV.U32 R27, RZ, RZ, R3 ;  /* 0x000000ffff1b7224 */ /* 0x000fca00078e0003 */
[----:B------:R-:W-:Y:S04]  /*37b50*/  STL.64 [R1+0x2960], R26 ;  /* 0x0029601a01007387 */ /* 0x000fe80000100a00 */
[----:B--2---:R0:W-:Y:S04]  /*37b60*/  STL.64 [R1+0x2958], R24 ;  /* 0x0029581801007387 */ /* 0x0041e80000100a00 */
        /* <DEDUP_REMOVED lines=9> */
[----:B------:R-:W2:Y:S01]  /*37c00*/  LDL.LU R23, [R1+0x72c] ;  /* 0x00072c0001177983 */ /* 0x000ea20000300800 */
[C---:B----4-:R-:W-:Y:S03]  /*37c10*/  HMMA.16816.F32 R4, R12.reuse, R16, R4 ;  /* 0x000000100c04723c */ /* 0x050fe60000001804 */
[----:B--2---:R-:W-:Y:S04]  /*37c20*/  STL.64 [R1+0x2970], R22 ;  /* 0x0029701601007387 */ /* 0x004fe80000100a00 */
[----:B------:R0:W-:Y:S02]  /*37c30*/  STL.64 [R1+0x2968], R20 ;  /* 0x0029681401007387 */ /* 0x0001e40000100a00 */
[----:B0-----:R-:W-:-:S15]  /*37c40*/  HMMA.16816.F32 R20, R12, R18, R24 ;  /* 0x000000120c14723c */ /* 0x001fde0000001818 */
[----:B------:R-:W-:-:S04]  /*37c50*/  NOP ;  /* 0x0000000000007918 */ /* 0x000fc80000000000 */
[----:B------:R-:W-:Y:S04]  /*37c60*/  STL.64 [R1+0x7b0], R20 ;  /* 0x0007b01401007387 */ /* 0x000fe80000100a00 */
[----:B------:R-:W-:Y:S04]  /*37c70*/  STL.64 [R1+0x7b8], R22 ;  /* 0x0007b81601007387 */ /* 0x000fe80000100a00 */
[----:B------:R0:W-:Y:S04]  /*37c80*/  STL.64 [R1+0x7a0], R4 ;  /* 0x0007a00401007387 */ /* 0x0001e80000100a00 */
[----:B------:R1:W-:Y:S04]  /*37c90*/  STL.64 [R1+0x7a8], R6 ;  /* 0x0007a80601007387 */ /* 0x0003e80000100a00 */
[----:B0-----:R-:W2:Y:S04]  /*37ca0*/  LDL.LU R4, [R1+0x780] ;  /* 0x0007800001047983 */ /* 0x001ea80000300800 */
[----:B------:R-:W2:Y:S04]  /*37cb0*/  LDL.LU R5, [R1+0x784] ;  /* 0x0007840001057983 */ /* 0x000ea80000300800 */
[----:B-1----:R-:W4:Y:S04]  /*37cc0*/  LDL.LU R6, [R1+0x788] ;  /* 0x0007880001067983 */ /* 0x002f280000300800 */
[----:B------:R-:W4:Y:S01]  /*37cd0*/  LDL.LU R7, [R1+0x78c] ;  /* 0x00078c0001077983 */ /* 0x000f220000300800 */
[----:B------:R-:W-:-:S03]  /*37ce0*/  IMAD.MOV.U32 R26, RZ, RZ, R2 ;  /* 0x000000ffff1a7224 */ /* 0x000fc600078e0002 */
[----:B----4-:R-:W-:Y:S04]  /*37cf0*/  STL.64 [R1+0x29d8], R6 ;  /* 0x0029d80601007387 */ /* 0x010fe80000100a00 */
[----:B--2---:R0:W-:Y:S04]  /*37d00*/  STL.64 [R1+0x29d0], R4 ;  /* 0x0029d00401007387 */ /* 0x0041e80000100a00 */
[----:B0-----:R-:W3:Y:S04]  /*37d10*/  LDL.LU R4, [R1+0x790] ;  /* 0x0007900001047983 */ /* 0x001ee80000300800 */
[----:B------:R-:W3:Y:S04]  /*37d20*/  LDL.LU R5, [R1+0x794] ;  /* 0x0007940001057983 */ /* 0x000ee80000300800 */
[----:B------:R-:W3:Y:S04]  /*37d30*/  LDL.LU R6, [R1+0x798] ;  /* 0x0007980001067983 */ /* 0x000ee80000300800 */
[----:B------:R-:W3:Y:S04]  /*37d40*/  LDL.LU R7, [R1+0x79c] ;  /* 0x00079c0001077983 */ /* 0x000ee80000300800 */
[----:B------:R-:W2:Y:S04]  /*37d50*/  LDL.LU R29, [R1+0x1e5c] ;  /* 0x001e5c00011d7983 */ /* 0x000ea80000300800 */
[----:B------:R-:W4:Y:S04]  /*37d60*/  LDL.LU R24, [R1+0x1e58] ;  /* 0x001e580001187983 */ /* 0x000f280000300800 */
[----:B------:R-:W2:Y:S04]  /*37d70*/  LDL.LU R2, [R1+0x1e64] ;  /* 0x001e640001027983 */ /* 0x000ea80000300800 */
[----:B------:R-:W2:Y:S04]  /*37d80*/  LDL.LU R3, [R1+0x1e6c] ;  /* 0x001e6c0001037983 */ /* 0x000ea80000300800 */
[----:B------:R-:W4:Y:S01]  /*37d90*/  LDL.LU R25, [R1+0x1e74] ;  /* 0x001e740001197983 */ /* 0x000f220000300800 */
[----:B------:R-:W-:-:S05]  /*37da0*/  IMAD.MOV.U32 R27, RZ, RZ, R0 ;  /* 0x000000ffff1b7224 */ /* 0x000fca00078e0000 */
        /* <DEDUP_REMOVED lines=16> */
[----:B------:R-:W2:Y:S01]  /*37eb0*/  LDL.LU R23, [R1+0x75c] ;  /* 0x00075c0001177983 */ /* 0x000ea20000300800 */
[C---:B---3--:R-:W-:Y:S03]  /*37ec0*/  HMMA.16816.F32 R4, R12.reuse, R10, R4 ;  /* 0x0000000a0c04723c */ /* 0x048fe60000001804 */
        /* <DEDUP_REMOVED lines=22> */
[----:B------:R3:W-:Y:S01]  /*38030*/  STL.64 [R1+0x28f0], R10 ;  /* 0x0028f00a01007387 */ /* 0x0007e20000100a00 */
[----:B--2---:R-:W-:Y:S01]  /*38040*/  HMMA.16816.F32 R24, R12, R6, R24 ;  /* 0x000000060c18723c */ /* 0x004fe20000001818 */
[----:B---3--:R-:W-:-:S02]  /*38050*/  IMAD.MOV.U32 R10, RZ, RZ, R5 ;  /* 0x000000ffff0a7224 */ /* 0x008fc400078e0005 */
[----:B------:R-:W2:Y:S04]  /*38060*/  LDL.LU R5, [R1+0x29b8] ;  /* 0x0029b80001057983 */ /* 0x000ea80000300800 */
[----:B------:R-:W3:Y:S04]  /*38070*/  LDL R11, [R1+0x14] ;  /* 0x00001400010b7983 */ /* 0x000ee80000100800 */
[----:B------:R0:W-:Y:S04]  /*38080*/  STL.64 [R1+0x28e8], R8 ;  /* 0x0028e80801007387 */ /* 0x0001e80000100a00 */
[----:B0-----:R-:W2:Y:S04]  /*38090*/  LDL.LU R9, [R1+0x1e60] ;  /* 0x001e600001097983 */ /* 0x001ea80000300800 */
        /* <DEDUP_REMOVED lines=10> */
[----:B------:R-:W2:Y:S04]  /*38140*/  LDL.LU.64 R24, [R1+0x2998] ;  /* 0x0029980001187983 */ /* 0x000ea80000300a00 */
[----:B------:R-:W-:Y:S04]  /*38150*/  STL.64 [R1+0x28d0], R6 ;  /* 0x0028d00601007387 */ /* 0x000fe80000100a00 */
[----:B------:R0:W-:Y:S01]  /*38160*/  STL.64 [R1+0x28c8], R4 ;  /* 0x0028c80401007387 */ /* 0x0001e20000100a00 */
[----:B------:R-:W-:-:S02]  /*38170*/  IMAD R9, R9, 0x100, R2 ;  /* 0x0000010009097824 */ /* 0x000fc400078e0202 */
[----:B------:R-:W-:Y:S01]  /*38180*/  IMAD R8, R8, 0x100, R3 ;  /* 0x0000010008087824 */ /* 0x000fe200078e0203 */
[----:B0-----:R-:W3:Y:S04]  /*38190*/  LDL.LU R4, [R1+0x740] ;  /* 0x0007400001047983 */ /* 0x001ee80000300800 */
[----:B------:R-:W3:Y:S04]  /*381a0*/  LDL.LU R5, [R1+0x744] ;  /* 0x0007440001057983 */ /* 0x000ee80000300800 */
[----:B------:R-:W3:Y:S04]  /*381b0*/  LDL.LU R6, [R1+0x748] ;  /* 0x0007480001067983 */ /* 0x000ee80000300800 */
[----:B------:R-:W3:Y:S01]  /*381c0*/  LDL.LU R7, [R1+0x74c] ;  /* 0x00074c0001077983 */ /* 0x000ee20000300800 */
[----:B--2---:R-:W-:-:S03]  /*381d0*/  IMAD R24, R24, 0x100, R29 ;  /* 0x0000010018187824 */ /* 0x004fc600078e021d */
[----:B------:R-:W2:Y:S04]  /*381e0*/  LDL.LU R29, [R1+0x2990] ;  /* 0x00299000011d7983 */ /* 0x000ea80000300800 */
[----:B------:R-:W2:Y:S04]  /*381f0*/  LDL.LU R2, [R1+0x298c] ;  /* 0x00298c0001027983 */ /* 0x000ea80000300800 */
[----:B------:R-:W2:Y:S01]  /*38200*/  LDL.LU R3, [R1+0x2988] ;  /* 0x0029880001037983 */ /* 0x000ea20000300800 */
[----:B----4-:R-:W-:Y:S01]  /*38210*/  IMAD R0, R0, 0x100, R25 ;  /* 0x0000010000007824 */ /* 0x010fe200078e0219 */
[----:B--2---:R-:W-:Y:S02]  /*38220*/  HMMA.16816.F32 R12, R12, R2, R20 ;  /* 0x000000020c0c723c */ /* 0x004fe40000001814 */
[----:B------:R-:W2:Y:S04]  /*38230*/  LDL.LU.64 R22, [R1+0x2980] ;  /* 0x0029800001167983 */ /* 0x000ea80000300a00 */
[----:B------:R-:W2:Y:S04]  /*38240*/  LDL.LU.64 R20, [R1+0x2978] ;  /* 0x0029780001147983 */ /* 0x000ea80000300a00 */
[----:B------:R-:W-:Y:S09]  /*38250*/  STL [R1+0x28c0], R3 ;  /* 0x0028c00301007387 */ /* 0x000ff20000100800 */
[----:B------:R0:W-:Y:S04]  /*38260*/  STL.64 [R1+0x2e0], R12 ;  /* 0x0002e00c01007387 */ /* 0x0001e80000100a00 */
[----:B------:R1:W-:Y:S01]  /*38270*/  STL.64 [R1+0x2e8], R14 ;  /* 0x0002e80e01007387 */ /* 0x0003e20000100a00 */
[----:B0-----:R-:W-:-:S02]  /*38280*/  F2FP.F16.E5M2.UNPACK_B R12, R24 ;  /* 0x00000018ff0c723e */ /* 0x001fc400020004ff */
[----:B------:R-:W-:Y:S02]  /*38290*/  F2FP.F16.E5M2.UNPACK_B R13, R9 ;  /* 0x00000009ff0d723e */ /* 0x000fe400020004ff */
[----:B-1----:R-:W-:Y:S02]  /*382a0*/  F2FP.F16.E5M2.UNPACK_B R14, R8 ;  /* 0x00000008ff0e723e */ /* 0x002fe400020004ff */
[----:B------:R-:W-:-:S07]  /*382b0*/  F2FP.F16.E5M2.UNPACK_B R15, R0 ;  /* 0x00000000ff0f723e */ /* 0x000fce00020004ff */
[----:B--2---:R-:W-:Y:S01]  /*382c0*/  HMMA.16816.F32 R24, R12, R26, R20 ;  /* 0x0000001a0c18723c */ /* 0x004fe20000001814 */
[----:B------:R-:W2:Y:S04]  /*382d0*/  LDL.LU.64 R22, [R1+0x2970] ;  /* 0x0029700001167983 */ /* 0x000ea80000300a00 */
[----:B------:R-:W2:-:S14]  /*382e0*/  LDL.LU.64 R20, [R1+0x2968] ;  /* 0x0029680001147983 */ /* 0x000e9c0000300a00 */
[----:B------:R-:W-:Y:S04]  /*382f0*/  STL.64 [R1+0x750], R24 ;  /* 0x0007501801007387 */ /* 0x000fe80000100a00 */
[----:B------:R0:W-:Y:S04]  /*38300*/  STL.64 [R1+0x758], R26 ;  /* 0x0007581a01007387 */ /* 0x0001e80000100a00 */
[----:B0-----:R-:W2:Y:S04]  /*38310*/  LDL.LU.64 R26, [R1+0x2960] ;  /* 0x00296000011a7983 */ /* 0x001ea80000300a00 */
[----:B------:R-:W4:Y:S01]  /*38320*/  LDL.LU.64 R24, [R1+0x2958] ;  /* 0x0029580001187983 */ /* 0x000f220000300a00 */
[----:B---3--:R-:W-:-:S15]  /*38330*/  HMMA.16816.F32 R8, R12, R10, R4 ;  /* 0x0000000a0c08723c */ /* 0x008fde0000001804 */
[----:B------:R-:W-:-:S04]  /*38340*/  NOP ;  /* 0x0000000000007918 */ /* 0x000fc80000000000 */
[----:B------:R0:W-:Y:S04]  /*38350*/  STL.64 [R1+0x740], R8 ;  /* 0x0007400801007387 */ /* 0x0001e80000100a00 */
[----:B------:R-:W-:Y:S01]  /*38360*/  STL.64 [R1+0x748], R10 ;  /* 0x0007480a01007387 */ /* 0x000fe20000100a00 */
[----:B----4-:R-:W-:-:S15]  /*38370*/  HMMA.16816.F32 R4, R12, R24, R16 ;  /* 0x000000180c04723c */ /* 0x010fde0000001810 */
[----:B------:R-:W-:-:S04]  /*38380*/  NOP ;  /* 0x0000000000007918 */ /* 0x000fc80000000000 */
[----:B------:R-:W-:Y:S04]  /*38390*/  STL.64 [R1+0x730], R4 ;  /* 0x0007300401007387 */ /* 0x000fe80000100a00 */
[----:B------:R2:W-:Y:S04]  /*383a0*/  STL.64 [R1+0x738], R6 ;  /* 0x0007380601007387 */ /* 0x0005e80000100a00 */
[----:B0-----:R-:W3:Y:S01]  /*383b0*/  LDL.LU R8, [R1+0x6b0] ;  /* 0x0006b00001087983 */ /* 0x001ee20000300800 */
        /* <DEDUP_REMOVED lines=18> */
[----:B----4-:R0:W-:Y:S04]  /*384e0*/  STL.64 [R1+0x2938], R20 ;  /* 0x0029381401007387 */ /* 0x0101e80000100a00 */
[----:B0-----:R-:W2:Y:S04]  /*384f0*/  LDL.LU R20, [R1+0x700] ;  /* 0x0007000001147983 */ /* 0x001ea80000300800 */
[----:B------:R-:W2:Y:S04]  /*38500*/  LDL.LU R21, [R1+0x704] ;  /* 0x0007040001157983 */ /* 0x000ea80000300800 */
[----:B------:R-:W2:Y:S04]  /*38510*/  LDL.LU R22, [R1+0x708] ;  /* 0x0007080001167983 */ /* 0x000ea80000300800 */
[----:B------:R-:W2:Y:S04]  /*38520*/  LDL.LU R23, [R1+0x70c] ;  /* 0x00070c0001177983 */ /* 0x000ea80000300800 */
        /* <DEDUP_REMOVED lines=10> */
[----:B------:R-:W-:Y:S04]  /*385d0*/  STL.64 [R1+0x2900], R10 ;  /* 0x0029000a01007387 */ /* 0x000fe80000100a00 */
        /* <DEDUP_REMOVED lines=553> */
[----:B0-----:R-:W2:Y:S04]  /*3a870*/  LDL.LU.64 R24, [R1+0x8] ;  /* 0x0000080001187983 */ /* 0x001ea80000300a00 */
        /* <DEDUP_REMOVED lines=20> */
[----:B------:R-:W2:Y:S04]  /*3a9c0*/  LDL.LU.64 R4, [R1+0x18] ;  /* 0x0000180001047983 */ /* 0x000ea80000300a00 */
[----:B------:R-:W2:Y:S04]  /*3a9d0*/  LDL.LU.64 R6, [R1+0x10] ;  /* 0x0000100001067983 */ /* 0x000ea80000300a00 */
[----:B----4-:R-:W-:Y:S04]  /*3a9e0*/  STL.64 [R1+0x26b0], R10 ;  /* 0x0026b00a01007387 */ /* 0x010fe80000100a00 */
[----:B------:R0:W-:Y:S04]  /*3a9f0*/  STL.64 [R1+0x26a8], R8 ;  /* 0x0026a80801007387 */ /* 0x0001e80000100a00 */
[----:B0-----:R-:W4:Y:S04]  /*3aa00*/  LDL.LU R8, [R1+0x460] ;  /* 0x0004600001087983 */ /* 0x001f280000300800 */
[----:B------:R-:W4:Y:S04]  /*3aa10*/  LDL.LU R9, [R1+0x464] ;  /* 0x0004640001097983 */ /* 0x000f280000300800 */
[----:B------:R-:W4:Y:S04]  /*3aa20*/  LDL.LU R10, [R1+0x468] ;  /* 0x00046800010a7983 */ /* 0x000f280000300800 */
[----:B------:R-:W4:Y:S04]  /*3aa30*/  LDL.LU R11, [R1+0x46c] ;  /* 0x00046c00010b7983 */ /* 0x000f280000300800 */
[----:B------:R-:W4:Y:S04]  /*3aa40*/  LDL.LU.64 R28, [R1] ;  /* 0x00000000011c7983 */ /* 0x000f280000300a00 */
        /* <DEDUP_REMOVED lines=143> */
[----:B------:R-:W2:Y:S01]  /*3b340*/  LDL.LU R7, [R1+0x3cc] ;  /* 0x0003cc0001077983 */ /* 0x000ea20000300800 */
[----:B------:R-:W-:-:S03]  /*3b350*/  IMAD.MOV.U32 R25, RZ, RZ, R0 ;  /* 0x000000ffff197224 */ /* 0x000fc600078e0000 */
        /* <DEDUP_REMOVED lines=35> */
[----:B0-----:R-:W4:Y:S04]  /*3b590*/  LDL.LU R16, [R1+0x1d0] ;  /* 0x0001d00001107983 */ /* 0x001f280000300800 */
[----:B------:R-:W4:Y:S04]  /*3b5a0*/  LDL.LU R17, [R1+0x1d4] ;  /* 0x0001d40001117983 */ /* 0x000f280000300800 */
[----:B------:R-:W4:Y:S04]  /*3b5b0*/  LDL.LU R18, [R1+0x1d8] ;  /* 0x0001d80001127983 */ /* 0x000f280000300800 */
        /* <DEDUP_REMOVED lines=31> */
[----:B------:R-:W-:-:S03]  /*3b7b0*/  IMAD R0, R0, 0x100, R28 ;  /* 0x0000010000007824 */ /* 0x000fc600078e021c */
[----:B0-----:R-:W4:Y:S04]  /*3b7c0*/  LDL.LU R4, [R1+0x210] ;  /* 0x0002100001047983 */ /* 0x001f280000300800 */
[----:B------:R-:W4:Y:S04]  /*3b7d0*/  LDL.LU R5, [R1+0x214] ;  /* 0x0002140001057983 */ /* 0x000f280000300800 */
[----:B------:R-:W4:Y:S04]  /*3b7e0*/  LDL.LU R6, [R1+0x218] ;  /* 0x0002180001067983 */ /* 0x000f280000300800 */
[----:B------:R-:W4:Y:S01]  /*3b7f0*/  LDL.LU R7, [R1+0x21c] ;  /* 0x00021c0001077983 */ /* 0x000f220000300800 */
[----:B---3--:R-:W-:-:S02]  /*3b800*/  IMAD R29, R29, 0x100, R24 ;  /* 0x000001001d1d7824 */ /* 0x008fc400078e0218 */
[----:B--2---:R-:W-:Y:S01]  /*3b810*/  IMAD R27, R27, 0x100, R2 ;  /* 0x000001001b1b7824 */ /* 0x004fe200078e0202 */
[----:B------:R-:W2:Y:S04]  /*3b820*/  LDL.LU R24, [R1+0x25ec] ;  /* 0x0025ec0001187983 */ /* 0x000ea80000300800 */
[----:B------:R-:W4:Y:S04]  /*3b830*/  LDL.LU R28, [R1+0x25e8] ;  /* 0x0025e800011c7983 */ /* 0x000f280000300800 */
[----:B------:R-:W3:Y:S01]  /*3b840*/  LDL.LU R2, [R1+0x25e4] ;  /* 0x0025e40001027983 */ /* 0x000ee20000300800 */
[----:B------:R-:W-:-:S03]  /*3b850*/  IMAD R26, R26, 0x100, R3 ;  /* 0x000001001a1a7824 */ /* 0x000fc600078e0203 */
        /* <DEDUP_REMOVED lines=10> */
[----:B------:R-:W4:Y:S04]  /*3b900*/  LDL.LU R29, [R1+0x25cc] ;  /* 0x0025cc00011d7983 */ /* 0x000f280000300800 */
[----:B------:R-:W3:Y:S02]  /*3b910*/  LDL.LU R0, [R1+0x25c8] ;  /* 0x0025c80001007983 */ /* 0x000ee40000300800 */
        /* <DEDUP_REMOVED lines=24> */
[----:B------:R-:W3:Y:S01]  /*3baa0*/  LDL.LU.64 R24, [R1+0x2560] ;  /* 0x0025600001187983 */ /* 0x000ee20000300a00 */
[----:B----4-:R-:W-:-:S15]  /*3bab0*/  HMMA.16816.F32 R4, R12, R28, R4 ;  /* 0x0000001c0c04723c */ /* 0x010fde0000001804 */
[----:B------:R-:W-:-:S04]  /*3bac0*/  NOP ;  /* 0x0000000000007918 */ /* 0x000fc80000000000 */
[----:B------:R-:W-:Y:S04]  /*3bad0*/  STL.64 [R1+0x210], R4 ;  /* 0x0002100401007387 */ /* 0x000fe80000100a00 */
[----:B------:R3:W-:Y:S01]  /*3bae0*/  STL.64 [R1+0x218], R6 ;  /* 0x0002180601007387 */ /* 0x0007e20000100a00 */
[C---:B--2---:R-:W-:Y:S08]  /*3baf0*/  HMMA.16816.F32 R8, R12.reuse, R26, R8 ;  /* 0x0000001a0c08723c */ /* 0x044ff00000001808 */
[----:B---3--:R-:W-:Y:S01]  /*3bb00*/  HMMA.16816.F32 R4, R12, R24, R16 ;  /* 0x000000180c04723c */ /* 0x008fe20000001810 */
[----:B------:R-:W2:Y:S10]  /*3bb10*/  LDL.LU R24, [R1+0x1bfc] ;  /* 0x001bfc0001187983 */ /* 0x000eb40000300800 */
[----:B------:R-:W-:Y:S04]  /*3bb20*/  STL.64 [R1+0x1f0], R8 ;  /* 0x0001f00801007387 */ /* 0x000fe80000100a00 */
[----:B------:R-:W-:Y:S04]  /*3bb30*/  STL.64 [R1+0x1f8], R10 ;  /* 0x0001f80a01007387 */ /* 0x000fe80000100a00 */
[----:B------:R-:W2:Y:S04]  /*3bb40*/  LDL.LU R25, [R1+0x13fc] ;  /* 0x0013fc0001197983 */ /* 0x000ea80000300800 */
[----:B------:R-:W-:Y:S04]  /*3bb50*/  STL.64 [R1+0x1d0], R4 ;  /* 0x0001d00401007387 */ /* 0x000fe80000100a00 */
[----:B------:R-:W-:Y:S04]  /*3bb60*/  STL.64 [R1+0x1d8], R6 ;  /* 0x0001d80601007387 */ /* 0x000fe80000100a00 */
[----:B------:R-:W3:Y:S04]  /*3bb70*/  LDL.LU R26, [R1+0x1bf4] ;  /* 0x001bf400011a7983 */ /* 0x000ee80000300800 */
[----:B------:R-:W3:Y:S04]  /*3bb80*/  LDL.LU R27, [R1+0x13f4] ;  /* 0x0013f400011b7983 */ /* 0x000ee80000300800 */
[----:B---3--:R-:W-:Y:S04]  /*3bb90*/  STL.64 [R1+0x24d0], R26 ;  /* 0x0024d01a01007387 */ /* 0x008fe80000100a00 */
[----:B--2---:R0:W-:Y:S04]  /*3bba0*/  STL.64 [R1+0x24c8], R24 ;  /* 0x0024c81801007387 */ /* 0x0041e80000100a00 */
[----:B0-----:R-:W2:Y:S04]  /*3bbb0*/  LDL.LU R24, [R1+0xc0] ;  /* 0x0000c00001187983 */ /* 0x001ea80000300800 */
[----:B------:R-:W2:Y:S04]  /*3bbc0*/  LDL.LU R25, [R1+0xc4] ;  /* 0x0000c40001197983 */ /* 0x000ea80000300800 */
[----:B------:R-:W3:Y:S01]  /*3bbd0*/  LDL.LU R26, [R1+0xc8] ;  /* 0x0000c800011a7983 */ /* 0x000ee20000300800 */
[----:B------:R-:W-:-:S03]  /*3bbe0*/  IMAD.MOV.U32 R27, RZ, RZ, R0 ;  /* 0x000000ffff1b7224 */ /* 0x000fc600078e0000 */
        /* <DEDUP_REMOVED lines=27> */
[----:B0-----:R-:W4:Y:S04]  /*3bda0*/  LDL.LU R4, [R1+0x130] ;  /* 0x0001300001047983 */ /* 0x001f280000300800 */
[----:B------:R-:W4:Y:S04]  /*3bdb0*/  LDL.LU R5, [R1+0x134] ;  /* 0x0001340001057983 */ /* 0x000f280000300800 */
[----:B------:R-:W4:Y:S04]  /*3bdc0*/  LDL.LU R6, [R1+0x138] ;  /* 0x0001380001067983 */ /* 0x000f280000300800 */
[----:B------:R-:W4:Y:S04]  /*3bdd0*/  LDL.LU R7, [R1+0x13c] ;  /* 0x00013c0001077983 */ /* 0x000f280000300800 */
[----:B---3--:R-:W-:Y:S04]  /*3bde0*/  STL.64 [R1+0x24e0], R26 ;  /* 0x0024e01a01007387 */ /* 0x008fe80000100a00 */
[----:B------:R0:W-:Y:S04]  /*3bdf0*/  STL.64 [R1+0x24d8], R24 ;  /* 0x0024d81801007387 */ /* 0x0001e80000100a00 */
[----:B0-----:R-:W3:Y:S04]  /*3be00*/  LDL.LU R24, [R1+0xd0] ;  /* 0x0000d00001187983 */ /* 0x001ee80000300800 */
        /* <DEDUP_REMOVED lines=9> */
[----:B------:R-:W3:Y:S01]  /*3bea0*/  LDL.LU R28, [R1+0x1bec] ;  /* 0x001bec00011c7983 */ /* 0x000ee20000300800 */
[----:B----4-:R-:W-:-:S03]  /*3beb0*/  IMAD.MOV.U32 R27, RZ, RZ, R0 ;  /* 0x000000ffff1b7224 */ /* 0x010fc600078e0000 */
[----:B------:R-:W4:Y:S04]  /*3bec0*/  LDL.LU R29, [R1+0x13ec] ;  /* 0x0013ec00011d7983 */ /* 0x000f280000300800 */
[----:B------:R-:W2:Y:S04]  /*3bed0*/  LDL.LU R0, [R1+0x1be4] ;  /* 0x001be40001007983 */ /* 0x000ea80000300800 */
[----:B------:R-:W-:Y:S04]  /*3bee0*/  STL.64 [R1+0x1b0], R16 ;  /* 0x0001b01001007387 */ /* 0x000fe80000100a00 */
[----:B------:R0:W-:Y:S04]  /*3bef0*/  STL.64 [R1+0x1b8], R18 ;  /* 0x0001b81201007387 */ /* 0x0001e80000100a00 */
[----:B0-----:R-:W2:Y:S04]  /*3bf00*/  LDL.LU.64 R18, [R1+0x2550] ;  /* 0x0025500001127983 */ /* 0x001ea80000300a00 */
[----:B------:R-:W2:Y:S04]  /*3bf10*/  LDL.LU.64 R16, [R1+0x2548] ;  /* 0x0025480001107983 */ /* 0x000ea80000300a00 */
[----:B------:R-:W3:Y:S04]  /*3bf20*/  LDL.LU R22, [R1+0x1c04] ;  /* 0x001c040001167983 */ /* 0x000ee80000300800 */
[----:B------:R-:W3:Y:S01]  /*3bf30*/  LDL.LU R23, [R1+0x1404] ;  /* 0x0014040001177983 */ /* 0x000ee20000300800 */
        /* <DEDUP_REMOVED lines=13> */
[----:B------:R-:W3:Y:S04]  /*3c010*/  LDL.LU.64 R8, [R1+0x2528] ;  /* 0x0025280001087983 */ /* 0x000ee80000300a00 */
[----:B------:R-:W2:Y:S04]  /*3c020*/  LDL.LU R18, [R1+0x13f0] ;  /* 0x0013f00001127983 */ /* 0x000ea80000300800 */
[----:B------:R-:W2:Y:S01]  /*3c030*/  LDL.LU R19, [R1+0x1414] ;  /* 0x0014140001137983 */ /* 0x000ea20000300800 */
[----:B---3--:R-:W-:-:S15]  /*3c040*/  HMMA.16816.F32 R8, R12, R16, R8 ;  /* 0x000000100c08723c */ /* 0x008fde0000001808 */
[----:B------:R-:W-:-:S04]  /*3c050*/  NOP ;  /* 0x0000000000007918 */ /* 0x000fc80000000000 */
[----:B------:R-:W-:Y:S04]  /*3c060*/  STL.64 [R1+0x150], R8 ;  /* 0x0001500801007387 */ /* 0x000fe80000100a00 */
[----:B------:R0:W-:Y:S04]  /*3c070*/  STL.64 [R1+0x158], R10 ;  /* 0x0001580a01007387 */ /* 0x0001e80000100a00 */
[----:B0-----:R-:W3:Y:S04]  /*3c080*/  LDL.LU.64 R10, [R1+0x2520] ;  /* 0x00252000010a7983 */ /* 0x001ee80000300a00 */
[----:B------:R-:W2:Y:S04]  /*3c090*/  LDL.LU.64 R8, [R1+0x2518] ;  /* 0x0025180001087983 */ /* 0x000ea80000300a00 */
[----:B------:R-:W2:Y:S04]  /*3c0a0*/  LDL.LU R16, [R1+0x13f8] ;  /* 0x0013f80001107983 */ /* 0x000ea80000300800 */
[----:B------:R-:W2:Y:S01]  /*3c0b0*/  LDL.LU R17, [R1+0x141c] ;  /* 0x00141c0001117983 */ /* 0x000ea20000300800 */
[----:B---3--:R-:W-:-:S15]  /*3c0c0*/  HMMA.16816.F32 R4, R12, R10, R4 ;  /* 0x0000000a0c04723c */ /* 0x008fde0000001804 */
[----:B------:R-:W-:-:S04]  /*3c0d0*/  NOP ;  /* 0x0000000000007918 */ /* 0x000fc80000000000 */
        /* <DEDUP_REMOVED lines=27> */
[----:B------:R-:W3:Y:S01]  /*3c290*/  LDL.LU.64 R24, [R1+0x24d8] ;  /* 0x0024d80001187983 */ /* 0x000ee20000300a00 */
[----:B--2---:R-:W-:Y:S01]  /*3c2a0*/  VIADD R6, R6, 0x1 ;  /* 0x0000000106067836 */ /* 0x004fe20000000000 */
[----:B------:R-:W-:-:S02]  /*3c2b0*/  IADD3 R7, P6, PT, R7, UR21, RZ ;  /* 0x0000001507077c10 */ /* 0x000fc4000ffde0ff */
[----:B------:R-:W-:Y:S02]  /*3c2c0*/  IADD3 R8, P1, PT, R8, UR21, RZ ;  /* 0x0000001508087c10 */ /* 0x000fe4000ff3e0ff */
[----:B------:R-:W-:Y:S02]  /*3c2d0*/  IADD3 R9, P2, PT, R9, UR21, RZ ;  /* 0x0000001509097c10 */ /* 0x000fe4000ff5e0ff */
[----:B------:R-:W-:Y:S02]  /*3c2e0*/  IADD3 R10, P3, PT, R10, UR21, RZ ;  /* 0x000000150a0a7c10 */ /* 0x000fe4000ff7e0ff */
[----:B------:R-:W-:Y:S01]  /*3c2f0*/  IADD3 R11, P4, PT, R11, UR21, RZ ;  /* 0x000000150b0b7c10 */ /* 0x000fe2000ff9e0ff */
[----:B---3--:R-:W-:Y:S01]  /*3c300*/  HMMA.16816.F32 R12, R12, R2, R24 ;  /* 0x000000020c0c723c */ /* 0x008fe20000001818 */
[----:B------:R-:W2:Y:S04]  /*3c310*/  LDL.LU.64 R26, [R1+0x24d0] ;  /* 0x0024d000011a7983 */ /* 0x000ea80000300a00 */
[----:B------:R-:W3:Y:S04]  /*3c320*/  LDL.LU.64 R24, [R1+0x24c8] ;  /* 0x0024c80001187983 */ /* 0x000ee80000300a00 */
[----:B------:R-:W-:Y:S01]  /*3c330*/  STL [R1+0x1424], R6 ;  /* 0x0014240601007387 */ /* 0x000fe20000100800 */
[----:B------:R-:W-:-:S02]  /*3c340*/  IADD3 R16, P5, PT, R16, UR21, RZ ;  /* 0x0000001510107c10 */ /* 0x000fc4000ffbe0ff */
[----:B------:R-:W-:Y:S02]  /*3c350*/  IADD3.X R17, PT, PT, R17, UR48, RZ, P6, !PT ;  /* 0x0000003011117c10 */ /* 0x000fe4000b7fe4ff */
[----:B------:R-:W-:Y:S02]  /*3c360*/  IADD3 R18, P6, PT, R18, UR21, RZ ;  /* 0x0000001512127c10 */ /* 0x000fe4000ffde0ff */
[----:B------:R-:W-:Y:S02]  /*3c370*/  IADD3.X R19, PT, PT, R19, UR48, RZ, P1, !PT ;  /* 0x0000003013137c10 */ /* 0x000fe40008ffe4ff */
[----:B------:R-:W-:Y:S02]  /*3c380*/  IADD3 R20, P1, PT, R20, UR21, RZ ;  /* 0x0000001514147c10 */ /* 0x000fe4000ff3e0ff */
[----:B------:R-:W-:Y:S02]  /*3c390*/  IADD3.X R21, PT, PT, R21, UR48, RZ, P2, !PT ;  /* 0x0000003015157c10 */ /* 0x000fe400097fe4ff */
[----:B------:R-:W-:Y:S01]  /*3c3a0*/  IADD3 R22, P2, PT, R22, UR21, RZ ;  /* 0x0000001516167c10 */ /* 0x000fe2000ff5e0ff */
[----:B------:R0:W-:Y:S04]  /*3c3b0*/  STL.64 [R1+0xc0], R12 ;  /* 0x0000c00c01007387 */ /* 0x0001e80000100a00 */
[----:B------:R-:W-:Y:S04]  /*3c3c0*/  STL.64 [R1+0xc8], R14 ;  /* 0x0000c80e01007387 */ /* 0x000fe80000100a00 */
        /* <DEDUP_REMOVED lines=8> */
[----:B------:R-:W-:-:S03]  /*3c450*/  IADD3.X R23, PT, PT, R23, UR48, RZ, P3, !PT ;  /* 0x0000003017177c10 */ /* 0x000fc60009ffe4ff */
[----:B------:R-:W-:Y:S04]  /*3c460*/  STL [R1+0x1414], R19 ;  /* 0x0014141301007387 */ /* 0x000fe80000100800 */
[----:B------:R-:W-:Y:S04]  /*3c470*/  STL [R1+0x13e8], R20 ;  /* 0x0013e81401007387 */ /* 0x000fe80000100800 */
[----:B------:R-:W-:Y:S04]  /*3c480*/  STL [R1+0x140c], R21 ;  /* 0x00140c1501007387 */ /* 0x000fe80000100800 */
[----:B------:R-:W-:Y:S04]  /*3c490*/  STL [R1+0x1c04], R22 ;  /* 0x001c041601007387 */ /* 0x000fe80000100800 */
[----:B------:R-:W-:Y:S01]  /*3c4a0*/  STL [R1+0x1404], R23 ;  /* 0x0014041701007387 */ /* 0x000fe20000100800 */
[----:B---3--:R-:W-:-:S02]  /*3c4b0*/  IADD3 R24, P3, PT, R24, UR21, RZ ;  /* 0x0000001518187c10 */ /* 0x008fc4000ff7e0ff */
[----:B------:R-:W-:Y:S02]  /*3c4c0*/  IADD3.X R25, PT, PT, R25, UR48, RZ, P4, !PT ;  /* 0x0000003019197c10 */ /* 0x000fe4000a7fe4ff */
[----:B--2---:R-:W-:Y:S02]  /*3c4d0*/  IADD3 R26, P4, PT, R26, UR21, RZ ;  /* 0x000000151a1a7c10 */ /* 0x004fe4000ff9e0ff */
[----:B------:R-:W-:Y:S01]  /*3c4e0*/  IADD3.X R27, PT, PT, R27, UR48, RZ, P5, !PT ;  /* 0x000000301b1b7c10 */ /* 0x000fe2000affe4ff */
[----:B------:R-:W-:Y:S04]  /*3c4f0*/  STL [R1+0x1bfc], R24 ;  /* 0x001bfc1801007387 */ /* 0x000fe80000100800 */
[----:B------:R-:W-:Y:S04]  /*3c500*/  STL [R1+0x13fc], R25 ;  /* 0x0013fc1901007387 */ /* 0x000fe80000100800 */
[----:B------:R-:W-:Y:S04]  /*3c510*/  STL [R1+0x1bf4], R26 ;  /* 0x001bf41a01007387 */ /* 0x000fe80000100800 */
[----:B------:R-:W-:Y:S04]  /*3c520*/  STL [R1+0x13f4], R27 ;  /* 0x0013f41b01007387 */ /* 0x000fe80000100800 */
[----:B0-----:R-:W2:Y:S01]  /*3c530*/  LDL.LU R12, [R1+0x1c00] ;  /* 0x001c0000010c7983 */ /* 0x001ea20000300800 */
[----:B------:R-:W-:-:S02]  /*3c540*/  IADD3 R28, P5, PT, R28, UR21, RZ ;  /* 0x000000151c1c7c10 */ /* 0x000fc4000ffbe0ff */
[----:B----4-:R-:W-:-:S03]  /*3c550*/  IADD3.X R29, PT, PT, R29, UR48, RZ, P6, !PT ;  /* 0x000000301d1d7c10 */ /* 0x010fc6000b7fe4ff */
[----:B------:R-:W-:Y:S04]  /*3c560*/  STL [R1+0x1bec], R28 ;  /* 0x001bec1c01007387 */ /* 0x000fe80000100800 */
[----:B--2---:R0:W-:Y:S04]  /*3c570*/  STL [R1+0x24bc], R12 ;  /* 0x0024bc0c01007387 */ /* 0x0041e80000100800 */
[----:B------:R-:W-:Y:S04]  /*3c580*/  STL [R1+0x13ec], R29 ;  /* 0x0013ec1d01007387 */ /* 0x000fe80000100800 */
[----:B0-----:R-:W2:Y:S01]  /*3c590*/  LDL.LU R12, [R1+0x1bdc] ;  /* 0x001bdc00010c7983 */ /* 0x001ea20000300800 */
[----:B------:R-:W-:-:S05]  /*3c5a0*/  IADD3 R0, P6, PT, R0, UR21, RZ ;  /* 0x0000001500007c10 */ /* 0x000fca000ffde0ff */
[----:B------:R-:W-:Y:S01]  /*3c5b0*/  STL [R1+0x1be4], R0 ;  /* 0x001be40001007387 */ /* 0x000fe20000100800 */
[----:B------:R-:W-:-:S03]  /*3c5c0*/  ISETP.NE.U32.AND P0, PT, R6, UR20, PT ;  /* 0x0000001406007c0c */ /* 0x000fc6000bf05070 */
[----:B--2---:R0:W-:Y:S04]  /*3c5d0*/  STL [R1+0x24c0], R12 ;  /* 0x0024c00c01007387 */ /* 0x0041e80000100800 */
[----:B0-----:R-:W2:Y:S04]  /*3c5e0*/  LDL.LU R12, [R1+0x13e4] ;  /* 0x0013e400010c7983 */ /* 0x001ea80000300800 */
[----:B------:R-:W3:Y:S04]  /*3c5f0*/  LDL.LU R13, [R1+0x1bd4] ;  /* 0x001bd400010d7983 */ /* 0x000ee80000300800 */
[----:B------:R-:W4:Y:S04]  /*3c600*/  LDL.LU R14, [R1+0x1bf8] ;  /* 0x001bf800010e7983 */ /* 0x000f280000300800 */
        /* <DEDUP_REMOVED lines=26> */
[----:B--2---:R-:W-:-:S05]  /*3c7b0*/  IADD3.X R12, PT, PT, R12, UR48, RZ, P1, !PT ;  /* 0x000000300c0c7c10 */ /* 0x004fca0008ffe4ff */
[----:B------:R0:W-:Y:S04]  /*3c7c0*/  STL [R1+0x13e4], R12 ;  /* 0x0013e40c01007387 */ /* 0x0001e80000100800 */
[----:B0-----:R-:W2:Y:S02]  /*3c7d0*/  LDL.LU R12, [R1+0x24c0] ;  /* 0x0024c000010c7983 */ /* 0x001ea40000300800 */
[----:B--2---:R-:W-:-:S05]  /*3c7e0*/  IADD3 R12, P1, PT, R12, UR21, RZ ;  /* 0x000000150c0c7c10 */ /* 0x004fca000ff3e0ff */
[----:B------:R0:W-:Y:S04]  /*3c7f0*/  STL [R1+0x1bdc], R12 ;  /* 0x001bdc0c01007387 */ /* 0x0001e80000100800 */
[----:B0-----:R-:W2:Y:S01]  /*3c800*/  LDL.LU R12, [R1+0x24bc] ;  /* 0x0024bc00010c7983 */ /* 0x001ea20000300800 */
[----:B----4-:R-:W-:Y:S02]  /*3c810*/  IADD3.X R14, PT, PT, R14, UR48, RZ, P3, !PT ;  /* 0x000000300e0e7c10 */ /* 0x010fe40009ffe4ff */
[----:B---3--:R-:W-:Y:S02]  /*3c820*/  IADD3 R15, P3, PT, R15, UR21, RZ ;  /* 0x000000150f0f7c10 */ /* 0x008fe4000ff7e0ff */
[----:B------:R-:W-:Y:S02]  /*3c830*/  IADD3.X R2, PT, PT, R2, UR48, RZ, P4, !PT ;  /* 0x0000003002027c10 */ /* 0x000fe4000a7fe4ff */
[----:B------:R-:W-:-:S02]  /*3c840*/  IADD3 R3, P4, PT, R3, UR21, RZ ;  /* 0x0000001503037c10 */ /* 0x000fc4000ff9e0ff */
[----:B------:R-:W-:Y:S02]  /*3c850*/  IADD3.X R4, PT, PT, R4, UR48, RZ, P5, !PT ;  /* 0x0000003004047c10 */ /* 0x000fe4000affe4ff */
[----:B------:R-:W-:Y:S02]  /*3c860*/  IADD3 R5, P5, PT, R5, UR21, RZ ;  /* 0x0000001505057c10 */ /* 0x000fe4000ffbe0ff */
[----:B------:R-:W-:Y:S02]  /*3c870*/  IADD3.X R6, PT, PT, R6, UR48, RZ, P6, !PT ;  /* 0x0000003006067c10 */ /* 0x000fe4000b7fe4ff */
[----:B------:R-:W-:Y:S02]  /*3c880*/  IADD3 R7, P6, PT, R7, UR21, RZ ;  /* 0x0000001507077c10 */ /* 0x000fe4000ffde0ff */
        /* <DEDUP_REMOVED lines=12> */
[----:B--2---:R-:W-:Y:S02]  /*3c950*/  IADD3.X R12, PT, PT, R12, UR48, RZ, P2, !PT ;  /* 0x000000300c0c7c10 */ /* 0x004fe400097fe4ff */
[----:B------:R-:W-:-:S03]  /*3c960*/  IADD3 R13, P2, PT, R13, UR21, RZ ;  /* 0x000000150d0d7c10 */ /* 0x000fc6000ff5e0ff */
[----:B------:R0:W-:Y:S04]  /*3c970*/  STL [R1+0x1c00], R12 ;  /* 0x001c000c01007387 */ /* 0x0001e80000100800 */
        /* <DEDUP_REMOVED lines=8> */
[----:B------:R-:W-:Y:S01]  /*3ca00*/  STL [R1+0x1be0], R6 ;  /* 0x001be00601007387 */ /* 0x000fe20000100800 */
[----:B------:R-:W-:-:S03]  /*3ca10*/  IADD3 R11, P2, PT, R11, UR21, RZ ;  /* 0x000000150b0b7c10 */ /* 0x000fc6000ff5e0ff */
        /* <DEDUP_REMOVED lines=19> */
[----:B0-----:R-:W2:Y:S01]  /*3cb50*/  LDL.LU R12, [R1+0x1b5c] ;  /* 0x001b5c00010c7983 */ /* 0x001ea20000300800 */
[----:B------:R-:W-:-:S02]  /*3cb60*/  IADD3.X R28, PT, PT, R28, UR48, RZ, P3, !PT ;  /* 0x000000301c1c7c10 */ /* 0x000fc40009ffe4ff */
[----:B------:R-:W-:-:S03]  /*3cb70*/  IADD3 R29, P3, PT, R29, UR21, RZ ;  /* 0x000000151d1d7c10 */ /* 0x000fc6000ff7e0ff */
[----:B------:R-:W-:Y:S04]  /*3cb80*/  STL [R1+0x1b98], R28 ;  /* 0x001b981c01007387 */ /* 0x000fe80000100800 */
[----:B--2---:R0:W-:Y:S04]  /*3cb90*/  STL [R1+0x24b4], R12 ;  /* 0x0024b40c01007387 */ /* 0x0041e80000100800 */
[----:B------:R-:W-:Y:S04]  /*3cba0*/  STL [R1+0x1b6c], R29 ;  /* 0x001b6c1d01007387 */ /* 0x000fe80000100800 */
[----:B0-----:R-:W2:Y:S01]  /*3cbb0*/  LDL.LU R12, [R1+0x1b88] ;  /* 0x001b8800010c7983 */ /* 0x001ea20000300800 */
[----:B------:R-:W-:-:S05]  /*3cbc0*/  IADD3.X R0, PT, PT, R0, UR48, RZ, P4, !PT ;  /* 0x0000003000007c10 */ /* 0x000fca000a7fe4ff */
[----:B------:R-:W-:Y:S04]  /*3cbd0*/  STL [R1+0x1b90], R0 ;  /* 0x001b900001007387 */ /* 0x000fe80000100800 */
        /* <DEDUP_REMOVED lines=30> */
[----:B--2---:R-:W-:-:S05]  /*3cdc0*/  IADD3 R12, P4, PT, R12, UR21, RZ ;  /* 0x000000150c0c7c10 */ /* 0x004fca000ff9e0ff */
[----:B------:R0:W-:Y:S04]  /*3cdd0*/  STL [R1+0x1b64], R12 ;  /* 0x001b640c01007387 */ /* 0x0001e80000100800 */
[----:B0-----:R-:W2:Y:S02]  /*3cde0*/  LDL.LU R12, [R1+0x24b8] ;  /* 0x0024b800010c7983 */ /* 0x001ea40000300800 */
[----:B--2---:R-:W-:-:S05]  /*3cdf0*/  IADD3.X R12, PT, PT, R12, UR48, RZ, P5, !PT ;  /* 0x000000300c0c7c10 */ /* 0x004fca000affe4ff */
[----:B------:R0:W-:Y:S04]  /*3ce00*/  STL [R1+0x1b88], R12 ;  /* 0x001b880c01007387 */ /* 0x0001e80000100800 */
[----:B0-----:R-:W2:Y:S01]  /*3ce10*/  LDL.LU R12, [R1+0x24b4] ;  /* 0x0024b400010c7983 */ /* 0x001ea20000300800 */
[----:B---3--:R-:W-:Y:S02]  /*3ce20*/  IADD3.X R13, PT, PT, R13, UR48, RZ, P6, !PT ;  /* 0x000000300d0d7c10 */ /* 0x008fe4000b7fe4ff */
[----:B----4-:R-:W-:Y:S02]  /*3ce30*/  IADD3 R14, P6, PT, R14, UR21, RZ ;  /* 0x000000150e0e7c10 */ /* 0x010fe4000ffde0ff */
        /* <DEDUP_REMOVED lines=19> */
[----:B--2---:R-:W-:-:S05]  /*3cf70*/  IADD3 R12, P5, PT, R12, UR21, RZ ;  /* 0x000000150c0c7c10 */ /* 0x004fca000ffbe0ff */
[----:B------:R0:W-:Y:S04]  /*3cf80*/  STL [R1+0x1b5c], R12 ;  /* 0x001b5c0c01007387 */ /* 0x0001e80000100800 */
        /* <DEDUP_REMOVED lines=29> */
[----:B0-----:R-:W2:Y:S01]  /*3d160*/  LDL.LU R12, [R1+0x1b08] ;  /* 0x001b0800010c7983 */ /* 0x001ea20000300800 */
[----:B------:R-:W-:-:S02]  /*3d170*/  IADD3 R28, P6, PT, R28, UR21, RZ ;  /* 0x000000151c1c7c10 */ /* 0x000fc4000ffde0ff */
[----:B------:R-:W-:-:S03]  /*3d180*/  IADD3.X R29, PT, PT, R29, UR48, RZ, P1, !PT ;  /* 0x000000301d1d7c10 */ /* 0x000fc60008ffe4ff */
[----:B------:R-:W-:Y:S04]  /*3d190*/  STL [R1+0x1af4], R28 ;  /* 0x001af41c01007387 */ /* 0x000fe80000100800 */
[----:B--2---:R0:W-:Y:S04]  /*3d1a0*/  STL [R1+0x24ac], R12 ;  /* 0x0024ac0c01007387 */ /* 0x0041e80000100800 */
[----:B------:R-:W-:Y:S04]  /*3d1b0*/  STL [R1+0x1b18], R29 ;  /* 0x001b181d01007387 */ /* 0x000fe80000100800 */
[----:B0-----:R-:W2:Y:S01]  /*3d1c0*/  LDL.LU R12, [R1+0x1ae4] ;  /* 0x001ae400010c7983 */ /* 0x001ea20000300800 */
[----:B------:R-:W-:-:S05]  /*3d1d0*/  IADD3 R0, P1, PT, R0, UR21, RZ ;  /* 0x0000001500007c10 */ /* 0x000fca000ff3e0ff */
        /* <DEDUP_REMOVED lines=1610> */
[----:B------:R-:W-:-:S02]  /*43680*/  IADD3.X R28, PT, PT, R28, UR30, RZ, P6, !PT ;  /* 0x0000001e1c1c7c10 */ /* 0x000fc4000b7fe4ff */
[----:B--2---:R-:W-:Y:S02]  /*43690*/  IADD3.X R12, PT, PT, R12, UR30, RZ, P5, !PT ;  /* 0x0000001e0c0c7c10 */ /* 0x004fe4000affe4ff */
        /* <DEDUP_REMOVED lines=31> */
[----:B------:R0:W-:Y:S04]  /*43890*/  STL [R1+0x1d50], R0 ;  /* 0x001d500001007387 */ /* 0x0001e80000100800 */
[----:B------:R-:W-:Y:S04]  /*438a0*/  STL [R1+0x1d48], R28 ;  /* 0x001d481c01007387 */ /* 0x000fe80000100800 */
[----:B0-----:R-:W2:Y:S01]  /*438b0*/  LDL.LU R0, [R1+0x1dc4] ;  /* 0x001dc40001007983 */ /* 0x001ea20000300800 */
[----:B------:R-:W-:-:S05]  /*438c0*/  IADD3 R29, P6, PT, R29, UR5, RZ ;  /* 0x000000051d1d7c10 */ /* 0x000fca000ffde0ff */
[----:B------:R-:W-:Y:S04]  /*438d0*/  STL [R1+0x1db4], R29 ;  /* 0x001db41d01007387 */ /* 0x000fe80000100800 */
[----:B--2---:R0:W-:Y:S04]  /*438e0*/  STL [R1+0x2424], R0 ;  /* 0x0024240001007387 */ /* 0x0041e80000100800 */
[----:B0-----:R-:W2:Y:S04]  /*438f0*/  LDL.LU R0, [R1+0x1d58] ;  /* 0x001d580001007983 */ /* 0x001ea80000300800 */
        /* <DEDUP_REMOVED lines=58> */
[----:B------:R-:W-:Y:S02]  /*43ca0*/  IADD3.X R27, PT, PT, R27, UR30, RZ, P5, !PT ;  /* 0x0000001e1b1b7c10 */ /* 0x000fe4000affe4ff */
[----:B------:R-:W-:Y:S02]  /*43cb0*/  IADD3.X R29, PT, PT, R29, UR30, RZ, P1, !PT ;  /* 0x0000001e1d1d7c10 */ /* 0x000fe40008ffe4ff */
[----:B------:R-:W-:Y:S02]  /*43cc0*/  IADD3.X R28, PT, PT, R28, UR30, RZ, P6, !PT ;  /* 0x0000001e1c1c7c10 */ /* 0x000fe4000b7fe4ff */
[----:B--2---:R-:W-:-:S05]  /*43cd0*/  IADD3 R0, P2, PT, R0, UR5, RZ ;  /* 0x0000000500007c10 */ /* 0x004fca000ff5e0ff */
[----:B------:R0:W-:Y:S01]  /*43ce0*/  STL [R1+0x1dc4], R0 ;  /* 0x001dc40001007387 */ /* 0x0001e20000100800 */
[----:B------:R-:W-:Y:S02]  /*43cf0*/  IADD3.X R8, PT, PT, R8, UR30, RZ, P2, !PT ;  /* 0x0000001e08087c10 */ /* 0x000fe400097fe4ff */
[----:B------:R-:W-:Y:S01]  /*43d00*/  IADD3 R9, P2, PT, R9, UR5, RZ ;  /* 0x0000000509097c10 */ /* 0x000fe2000ff5e0ff */
[----:B0-----:R1:W5:Y:S04]  /*43d10*/  LDL.LU R0, [R1+0x2420] ;  /* 0x0024200001007983 */ /* 0x0013680000300800 */
[----:B------:R1:W-:Y:S04]  /*43d20*/  STL [R1+0x1d60], R12 ;  /* 0x001d600c01007387 */ /* 0x0003e80000100800 */
        /* <DEDUP_REMOVED lines=16> */
[----:B------:R1:W-:Y:S01]  /*43e30*/  STL [R1+0x1df0], R19 ;  /* 0x001df01301007387 */ /* 0x0003e20000100800 */
[----:B------:R-:W-:-:S03]  /*43e40*/  IADD3.X R24, PT, PT, R24, UR30, RZ, P2, !PT ;  /* 0x0000001e18187c10 */ /* 0x000fc600097fe4ff */
        /* <DEDUP_REMOVED lines=10> */
[----:B------:R-:W-:Y:S05]  /*43ef0*/  @P0 BRA `(.L_x_2) ;  /* 0xfffffcf400c80947 */ /* 0x000fea000383ffff */
.L_x_1:
[----:B0----5:R-:W2:Y:S01]  /*43f00*/  LDL.LU R0, [R1+0x1e4] ;  /* 0x0001e40001007983 */ /* 0x021ea20000300800 */
[----:B------:R-:W0:Y:S01]  /*43f10*/  LDCU.64 UR44, c[0x0][0x398] ;  /* 0x00007300ff2c77ac */ /* 0x000e220008000a00 */
[----:B------:R-:W3:Y:S01]  /*43f20*/  LDCU UR32, c[0x0][0x3b4] ;  /* 0x00007680ff2077ac */ /* 0x000ee20008000800 */
[----:B------:R-:W4:Y:S01]  /*43f30*/  LDCU.64 UR16, c[0x0][0x390] ;  /* 0x00007200ff1077ac */ /* 0x000f220008000a00 */
[----:B------:R-:W1:Y:S01]  /*43f40*/  LDCU.64 UR22, c[0x0][0x390] ;  /* 0x00007200ff1677ac */ /* 0x000e620008000a00 */
[----:B------:R-:W0:Y:S01]  /*43f50*/  LDCU.64 UR34, c[0x0][0x390] ;  /* 0x00007200ff2277ac */ /* 0x000e220008000a00 */
[----:B------:R-:W0:Y:S01]  /*43f60*/  LDCU.64 UR48, c[0x0][0x390] ;  /* 0x00007200ff3077ac */ /* 0x000e220008000a00 */
        /* <DEDUP_REMOVED lines=59> */
[----:B--2---:R2:W-:Y:S04]  /*44320*/  STL [R1+0x2db4], R0 ;  /* 0x002db40001007387 */ /* 0x0045e80000100800 */
[----:B--2---:R-:W2:Y:S04]  /*44330*/  LDL.LU R0, [R1+0x160] ;  /* 0x0001600001007983 */ /* 0x004ea80000300800 */
        /* <DEDUP_REMOVED lines=16> */
[----:B-1----:R-:W2:Y:S04]  /*44440*/  LDL.LU R13, [R1+0x1e8] ;  /* 0x0001e800010d7983 */ /* 0x002ea80000300800 */
[----:B--2---:R1:W-:Y:S04]  /*44450*/  STL [R1+0x2dbc], R13 ;  /* 0x002dbc0d01007387 */ /* 0x0043e80000100800 */
        /* <DEDUP_REMOVED lines=26> */
[----:B------:R1:W-:Y:S04]  /*44600*/  STL [R1+0x25fc], R29 ;  /* 0x0025fc1d01007387 */ /* 0x0003e80000100800 */
[----:B-1----:R-:W3:Y:S04]  /*44610*/  LDL.LU R29, [R1+0x1e0] ;  /* 0x0001e000011d7983 */ /* 0x002ee80000300800 */
        /* <DEDUP_REMOVED lines=29> */
[----:B-1----:R-:W3:Y:S01]  /*447f0*/  LDL.LU R15, [R1+0x164] ;  /* 0x00016400010f7983 */ /* 0x002ee20000300800 */
[----:B--2---:R-:W-:-:S03]  /*44800*/  F2FP.SATFINITE.E5M2.F32.PACK_AB_MERGE_C R0, R0, R13, RZ ;  /* 0x0000000d0000723e */ /* 0x004fc600048060ff */
[----:B------:R-:W2:Y:S04]  /*44810*/  LDL.LU R13, [R1+0x2df4] ;  /* 0x002df400010d7983 */ /* 0x000ea80000300800 */
[----:B------:R1:W-:Y:S04]  /*44820*/  STL [R1+0x113c], R0 ;  /* 0x00113c0001007387 */ /* 0x0003e80000100800 */
[----:B-1----:R-:W2:Y:S02]  /*44830*/  LDL.LU R0, [R1+0x2df0] ;  /* 0x002df00001007983 */ /* 0x002ea40000300800 */
[----:B--2---:R-:W-:-:S02]  /*44840*/  F2FP.SATFINITE.E5M2.F32.PACK_AB_MERGE_C R0, R0, R13, RZ ;  /* 0x0000000d0000723e */ /* 0x004fc400048060ff */
        /* <DEDUP_REMOVED lines=26> */
[----:B-1----:R-:W2:Y:S01]  /*449f0*/  LDL.LU R0, [R1+0x2db8] ;  /* 0x002db80001007983 */ /* 0x002ea20000300800 */
[----:B---3--:R-:W-:Y:S02]  /*44a00*/  F2FP.SATFINITE.E5M2.F32.PACK_AB_MERGE_C R17, R17, R16, RZ ;  /* 0x000000101111723e */ /* 0x008fe400048060ff */
[----:B------:R-:W-:-:S02]  /*44a10*/  F2FP.SATFINITE.E5M2.F32.PACK_AB_MERGE_C R16, R19, R18, RZ ;  /* 0x000000121310723e */ /* 0x000fc400048060ff */
[----:B--2---:R-:W-:Y:S02]  /*44a20*/  F2FP.SATFINITE.E5M2.F32.PACK_AB_MERGE_C R15, R15, R0, RZ ;  /* 0x000000000f0f723e */ /* 0x004fe400048060ff */
[----:B------:R-:W2:Y:S01]  /*44a30*/  LDL.LU R0, [R1+0x2db4] ;  /* 0x002db40001007983 */ /* 0x000ea20000300800 */
[----:B------:R-:W-:Y:S02]  /*44a40*/  F2FP.SATFINITE.E5M2.F32.PACK_AB_MERGE_C R14, R14, R28, RZ ;  /* 0x0000001c0e0e723e */ /* 0x000fe400048060ff */
[----:B------:R-:W-:Y:S01]  /*44a50*/  F2FP.SATFINITE.E5M2.F32.PACK_AB_MERGE_C R12, R12, R13, RZ ;  /* 0x0000000d0c0c723e */ /* 0x000fe200048060ff */
[----:B------:R1:W-:Y:S01]  /*44a60*/  STL [R1+0x1118], R15 ;  /* 0x0011180f01007387 */ /* 0x0003e20000100800 */
[----:B------:R-:W-:Y:S02]  /*44a70*/  F2FP.SATFINITE.E5M2.F32.PACK_AB_MERGE_C R10, R10, R11, RZ ;  /* 0x0000000b0a0a723e */ /* 0x000fe400048060ff */
[----:B------:R-:W-:Y:S01]  /*44a80*/  F2FP.SATFINITE.E5M2.F32.PACK_AB_MERGE_C R6, R6, R7, RZ ;  /* 0x000000070606723e */ /* 0x000fe200048060ff */
[----:B------:R3:W-:Y:S01]  /*44a90*/  STL [R1+0x111c], R17 ;  /* 0x00111c1101007387 */ /* 0x0007e20000100800 */
[----:B------:R-:W-:-:S03]  /*44aa0*/  F2FP.SATFINITE.E5M2.F32.PACK_AB_MERGE_C R4, R4, R5, RZ ;  /* 0x000000050404723e */ /* 0x000fc600048060ff */
[----:B------:R0:W-:Y:S01]  /*44ab0*/  STL [R1+0x1110], R16 ;  /* 0x0011101001007387 */ /* 0x0001e20000100800 */
[----:B-1----:R-:W-:Y:S02]  /*44ac0*/  F2FP.SATFINITE.E5M2.F32.PACK_AB_MERGE_C R15, R21, R20, RZ ;  /* 0x00000014150f723e */ /* 0x002fe400048060ff */
[----:B---3--:R-:W-:-:S03]  /*44ad0*/  F2FP.SATFINITE.E5M2.F32.PACK_AB_MERGE_C R17, R23, R22, RZ ;  /* 0x000000161711723e */ /* 0x008fc600048060ff */
[----:B------:R1:W-:Y:S01]  /*44ae0*/  STL [R1+0x1114], R15 ;  /* 0x0011140f01007387 */ /* 0x0003e20000100800 */
[----:B0-----:R-:W-:-:S03]  /*44af0*/  F2FP.SATFINITE.E5M2.F32.PACK_AB_MERGE_C R16, R25, R24, RZ ;  /* 0x000000181910723e */ /* 0x001fc600048060ff */
[----:B------:R-:W-:Y:S04]  /*44b00*/  STL [R1+0x1108], R17 ;  /* 0x0011081101007387 */ /* 0x000fe80000100800 */
[----:B------:R-:W-:Y:S01]  /*44b10*/  STL [R1+0x110c], R16 ;  /* 0x00110c1001007387 */ /* 0x000fe20000100800 */
[----:B-1----:R-:W-:-:S05]  /*44b20*/  F2FP.SATFINITE.E5M2.F32.PACK_AB_MERGE_C R15, R27, R26, RZ ;  /* 0x0000001a1b0f723e */ /* 0x002fca00048060ff */
[----:B------:R-:W-:Y:S04]  /*44b30*/  STL [R1+0x1104], R15 ;  /* 0x0011040f01007387 */ /* 0x000fe80000100800 */
[----:B------:R-:W-:Y:S01]  /*44b40*/  STL [R1+0x1100], R14 ;  /* 0x0011000e01007387 */ /* 0x000fe20000100800 */
[----:B--2---:R-:W-:-:S05]  /*44b50*/  F2FP.SATFINITE.E5M2.F32.PACK_AB_MERGE_C R0, R0, R29, RZ ;  /* 0x0000001d0000723e */ /* 0x004fca00048060ff */
[----:B------:R0:W-:Y:S04]  /*44b60*/  STL [R1+0x10fc], R0 ;  /* 0x0010fc0001007387 */ /* 0x0001e80000100800 */
[----:B------:R-:W-:Y:S04]  /*44b70*/  STL [R1+0x10f8], R12 ;  /* 0x0010f80c01007387 */ /* 0x000fe80000100800 */
[----:B------:R-:W-:Y:S01]  /*44b80*/  STL [R1+0x10f4], R10 ;  /* 0x0010f40a01007387 */ /* 0x000fe20000100800 */
[----:B0-----:R-:W-:-:S05]  /*44b90*/  F2FP.SATFINITE.E5M2.F32.PACK_AB_MERGE_C R0, R8, R9, RZ ;  /* 0x000000090800723e */ /* 0x001fca00048060ff */
[----:B------:R0:W-:Y:S04]  /*44ba0*/  STL [R1+0x10f0], R0 ;  /* 0x0010f00001007387 */ /* 0x0001e80000100800 */
[----:B------:R-:W-:Y:S04]  /*44bb0*/  STL [R1+0x10ec], R6 ;  /* 0x0010ec0601007387 */ /* 0x000fe80000100800 */
[----:B------:R-:W2:Y:S01]  /*44bc0*/  LDL.LU R15, [R1+0x108c] ;  /* 0x00108c00010f7983 */ /* 0x000ea20000300800 */
[----:B0-----:R-:W-:-:S03]  /*44bd0*/  F2FP.SATFINITE.E5M2.F32.PACK_AB_MERGE_C R0, R2, R3, RZ ;  /* 0x000000030200723e */ /* 0x001fc600048060ff */
[----:B------:R-:W-:Y:S04]  /*44be0*/  STL [R1+0x10e8], R4 ;  /* 0x0010e80401007387 */ /* 0x000fe80000100800 */
[----:B--2---:R0:W-:Y:S04]  /*44bf0*/  STL [R1+0x2d34], R15 ;  /* 0x002d340f01007387 */ /* 0x0041e80000100800 */
[----:B------:R-:W-:Y:S04]  /*44c00*/  STL [R1+0x10e0], R0 ;  /* 0x0010e00001007387 */ /* 0x000fe80000100800 */
[----:B0-----:R-:W2:Y:S04]  /*44c10*/  LDL.LU R15, [R1+0x1084] ;  /* 0x00108400010f7983 */ /* 0x001ea80000300800 */
[----:B--2---:R0:W-:Y:S04]  /*44c20*/  STL [R1+0x2d3c], R15 ;  /* 0x002d3c0f01007387 */ /* 0x0041e80000100800 */
        /* <DEDUP_REMOVED lines=29> */
[----:B------:R-:W3:Y:S04]  /*44e00*/  LDL.LU R16, [R1+0x1070] ;  /* 0x0010700001107983 */ /* 0x000ee80000300800 */
[----:B---3--:R0:W-:Y:S04]  /*44e10*/  STL [R1+0x2d30], R16 ;  /* 0x002d301001007387 */ /* 0x0081e80000100800 */
[----:B0-----:R-:W3:Y:S04]  /*44e20*/  LDL.LU R16, [R1+0x1088] ;  /* 0x0010880001107983 */ /* 0x001ee80000300800 */
        /* <DEDUP_REMOVED lines=31> */
[----:B0-----:R-:W2:Y:S04]  /*45020*/  LDL.LU R16, [R1+0x248] ;  /* 0x0002480001107983 */ /* 0x001ea80000300800 */
        /* <DEDUP_REMOVED lines=27> */
[----:B--2---:R-:W-:-:S03]  /*451e0*/  F2FP.SATFINITE.E5M2.F32.PACK_AB_MERGE_C R15, R15, R16, RZ ;  /* 0x000000100f0f723e */ /* 0x004fc600048060ff */
[----:B------:R-:W2:Y:S04]  /*451f0*/  LDL.LU R16, [R1+0x2db0] ;  /* 0x002db00001107983 */ /* 0x000ea80000300800 */
[----:B------:R0:W-:Y:S04]  /*45200*/  STL [R1+0x10e4], R15 ;  /* 0x0010e40f01007387 */ /* 0x0001e80000100800 */
[----:B0-----:R-:W2:Y:S02]  /*45210*/  LDL.LU R15, [R1+0x2dac] ;  /* 0x002dac00010f7983 */ /* 0x001ea40000300800 */
[----:B--2---:R-:W-:-:S02]  /*45220*/  F2FP.SATFINITE.E5M2.F32.PACK_AB_MERGE_C R15, R15, R16, RZ ;  /* 0x000000100f0f723e */ /* 0x004fc400048060ff */
        /* <DEDUP_REMOVED lines=61> */
[----:B------:R0:W-:Y:S01]  /*45600*/  STL [R1+0x1080], R15 ;  /* 0x0010800f01007387 */ /* 0x0001e20000100800 */
[----:B---3--:R-:W-:Y:S02]  /*45610*/  F2FP.SATFINITE.E5M2.F32.PACK_AB_MERGE_C R14, R14, R28, RZ ;  /* 0x0000001c0e0e723e */ /* 0x008fe400048060ff */
[----:B0-----:R-:W-:Y:S02]  /*45620*/  F2FP.SATFINITE.E5M2.F32.PACK_AB_MERGE_C R15, R21, R20, RZ ;  /* 0x00000014150f723e */ /* 0x001fe400048060ff */
[----:B------:R-:W-:Y:S02]  /*45630*/  F2FP.SATFINITE.E5M2.F32.PACK_AB_MERGE_C R0, R0, R29, RZ ;  /* 0x0000001d0000723e */ /* 0x000fe400048060ff */
[----:B------:R-:W-:-:S02]  /*45640*/  F2FP.SATFINITE.E5M2.F32.PACK_AB_MERGE_C R12, R12, R13, RZ ;  /* 0x0000000d0c0c723e */ /* 0x000fc400048060ff */
[----:B------:R-:W-:Y:S02]  /*45650*/  F2FP.SATFINITE.E5M2.F32.PACK_AB_MERGE_C R10, R10, R11, RZ ;  /* 0x0000000b0a0a723e */ /* 0x000fe400048060ff */
[----:B------:R-:W-:Y:S02]  /*45660*/  F2FP.SATFINITE.E5M2.F32.PACK_AB_MERGE_C R6, R6, R7, RZ ;  /* 0x000000070606723e */ /* 0x000fe400048060ff */
[----:B--2---:R-:W-:Y:S02]  /*45670*/  F2FP.SATFINITE.E5M2.F32.PACK_AB_MERGE_C R17, R17, R16, RZ ;  /* 0x000000101111723e */ /* 0x004fe400048060ff */
[----:B------:R-:W-:-:S03]  /*45680*/  F2FP.SATFINITE.E5M2.F32.PACK_AB_MERGE_C R16, R19, R18, RZ ;  /* 0x000000121310723e */ /* 0x000fc600048060ff */
[----:B------:R0:W-:Y:S04]  /*45690*/  STL [R1+0x1074], R17 ;  /* 0x0010741101007387 */ /* 0x0001e80000100800 */
[----:B------:R1:W-:Y:S04]  /*456a0*/  STL [R1+0x1070], R16 ;  /* 0x0010701001007387 */ /* 0x0003e80000100800 */
[----:B------:R2:W-:Y:S01]  /*456b0*/  STL [R1+0x1064], R15 ;  /* 0x0010640f01007387 */ /* 0x0005e20000100800 */
[----:B0-----:R-:W-:Y:S02]  /*456c0*/  F2FP.SATFINITE.E5M2.F32.PACK_AB_MERGE_C R17, R23, R22, RZ ;  /* 0x000000161711723e */ /* 0x001fe400048060ff */
[----:B-1----:R-:W-:-:S03]  /*456d0*/  F2FP.SATFINITE.E5M2.F32.PACK_AB_MERGE_C R16, R25, R24, RZ ;  /* 0x000000181910723e */ /* 0x002fc600048060ff */
[----:B------:R-:W-:Y:S01]  /*456e0*/  STL [R1+0x1060], R17 ;  /* 0x0010601101007387 */ /* 0x000fe20000100800 */
[----:B--2---:R-:W-:-:S03]  /*456f0*/  F2FP.SATFINITE.E5M2.F32.PACK_AB_MERGE_C R15, R27, R26, RZ ;  /* 0x0000001a1b0f723e */ /* 0x004fc600048060ff */
[----:B------:R-:W-:Y:S04]  /*45700*/  STL [R1+0x1050], R16 ;  /* 0x0010501001007387 */ /* 0x000fe80000100800 */
[----:B------:R-:W-:Y:S04]  /*45710*/  STL [R1+0x1054], R15 ;  /* 0x0010540f01007387 */ /* 0x000fe80000100800 */
[----:B------:R-:W-:Y:S04]  /*45720*/  STL [R1+0x1044], R14 ;  /* 0x0010440e01007387 */ /* 0x000fe80000100800 */
[----:B------:R0:W-:Y:S04]  /*45730*/  STL [R1+0x1040], R0 ;  /* 0x0010400001007387 */ /* 0x0001e80000100800 */
[----:B------:R-:W-:Y:S01]  /*45740*/  STL [R1+0x1030], R12 ;  /* 0x0010300c01007387 */ /* 0x000fe20000100800 */
[----:B0-----:R-:W-:-:S03]  /*45750*/  F2FP.SATFINITE.E5M2.F32.PACK_AB_MERGE_C R0, R8, R9, RZ ;  /* 0x000000090800723e */ /* 0x001fc600048060ff */
[----:B------:R-:W-:Y:S04]  /*45760*/  STL [R1+0x1034], R10 ;  /* 0x0010340a01007387 */ /* 0x000fe80000100800 */
[----:B------:R0:W-:Y:S04]  /*45770*/  STL [R1+0x1020], R0 ;  /* 0x0010200001007387 */ /* 0x0001e80000100800 */
[----:B------:R-:W-:Y:S04]  /*45780*/  STL [R1+0x1024], R6 ;  /* 0x0010240601007387 */ /* 0x000fe80000100800 */
[----:B------:R-:W2:Y:S01]  /*45790*/  LDL.LU R15, [R1+0xf94] ;  /* 0x000f9400010f7983 */ /* 0x000ea20000300800 */
[----:B------:R-:W-:-:S02]  /*457a0*/  F2FP.SATFINITE.E5M2.F32.PACK_AB_MERGE_C R4, R4, R5, RZ ;  /* 0x000000050404723e */ /* 0x000fc400048060ff */
        /* <DEDUP_REMOVED lines=434> */
[----:B0-----:R-:W3:Y:S01]  /*472d0*/  LDL.LU R15, [R1+0xe08] ;  /* 0x000e0800010f7983 */ /* 0x001ee20000300800 */
[----:B--2---:R-:W-:-:S03]  /*472e0*/  F2FP.SATFINITE.E5M2.F32.PACK_AB_MERGE_C R19, R19, R25, RZ ;  /* 0x000000191313723e */ /* 0x004fc600048060ff */
[----:B---3--:R0:W-:Y:S04]  /*472f0*/  STL [R1+0x2bf8], R15 ;  /* 0x002bf80f01007387 */ /* 0x0081e80000100800 */
[----:B0-----:R-:W2:Y:S04]  /*47300*/  LDL.LU R15, [R1+0xe00] ;  /* 0x000e0000010f7983 */ /* 0x001ea80000300800 */
[----:B------:R-:W3:Y:S04]  /*47310*/  LDL.LU R16, [R1+0xdd8] ;  /* 0x000dd80001107983 */ /* 0x000ee80000300800 */
[----:B------:R-:W3:Y:S04]  /*47320*/  LDL.LU R28, [R1+0xddc] ;  /* 0x000ddc00011c7983 */ /* 0x000ee80000300800 */
        /* <DEDUP_REMOVED lines=46> */
[----:B0-----:R-:W3:Y:S01]  /*47610*/  LDL.LU R19, [R1+0xdd0] ;  /* 0x000dd00001137983 */ /* 0x001ee20000300800 */
        /* <DEDUP_REMOVED lines=29> */
[----:B------:R-:W2:Y:S01]  /*477f0*/  LDL.LU R15, [R1+0x2bc0] ;  /* 0x002bc000010f7983 */ /* 0x000ea20000300800 */
[----:B---3--:R-:W-:-:S03]  /*47800*/  F2FP.SATFINITE.E5M2.F32.PACK_AB_MERGE_C R28, R28, R16, RZ ;  /* 0x000000101c1c723e */ /* 0x008fc600048060ff */
[----:B------:R-:W-:Y:S04]  /*47810*/  STL [R1+0x25ec], R25 ;  /* 0x0025ec1901007387 */ /* 0x000fe80000100800 */
[----:B------:R-:W-:Y:S01]  /*47820*/  STL [R1+0x2604], R28 ;  /* 0x0026041c01007387 */ /* 0x000fe20000100800 */
[----:B------:R-:W-:Y:S02]  /*47830*/  F2FP.SATFINITE.E5M2.F32.PACK_AB_MERGE_C R16, R23, R22, RZ ;  /* 0x000000161710723e */ /* 0x000fe400048060ff */
[----:B------:R-:W-:Y:S02]  /*47840*/  F2FP.SATFINITE.E5M2.F32.PACK_AB_MERGE_C R14, R14, R27, RZ ;  /* 0x0000001b0e0e723e */ /* 0x000fe400048060ff */
[----:B------:R-:W-:Y:S02]  /*47850*/  F2FP.SATFINITE.E5M2.F32.PACK_AB_MERGE_C R0, R0, R29, RZ ;  /* 0x0000001d0000723e */ /* 0x000fe400048060ff */
[----:B------:R-:W-:-:S02]  /*47860*/  F2FP.SATFINITE.E5M2.F32.PACK_AB_MERGE_C R12, R12, R13, RZ ;  /* 0x0000000d0c0c723e */ /* 0x000fc400048060ff */
[----:B------:R-:W-:Y:S02]  /*47870*/  F2FP.SATFINITE.E5M2.F32.PACK_AB_MERGE_C R10, R10, R11, RZ ;  /* 0x0000000b0a0a723e */ /* 0x000fe400048060ff */
[----:B------:R-:W-:Y:S02]  /*47880*/  F2FP.SATFINITE.E5M2.F32.PACK_AB_MERGE_C R6, R6, R7, RZ ;  /* 0x000000070606723e */ /* 0x000fe400048060ff */
[----:B--2---:R-:W-:-:S05]  /*47890*/  F2FP.SATFINITE.E5M2.F32.PACK_AB_MERGE_C R15, R15, R19, RZ ;  /* 0x000000130f0f723e */ /* 0x004fca00048060ff */
[----:B------:R0:W-:Y:S02]  /*478a0*/  STL [R1+0xdd4], R15 ;  /* 0x000dd40f01007387 */ /* 0x0001e40000100800 */
[----:B0-----:R-:W-:Y:S02]  /*478b0*/  F2FP.SATFINITE.E5M2.F32.PACK_AB_MERGE_C R15, R18, R17, RZ ;  /* 0x00000011120f723e */ /* 0x001fe400048060ff */
[----:B------:R-:W-:-:S03]  /*478c0*/  F2FP.SATFINITE.E5M2.F32.PACK_AB_MERGE_C R17, R21, R20, RZ ;  /* 0x000000141511723e */ /* 0x000fc600048060ff */
[----:B------:R0:W-:Y:S04]  /*478d0*/  STL [R1+0xdc4], R15 ;  /* 0x000dc40f01007387 */ /* 0x0001e80000100800 */
[----:B------:R-:W-:Y:S01]  /*478e0*/  STL [R1+0xdc0], R17 ;  /* 0x000dc01101007387 */ /* 0x000fe20000100800 */
[----:B0-----:R-:W-:-:S03]  /*478f0*/  F2FP.SATFINITE.E5M2.F32.PACK_AB_MERGE_C R15, R26, R24, RZ ;  /* 0x000000181a0f723e */ /* 0x001fc600048060ff */
        /* <DEDUP_REMOVED lines=142> */
[----:B---3--:R-:W-:Y:S02]  /*481e0*/  F2FP.SATFINITE.E5M2.F32.PACK_AB_MERGE_C R17, R18, R17, RZ ;  /* 0x000000111211723e */ /* 0x008fe400048060ff */
[----:B------:R-:W-:Y:S01]  /*481f0*/  F2FP.SATFINITE.E5M2.F32.PACK_AB_MERGE_C R15, R16, R15, RZ ;  /* 0x0000000f100f723e */ /* 0x000fe200048060ff */
[----:B------:R-:W-:Y:S01]  /*48200*/  STL [R1+0xd10], R28 ;  /* 0x000d101c01007387 */ /* 0x000fe20000100800 */
[----:B------:R-:W-:Y:S02]  /*48210*/  F2FP.SATFINITE.E5M2.F32.PACK_AB_MERGE_C R16, R21, R20, RZ ;  /* 0x000000141510723e */ /* 0x000fe400048060ff */
[----:B------:R-:W-:Y:S02]  /*48220*/  F2FP.SATFINITE.E5M2.F32.PACK_AB_MERGE_C R29, R29, R24, RZ ;  /* 0x000000181d1d723e */ /* 0x000fe400048060ff */
[----:B------:R-:W-:Y:S02]  /*48230*/  F2FP.SATFINITE.E5M2.F32.PACK_AB_MERGE_C R24, R27, R26, RZ ;  /* 0x0000001a1b18723e */ /* 0x000fe400048060ff */
[----:B------:R-:W-:-:S02]  /*48240*/  F2FP.SATFINITE.E5M2.F32.PACK_AB_MERGE_C R14, R0, R14, RZ ;  /* 0x0000000e000e723e */ /* 0x000fc400048060ff */
[----:B------:R-:W-:Y:S02]  /*48250*/  F2FP.SATFINITE.E5M2.F32.PACK_AB_MERGE_C R12, R12, R13, RZ ;  /* 0x0000000d0c0c723e */ /* 0x000fe400048060ff */
[----:B------:R-:W-:Y:S02]  /*48260*/  F2FP.SATFINITE.E5M2.F32.PACK_AB_MERGE_C R0, R10, R11, RZ ;  /* 0x0000000b0a00723e */ /* 0x000fe400048060ff */
[----:B------:R-:W-:Y:S02]  /*48270*/  F2FP.SATFINITE.E5M2.F32.PACK_AB_MERGE_C R6, R6, R7, RZ ;  /* 0x000000070606723e */ /* 0x000fe400048060ff */
[----:B--2---:R-:W-:-:S05]  /*48280*/  F2FP.SATFINITE.E5M2.F32.PACK_AB_MERGE_C R19, R19, R25, RZ ;  /* 0x000000191313723e */ /* 0x004fca00048060ff */
[----:B------:R-:W-:Y:S04]  /*48290*/  STL [R1+0xd08], R19 ;  /* 0x000d081301007387 */ /* 0x000fe80000100800 */
[----:B------:R-:W-:Y:S04]  /*482a0*/  STL [R1+0x26bc], R17 ;  /* 0x0026bc1101007387 */ /* 0x000fe80000100800 */
[----:B------:R0:W-:Y:S04]  /*482b0*/  STL [R1+0xd04], R15 ;  /* 0x000d040f01007387 */ /* 0x0001e80000100800 */
[----:B------:R-:W-:Y:S01]  /*482c0*/  STL [R1+0xcf4], R16 ;  /* 0x000cf41001007387 */ /* 0x000fe20000100800 */
[----:B0-----:R-:W-:-:S03]  /*482d0*/  F2FP.SATFINITE.E5M2.F32.PACK_AB_MERGE_C R15, R23, R22, RZ ;  /* 0x00000016170f723e */ /* 0x001fc600048060ff */
[----:B------:R-:W-:Y:S01]  /*482e0*/  STL [R1+0x2608], R29 ;  /* 0x0026081d01007387 */ /* 0x000fe20000100800 */
[----:B------:R-:W-:-:S03]  /*482f0*/  F2FP.SATFINITE.E5M2.F32.PACK_AB_MERGE_C R23, R8, R9, RZ ;  /* 0x000000090817723e */ /* 0x000fc600048060ff */
[----:B------:R-:W-:Y:S04]  /*48300*/  STL [R1+0xcf0], R15 ;  /* 0x000cf00f01007387 */ /* 0x000fe80000100800 */
[----:B------:R-:W-:Y:S04]  /*48310*/  STL [R1+0x25f0], R24 ;  /* 0x0025f01801007387 */ /* 0x000fe80000100800 */
[----:B------:R-:W-:Y:S04]  /*48320*/  STL [R1+0xcd0], R14 ;  /* 0x000cd00e01007387 */ /* 0x000fe80000100800 */
[----:B------:R-:W-:Y:S04]  /*48330*/  STL [R1+0xcd4], R12 ;  /* 0x000cd40c01007387 */ /* 0x000fe80000100800 */
        /* <DEDUP_REMOVED lines=54> */
[----:B------:R-:W2:Y:S04]  /*486a0*/  LDL.LU R24, [R1+0xc28] ;  /* 0x000c280001187983 */ /* 0x000ea80000300800 */
[----:B--2---:R0:W-:Y:S04]  /*486b0*/  STL [R1+0x2af8], R24 ;  /* 0x002af81801007387 */ /* 0x0041e80000100800 */
[----:B0-----:R-:W2:Y:S04]  /*486c0*/  LDL.LU R24, [R1+0xc30] ;  /* 0x000c300001187983 */ /* 0x001ea80000300800 */
[----:B--2---:R0:W-:Y:S04]  /*486d0*/  STL [R1+0x2b00], R24 ;  /* 0x002b001801007387 */ /* 0x0041e80000100800 */
[----:B0-----:R-:W2:Y:S04]  /*486e0*/  LDL.LU R24, [R1+0xc48] ;  /* 0x000c480001187983 */ /* 0x001ea80000300800 */
[----:B--2---:R0:W-:Y:S04]  /*486f0*/  STL [R1+0x2b08], R24 ;  /* 0x002b081801007387 */ /* 0x0041e80000100800 */
[----:B0-----:R-:W2:Y:S04]  /*48700*/  LDL.LU R24, [R1+0xc40] ;  /* 0x000c400001187983 */ /* 0x001ea80000300800 */
[----:B--2---:R0:W-:Y:S04]  /*48710*/  STL [R1+0x2b10], R24 ;  /* 0x002b101801007387 */ /* 0x0041e80000100800 */
[----:B0-----:R-:W2:Y:S01]  /*48720*/  LDL.LU R24, [R1+0xc58] ;  /* 0x000c580001187983 */ /* 0x001ea20000300800 */
[----:B------:R-:W-:-:S03]  /*48730*/  F2FP.SATFINITE.E5M2.F32.PACK_AB_MERGE_C R21, R21, R20, RZ ;  /* 0x000000141515723e */ /* 0x000fc600048060ff */
        /* <DEDUP_REMOVED lines=35> */
[----:B------:R-:W3:Y:S04]  /*48970*/  LDL.LU R20, [R1+0x2b48] ;  /* 0x002b480001147983 */ /* 0x000ee80000300800 */
[----:B------:R0:W-:Y:S04]  /*48980*/  STL [R1+0x25f4], R21 ;  /* 0x0025f41501007387 */ /* 0x0001e80000100800 */
[----:B0-----:R-:W2:Y:S01]  /*48990*/  LDL.LU R21, [R1+0xc20] ;  /* 0x000c200001157983 */ /* 0x001ea20000300800 */
[----:B---3--:R-:W-:-:S03]  /*489a0*/  F2FP.SATFINITE.E5M2.F32.PACK_AB_MERGE_C R20, R20, R23, RZ ;  /* 0x000000171414723e */ /* 0x008fc600048060ff */
[----:B------:R-:W3:Y:S04]  /*489b0*/  LDL.LU R23, [R1+0x2b44] ;  /* 0x002b440001177983 */ /* 0x000ee80000300800 */
[----:B------:R0:W-:Y:S04]  /*489c0*/  STL [R1+0xc84], R20 ;  /* 0x000c841401007387 */ /* 0x0001e80000100800 */
[----:B0-----:R-:W3:Y:S02]  /*489d0*/  LDL.LU R20, [R1+0x2b40] ;  /* 0x002b400001147983 */ /* 0x001ee40000300800 */
[----:B---3--:R-:W-:-:S02]  /*489e0*/  F2FP.SATFINITE.E5M2.F32.PACK_AB_MERGE_C R20, R20, R23, RZ ;  /* 0x000000171414723e */ /* 0x008fc400048060ff */
        /* <DEDUP_REMOVED lines=38> */
[----:B0-----:R-:W2:Y:S02]  /*48c50*/  LDL.LU R23, [R1+0x2af4] ;  /* 0x002af40001177983 */ /* 0x001ea40000300800 */
[----:B--2---:R-:W-:-:S02]  /*48c60*/  F2FP.SATFINITE.E5M2.F32.PACK_AB_MERGE_C R20, R20, R23, RZ ;  /* 0x000000171414723e */ /* 0x004fc400048060ff */
[----:B------:R-:W2:Y:S01]  /*48c70*/  LDL.LU R23, [R1+0x2af0] ;  /* 0x002af00001177983 */ /* 0x000ea20000300800 */
[----:B------:R-:W-:-:S03]  /*48c80*/  F2FP.SATFINITE.E5M2.F32.PACK_AB_MERGE_C R19, R19, R25, RZ ;  /* 0x000000191313723e */ /* 0x000fc600048060ff */
[----:B------:R0:W-:Y:S01]  /*48c90*/  STL [R1+0xc30], R20 ;  /* 0x000c301401007387 */ /* 0x0001e20000100800 */
[----:B------:R-:W-:Y:S02]  /*48ca0*/  F2FP.SATFINITE.E5M2.F32.PACK_AB_MERGE_C R0, R0, R14, RZ ;  /* 0x0000000e0000723e */ /* 0x000fe400048060ff */
[----:B0-----:R-:W-:Y:S02]  /*48cb0*/  F2FP.SATFINITE.E5M2.F32.PACK_AB_MERGE_C R20, R28, R17, RZ ;  /* 0x000000111c14723e */ /* 0x001fe400048060ff */
[----:B------:R-:W-:Y:S02]  /*48cc0*/  F2FP.SATFINITE.E5M2.F32.PACK_AB_MERGE_C R17, R16, R15, RZ ;  /* 0x0000000f1011723e */ /* 0x000fe400048060ff */
[----:B------:R-:W-:Y:S02]  /*48cd0*/  F2FP.SATFINITE.E5M2.F32.PACK_AB_MERGE_C R16, R22, R18, RZ ;  /* 0x000000121610723e */ /* 0x000fe400048060ff */
[----:B------:R-:W-:Y:S02]  /*48ce0*/  F2FP.SATFINITE.E5M2.F32.PACK_AB_MERGE_C R15, R27, R26, RZ ;  /* 0x0000001a1b0f723e */ /* 0x000fe400048060ff */
[----:B------:R-:W-:-:S02]  /*48cf0*/  F2FP.SATFINITE.E5M2.F32.PACK_AB_MERGE_C R12, R12, R13, RZ ;  /* 0x0000000d0c0c723e */ /* 0x000fc400048060ff */
[----:B------:R-:W-:Y:S02]  /*48d00*/  F2FP.SATFINITE.E5M2.F32.PACK_AB_MERGE_C R10, R10, R11, RZ ;  /* 0x0000000b0a0a723e */ /* 0x000fe400048060ff */
[----:B------:R-:W-:Y:S02]  /*48d10*/  F2FP.SATFINITE.E5M2.F32.PACK_AB_MERGE_C R6, R6, R7, RZ ;  /* 0x000000070606723e */ /* 0x000fe400048060ff */
[----:B--2---:R-:W-:Y:S02]  /*48d20*/  F2FP.SATFINITE.E5M2.F32.PACK_AB_MERGE_C R23, R23, R21, RZ ;  /* 0x000000151717723e */ /* 0x004fe400048060ff */
[----:B---3--:R-:W-:-:S03]  /*48d30*/  F2FP.SATFINITE.E5M2.F32.PACK_AB_MERGE_C R21, R29, R24, RZ ;  /* 0x000000181d15723e */ /* 0x008fc600048060ff */
        /* <DEDUP_REMOVED lines=180> */
[----:B------:R-:W-:Y:S02]  /*49880*/  F2FP.SATFINITE.E5M2.F32.PACK_AB_MERGE_C R0, R0, R14, RZ ;  /* 0x0000000e0000723e */ /* 0x000fe400048060ff */
[----:B0-----:R-:W-:Y:S02]  /*49890*/  F2FP.SATFINITE.E5M2.F32.PACK_AB_MERGE_C R20, R28, R17, RZ ;  /* 0x000000111c14723e */ /* 0x001fe400048060ff */
[----:B------:R-:W-:-:S02]  /*498a0*/  F2FP.SATFINITE.E5M2.F32.PACK_AB_MERGE_C R17, R16, R15, RZ ;  /* 0x0000000f1011723e */ /* 0x000fc400048060ff */
[----:B------:R-:W-:Y:S02]  /*498b0*/  F2FP.SATFINITE.E5M2.F32.PACK_AB_MERGE_C R16, R22, R18, RZ ;  /* 0x000000121610723e */ /* 0x000fe400048060ff */
[----:B------:R-:W-:Y:S02]  /*498c0*/  F2FP.SATFINITE.E5M2.F32.PACK_AB_MERGE_C R15, R27, R26, RZ ;  /* 0x0000001a1b0f723e */ /* 0x000fe400048060ff */
[----:B------:R-:W-:Y:S02]  /*498d0*/  F2FP.SATFINITE.E5M2.F32.PACK_AB_MERGE_C R12, R12, R13, RZ ;  /* 0x0000000d0c0c723e */ /* 0x000fe400048060ff */
[----:B------:R-:W-:Y:S02]  /*498e0*/  F2FP.SATFINITE.E5M2.F32.PACK_AB_MERGE_C R10, R10, R11, RZ ;  /* 0x0000000b0a0a723e */ /* 0x000fe400048060ff */
[----:B------:R-:W-:Y:S02]  /*498f0*/  F2FP.SATFINITE.E5M2.F32.PACK_AB_MERGE_C R6, R6, R7, RZ ;  /* 0x000000070606723e */ /* 0x000fe400048060ff */
[----:B--2---:R-:W-:-:S02]  /*49900*/  F2FP.SATFINITE.E5M2.F32.PACK_AB_MERGE_C R23, R23, R21, RZ ;  /* 0x000000151717723e */ /* 0x004fc400048060ff */
[----:B------:R-:W-:-:S03]  /*49910*/  F2FP.SATFINITE.E5M2.F32.PACK_AB_MERGE_C R21, R29, R24, RZ ;  /* 0x000000181d15723e */ /* 0x000fc600048060ff */
        /* <DEDUP_REMOVED lines=9> */
[----:B------:R-:W-:Y:S01]  /*499b0*/  STL [R1+0xb04], R10 ;  /* 0x000b040a01007387 */ /* 0x000fe20000100800 */
[----:B0-----:R-:W-:-:S05]  /*499c0*/  F2FP.SATFINITE.E5M2.F32.PACK_AB_MERGE_C R0, R8, R9, RZ ;  /* 0x000000090800723e */ /* 0x001fca00048060ff */
[----:B------:R0:W-:Y:S04]  /*499d0*/  STL [R1+0xb00], R0 ;  /* 0x000b000001007387 */ /* 0x0001e80000100800 */
[----:B------:R-:W-:Y:S04]  /*499e0*/  STL [R1+0xaf4], R6 ;  /* 0x000af40601007387 */ /* 0x000fe80000100800 */
[----:B------:R-:W2:Y:S01]  /*499f0*/  LDL.LU R20, [R1+0xa6c] ;  /* 0x000a6c0001147983 */ /* 0x000ea20000300800 */
[----:B------:R-:W-:Y:S02]  /*49a00*/  F2FP.SATFINITE.E5M2.F32.PACK_AB_MERGE_C R4, R4, R5, RZ ;  /* 0x000000050404723e */ /* 0x000fe400048060ff */
        /* <DEDUP_REMOVED lines=354> */
[----:B--2---:R-:W-:Y:S02]  /*4b030*/  F2FP.SATFINITE.E5M2.F32.PACK_AB_MERGE_C R23, R23, R21, RZ ;  /* 0x000000151717723e */ /* 0x004fe400048060ff */
[----:B------:R-:W-:-:S03]  /*4b040*/  F2FP.SATFINITE.E5M2.F32.PACK_AB_MERGE_C R21, R29, R24, RZ ;  /* 0x000000181d15723e */ /* 0x000fc600048060ff */
[----:B------:R-:W-:Y:S04]  /*4b050*/  STL [R1+0x330], R23 ;  /* 0x0003301701007387 */ /* 0x000fe80000100800 */
[----:B------:R-:W-:Y:S04]  /*4b060*/  STL [R1+0x328], R21 ;  /* 0x0003281501007387 */ /* 0x000fe80000100800 */
[----:B------:R-:W-:Y:S04]  /*4b070*/  STL [R1+0x31c], R20 ;  /* 0x00031c1401007387 */ /* 0x000fe80000100800 */
[----:B------:R-:W-:Y:S04]  /*4b080*/  STL [R1+0x318], R19 ;  /* 0x0003181301007387 */ /* 0x000fe80000100800 */
[----:B------:R0:W-:Y:S04]  /*4b090*/  STL [R1+0x314], R17 ;  /* 0x0003141101007387 */ /* 0x0001e80000100800 */
[----:B------:R-:W-:Y:S04]  /*4b0a0*/  STL [R1+0x310], R16 ;  /* 0x0003101001007387 */ /* 0x000fe80000100800 */
[----:B------:R-:W-:Y:S04]  /*4b0b0*/  STL [R1+0x288], R15 ;  /* 0x0002880f01007387 */ /* 0x000fe80000100800 */
[----:B------:R-:W-:Y:S01]  /*4b0c0*/  STL [R1+0x280], R14 ;  /* 0x0002800e01007387 */ /* 0x000fe20000100800 */
[----:B0-----:R-:W-:-:S05]  /*4b0d0*/  F2FP.SATFINITE.E5M2.F32.PACK_AB_MERGE_C R17, R10, R11, RZ ;  /* 0x0000000b0a11723e */ /* 0x001fca00048060ff */
[----:B------:R-:W-:Y:S04]  /*4b0e0*/  STL [R1+0x26c0], R17 ;  /* 0x0026c01101007387 */ /* 0x000fe80000100800 */
[----:B------:R0:W-:Y:S02]  /*4b0f0*/  STL [R1+0x244], R0 ;  /* 0x0002440001007387 */ /* 0x0001e40000100800 */
        /* <DEDUP_REMOVED lines=155> */
[----:B0-----:R-:W3:Y:S02]  /*4bab0*/  LDL.LU R17, [R1+0x28f8] ;  /* 0x0028f80001117983 */ /* 0x001ee40000300800 */
[----:B---3--:R-:W-:-:S02]  /*4bac0*/  F2FP.SATFINITE.E5M2.F32.PACK_AB_MERGE_C R29, R29, R17, RZ ;  /* 0x000000111d1d723e */ /* 0x008fc400048060ff */
[----:B------:R-:W2:Y:S04]  /*4bad0*/  LDL.LU R17, [R1+0x28f4] ;  /* 0x0028f40001117983 */ /* 0x000ea80000300800 */
[----:B------:R2:W-:Y:S01]  /*4bae0*/  STL [R1+0x8a0], R29 ;  /* 0x0008a01d01007387 */ /* 0x0005e20000100800 */
[----:B------:R-:W-:Y:S02]  /*4baf0*/  F2FP.SATFINITE.E5M2.F32.PACK_AB_MERGE_C R19, R19, R25, RZ ;  /* 0x000000191313723e */ /* 0x000fe400048060ff */
[----:B------:R-:W-:Y:S02]  /*4bb00*/  F2FP.SATFINITE.E5M2.F32.PACK_AB_MERGE_C R0, R0, R14, RZ ;  /* 0x0000000e0000723e */ /* 0x000fe400048060ff */
[----:B------:R-:W-:Y:S02]  /*4bb10*/  F2FP.SATFINITE.E5M2.F32.PACK_AB_MERGE_C R12, R12, R13, RZ ;  /* 0x0000000d0c0c723e */ /* 0x000fe400048060ff */
[----:B------:R-:W-:-:S02]  /*4bb20*/  F2FP.SATFINITE.E5M2.F32.PACK_AB_MERGE_C R10, R10, R11, RZ ;  /* 0x0000000b0a0a723e */ /* 0x000fc400048060ff */
[----:B------:R-:W-:Y:S02]  /*4bb30*/  F2FP.SATFINITE.E5M2.F32.PACK_AB_MERGE_C R6, R6, R7, RZ ;  /* 0x000000070606723e */ /* 0x000fe400048060ff */
[----:B------:R-:W-:Y:S02]  /*4bb40*/  F2FP.SATFINITE.E5M2.F32.PACK_AB_MERGE_C R4, R4, R5, RZ ;  /* 0x000000050404723e */ /* 0x000fe400048060ff */
[----:B--2---:R-:W-:Y:S02]  /*4bb50*/  F2FP.SATFINITE.E5M2.F32.PACK_AB_MERGE_C R29, R20, R17, RZ ;  /* 0x00000011141d723e */ /* 0x004fe400048060ff */
[----:B------:R-:W-:Y:S02]  /*4bb60*/  F2FP.SATFINITE.E5M2.F32.PACK_AB_MERGE_C R17, R23, R21, RZ ;  /* 0x000000151711723e */ /* 0x000fe400048060ff */
[----:B------:R-:W-:Y:S01]  /*4bb70*/  F2FP.SATFINITE.E5M2.F32.PACK_AB_MERGE_C R20, R28, R24, RZ ;  /* 0x000000181c14723e */ /* 0x000fe200048060ff */
[----:B------:R-:W-:Y:S04]  /*4bb80*/  STL [R1+0x300], R29 ;  /* 0x0003001d01007387 */ /* 0x000fe80000100800 */
[----:B------:R0:W-:Y:S04]  /*4bb90*/  STL [R1+0x890], R17 ;  /* 0x0008901101007387 */ /* 0x0001e80000100800 */
[----:B------:R-:W-:Y:S04]  /*4bba0*/  STL [R1+0x268], R20 ;  /* 0x0002681401007387 */ /* 0x000fe80000100800 */
[----:B------:R-:W-:Y:S01]  /*4bbb0*/  STL [R1+0x28c], R19 ;  /* 0x00028c1301007387 */ /* 0x000fe20000100800 */
[----:B0-----:R-:W-:-:S02]  /*4bbc0*/  F2FP.SATFINITE.E5M2.F32.PACK_AB_MERGE_C R17, R16, R15, RZ ;  /* 0x0000000f1011723e */ /* 0x001fc400048060ff */
[----:B------:R-:W-:Y:S02]  /*4bbd0*/  F2FP.SATFINITE.E5M2.F32.PACK_AB_MERGE_C R16, R22, R18, RZ ;  /* 0x000000121610723e */ /* 0x000fe400048060ff */
[----:B------:R-:W-:Y:S01]  /*4bbe0*/  F2FP.SATFINITE.E5M2.F32.PACK_AB_MERGE_C R15, R27, R26, RZ ;  /* 0x0000001a1b0f723e */ /* 0x000fe200048060ff */
        /* <DEDUP_REMOVED lines=9> */
[----:B------:R-:W2:Y:S04]  /*4bc80*/  LDL.LU R28, [R1+0x834] ;  /* 0x00083400011c7983 */ /* 0x000ea80000300800 */
[----:B------:R-:W-:Y:S04]  /*4bc90*/  STL [R1+0x844], R4 ;  /* 0x0008440401007387 */ /* 0x000fe80000100800 */
[----:B------:R-:W3:Y:S01]  /*4bca0*/  LDL.LU R29, [R1+0x7b0] ;  /* 0x0007b000011d7983 */ /* 0x000ee20000300800 */
[----:B0-----:R-:W-:-:S05]  /*4bcb0*/  F2FP.SATFINITE.E5M2.F32.PACK_AB_MERGE_C R0, R2, R3, RZ ;  /* 0x000000030200723e */ /* 0x001fca00048060ff */
[----:B------:R-:W-:Y:S04]  /*4bcc0*/  STL [R1+0x840], R0 ;  /* 0x0008400001007387 */ /* 0x000fe80000100800 */
        /* <DEDUP_REMOVED lines=176> */
[----:B------:R-:W2:Y:S04]  /*4c7d0*/  LDL.LU R21, [R1+0x754] ;  /* 0x0007540001157983 */ /* 0x000ea80000300800 */
[----:B------:R-:W3:Y:S04]  /*4c7e0*/  LDL.LU R20, [R1+0x75c] ;  /* 0x00075c0001147983 */ /* 0x000ee80000300800 */
        /* <DEDUP_REMOVED lines=18> */
[----:B------:R-:W2:Y:S04]  /*4c910*/  LDL.LU R5, [R1+0x708] ;  /* 0x0007080001057983 */ /* 0x000ea80000300800 */
[----:B--2---:R0:W-:Y:S04]  /*4c920*/  STL [R1+0x284c], R5 ;  /* 0x00284c0501007387 */ /* 0x0041e80000100800 */
[----:B0-----:R-:W2:Y:S04]  /*4c930*/  LDL.LU R5, [R1+0x710] ;  /* 0x0007100001057983 */ /* 0x001ea80000300800 */
[----:B--2---:R0:W-:Y:S04]  /*4c940*/  STL [R1+0x2850], R5 ;  /* 0x0028500501007387 */ /* 0x0041e80000100800 */
[----:B0-----:R-:W2:Y:S04]  /*4c950*/  LDL.LU R5, [R1+0x72c] ;  /* 0x00072c0001057983 */ /* 0x001ea80000300800 */
[----:B--2---:R0:W-:Y:S04]  /*4c960*/  STL [R1+0x2858], R5 ;  /* 0x0028580501007387 */ /* 0x0041e80000100800 */
[----:B0-----:R-:W2:Y:S04]  /*4c970*/  LDL.LU R5, [R1+0x720] ;  /* 0x0007200001057983 */ /* 0x001ea80000300800 */
[----:B------:R-:W2:Y:S01]  /*4c980*/  LDL.LU R29, [R1+0x70c] ;  /* 0x00070c00011d7983 */ /* 0x000ea20000300800 */
[----:B------:R-:W-:-:S02]  /*4c990*/  F2FP.SATFINITE.E5M2.F32.PACK_AB_MERGE_C R4, R2, R3, RZ ;  /* 0x000000030204723e */ /* 0x000fc400048060ff */
[----:B------:R-:W-:Y:S01]  /*4c9a0*/  F2FP.SATFINITE.E5M2.F32.PACK_AB_MERGE_C R21, R21, R20, RZ ;  /* 0x000000141515723e */ /* 0x000fe200048060ff */
        /* <DEDUP_REMOVED lines=25> */
[----:B0-----:R-:W2:Y:S04]  /*4cb40*/  LDL.LU R4, [R1+0x704] ;  /* 0x0007040001047983 */ /* 0x001ea80000300800 */
[----:B------:R-:W3:Y:S04]  /*4cb50*/  LDL.LU R20, [R1+0x2878] ;  /* 0x0028780001147983 */ /* 0x000ee80000300800 */
[----:B------:R0:W-:Y:S04]  /*4cb60*/  STL [R1+0x25f8], R21 ;  /* 0x0025f81501007387 */ /* 0x0001e80000100800 */
[----:B0-----:R-:W2:Y:S01]  /*4cb70*/  LDL.LU R21, [R1+0x74c] ;  /* 0x00074c0001157983 */ /* 0x001ea20000300800 */
[----:B---3--:R-:W-:-:S03]  /*4cb80*/  F2FP.SATFINITE.E5M2.F32.PACK_AB_MERGE_C R20, R20, R28, RZ ;  /* 0x0000001c1414723e */ /* 0x008fc600048060ff */
[----:B------:R-:W3:Y:S04]  /*4cb90*/  LDL.LU R28, [R1+0x2874] ;  /* 0x00287400011c7983 */ /* 0x000ee80000300800 */
[----:B------:R0:W-:Y:S04]  /*4cba0*/  STL [R1+0x2600], R20 ;  /* 0x0026001401007387 */ /* 0x0001e80000100800 */
[----:B0-----:R-:W2:Y:S01]  /*4cbb0*/  LDL.LU R20, [R1+0x700] ;  /* 0x0007000001147983 */ /* 0x001ea20000300800 */
[----:B---3--:R-:W-:-:S03]  /*4cbc0*/  F2FP.SATFINITE.E5M2.F32.PACK_AB_MERGE_C R28, R28, R23, RZ ;  /* 0x000000171c1c723e */ /* 0x008fc600048060ff */
[----:B------:R-:W3:Y:S04]  /*4cbd0*/  LDL.LU R23, [R1+0x2870] ;  /* 0x0028700001177983 */ /* 0x000ee80000300800 */
        /* <DEDUP_REMOVED lines=24> */
[----:B------:R0:W-:Y:S01]  /*4cd60*/  STL [R1+0x24c], R23 ;  /* 0x00024c1701007387 */ /* 0x0001e20000100800 */
[----:B------:R-:W-:Y:S02]  /*4cd70*/  F2FP.SATFINITE.E5M2.F32.PACK_AB_MERGE_C R4, R4, R20, RZ ;  /* 0x000000140404723e */ /* 0x000fe400048060ff */
[----:B0-----:R-:W-:-:S05]  /*4cd80*/  F2FP.SATFINITE.E5M2.F32.PACK_AB_MERGE_C R23, R21, R28, RZ ;  /* 0x0000001c1517723e */ /* 0x001fca00048060ff */
[----:B------:R-:W-:Y:S01]  /*4cd90*/  STL [R1+0x2644], R23 ;  /* 0x0026441701007387 */ /* 0x000fe20000100800 */
[----:B---3--:R-:W-:Y:S02]  /*4cda0*/  F2FP.SATFINITE.E5M2.F32.PACK_AB_MERGE_C R29, R29, R5, RZ ;  /* 0x000000051d1d723e */ /* 0x008fe400048060ff */
[----:B------:R-:W-:-:S03]  /*4cdb0*/  F2FP.SATFINITE.E5M2.F32.PACK_AB_MERGE_C R5, R16, R15, RZ ;  /* 0x0000000f1005723e */ /* 0x000fc600048060ff */
[----:B------:R0:W-:Y:S04]  /*4cdc0*/  STL [R1+0x2648], R29 ;  /* 0x0026481d01007387 */ /* 0x0001e80000100800 */
[----:B------:R1:W-:Y:S01]  /*4cdd0*/  STL [R1+0x204], R4 ;  /* 0x0002040401007387 */ /* 0x0003e20000100800 */
[----:B------:R-:W-:Y:S02]  /*4cde0*/  F2FP.SATFINITE.E5M2.F32.PACK_AB_MERGE_C R15, R27, R26, RZ ;  /* 0x0000001a1b0f723e */ /* 0x000fe400048060ff */
[----:B0-----:R-:W-:Y:S02]  /*4cdf0*/  F2FP.SATFINITE.E5M2.F32.PACK_AB_MERGE_C R29, R24, R17, RZ ;  /* 0x00000011181d723e */ /* 0x001fe400048060ff */
[----:B------:R-:W-:Y:S02]  /*4ce00*/  F2FP.SATFINITE.E5M2.F32.PACK_AB_MERGE_C R17, R19, R25, RZ ;  /* 0x000000191311723e */ /* 0x000fe400048060ff */
[----:B-1----:R-:W-:Y:S01]  /*4ce10*/  F2FP.SATFINITE.E5M2.F32.PACK_AB_MERGE_C R4, R22, R18, RZ ;  /* 0x000000121604723e */ /* 0x002fe200048060ff */
[----:B------:R-:W-:Y:S04]  /*4ce20*/  STL [R1+0x2658], R29 ;  /* 0x0026581d01007387 */ /* 0x000fe80000100800 */
[----:B------:R-:W-:Y:S04]  /*4ce30*/  STL [R1+0x1e0], R17 ;  /* 0x0001e01101007387 */ /* 0x000fe80000100800 */
[----:B------:R0:W-:Y:S04]  /*4ce40*/  STL [R1+0x148], R5 ;  /* 0x0001480501007387 */ /* 0x0001e80000100800 */
[----:B------:R1:W-:Y:S04]  /*4ce50*/  STL [R1+0x340], R4 ;  /* 0x0003400401007387 */ /* 0x0003e80000100800 */
[----:B------:R-:W-:Y:S01]  /*4ce60*/  STL [R1+0x10c], R15 ;  /* 0x00010c0f01007387 */ /* 0x000fe20000100800 */
[----:B0-----:R-:W-:-:S02]  /*4ce70*/  F2FP.SATFINITE.E5M2.F32.PACK_AB_MERGE_C R5, R0, R14, RZ ;  /* 0x0000000e0005723e */ /* 0x001fc400048060ff */
[----:B-1----:R-:W-:Y:S02]  /*4ce80*/  F2FP.SATFINITE.E5M2.F32.PACK_AB_MERGE_C R4, R12, R13, RZ ;  /* 0x0000000d0c04723e */ /* 0x002fe400048060ff */
[----:B------:R-:W-:Y:S01]  /*4ce90*/  F2FP.SATFINITE.E5M2.F32.PACK_AB_MERGE_C R0, R10, R11, RZ ;  /* 0x0000000b0a00723e */ /* 0x000fe200048060ff */
[----:B------:R0:W-:Y:S04]  /*4cea0*/  STL [R1+0x338], R5 ;  /* 0x0003380501007387 */ /* 0x0001e80000100800 */
[----:B------:R1:W-:Y:S04]  /*4ceb0*/  STL [R1+0xbc], R4 ;  /* 0x0000bc0401007387 */ /* 0x0003e80000100800 */
[----:B------:R2:W-:Y:S01]  /*4cec0*/  STL [R1+0x358], R0 ;  /* 0x0003580001007387 */ /* 0x0005e20000100800 */
[----:B0-----:R-:W-:-:S05]  /*4ced0*/  F2FP.SATFINITE.E5M2.F32.PACK_AB_MERGE_C R5, R8, R9, RZ ;  /* 0x000000090805723e */ /* 0x001fca00048060ff */
[----:B------:R-:W-:Y:S04]  /*4cee0*/  STL [R1+0xac], R5 ;  /* 0x0000ac0501007387 */ /* 0x000fe80000100800 */
[----:B------:R-:W3:Y:S01]  /*4cef0*/  LDL.LU R19, [R1+0x694] ;  /* 0x0006940001137983 */ /* 0x000ee20000300800 */
[----:B-1----:R-:W-:Y:S02]  /*4cf00*/  F2FP.SATFINITE.E5M2.F32.PACK_AB_MERGE_C R4, R6, R7, RZ ;  /* 0x000000070604723e */ /* 0x002fe400048060ff */
[----:B--2---:R-:W-:-:S03]  /*4cf10*/  F2FP.SATFINITE.E5M2.F32.PACK_AB_MERGE_C R0, R2, R3, RZ ;  /* 0x000000030200723e */ /* 0x004fc600048060ff */
[----:B------:R-:W-:Y:S04]  /*4cf20*/  STL [R1+0x350], R4 ;  /* 0x0003500401007387 */ /* 0x000fe80000100800 */
[----:B---3--:R0:W-:Y:S04]  /*4cf30*/  STL [R1+0x2844], R19 ;  /* 0x0028441301007387 */ /* 0x0081e80000100800 */
[----:B------:R-:W-:Y:S04]  /*4cf40*/  STL [R1+0x90], R0 ;  /* 0x0000900001007387 */ /* 0x000fe80000100800 */
        /* <DEDUP_REMOVED lines=56> */
[----:B0-----:R-:W3:Y:S02]  /*4d2d0*/  LDL.LU R16, [R1+0x2838] ;  /* 0x0028380001107983 */ /* 0x001ee40000300800 */
[----:B---3--:R-:W-:-:S02]  /*4d2e0*/  F2FP.SATFINITE.E5M2.F32.PACK_AB_MERGE_C R19, R19, R16, RZ ;  /* 0x000000101313723e */ /* 0x008fc400048060ff */
[----:B------:R-:W2:Y:S04]  /*4d2f0*/  LDL.LU R16, [R1+0x2834] ;  /* 0x0028340001107983 */ /* 0x000ea80000300800 */
[----:B------:R0:W-:Y:S04]  /*4d300*/  STL [R1+0x2698], R19 ;  /* 0x0026981301007387 */ /* 0x0001e80000100800 */
[----:B0-----:R-:W3:Y:S01]  /*4d310*/  LDL.LU R19, [R1+0x674] ;  /* 0x0006740001137983 */ /* 0x001ee20000300800 */
[----:B--2---:R-:W-:-:S03]  /*4d320*/  F2FP.SATFINITE.E5M2.F32.PACK_AB_MERGE_C R16, R16, R29, RZ ;  /* 0x0000001d1010723e */ /* 0x004fc600048060ff */
        /* <DEDUP_REMOVED lines=8> */
[----:B------:R-:W2:Y:S01]  /*4d3b0*/  LDL.LU R29, [R1+0x2828] ;  /* 0x00282800011d7983 */ /* 0x000ea20000300800 */
[----:B------:R-:W-:Y:S02]  /*4d3c0*/  F2FP.SATFINITE.E5M2.F32.PACK_AB_MERGE_C R8, R8, R23, RZ ;  /* 0x000000170808723e */ /* 0x000fe400048060ff */
[----:B------:R-:W-:Y:S01]  /*4d3d0*/  F2FP.SATFINITE.E5M2.F32.PACK_AB_MERGE_C R24, R24, R28, RZ ;  /* 0x0000001c1818723e */ /* 0x000fe200048060ff */
[----:B------:R-:W-:Y:S01]  /*4d3e0*/  STL [R1+0x44], R19 ;  /* 0x0000441301007387 */ /* 0x000fe20000100800 */
[----:B------:R-:W-:-:S03]  /*4d3f0*/  F2FP.SATFINITE.E5M2.F32.PACK_AB_MERGE_C R27, R27, R21, RZ ;  /* 0x000000151b1b723e */ /* 0x000fc600048060ff */
[----:B------:R0:W-:Y:S01]  /*4d400*/  STL [R1+0x26cc], R8 ;  /* 0x0026cc0801007387 */ /* 0x0001e20000100800 */
[----:B------:R-:W-:Y:S02]  /*4d410*/  F2FP.SATFINITE.E5M2.F32.PACK_AB_MERGE_C R21, R17, R5, RZ ;  /* 0x000000051115723e */ /* 0x000fe400048060ff */
[----:B------:R-:W-:Y:S02]  /*4d420*/  F2FP.SATFINITE.E5M2.F32.PACK_AB_MERGE_C R5, R22, R18, RZ ;  /* 0x000000121605723e */ /* 0x000fe400048060ff */
[----:B------:R-:W-:Y:S02]  /*4d430*/  F2FP.SATFINITE.E5M2.F32.PACK_AB_MERGE_C R28, R13, R0, RZ ;  /* 0x000000000d1c723e */ /* 0x000fe400048060ff */
[----:B------:R-:W-:Y:S02]  /*4d440*/  F2FP.SATFINITE.E5M2.F32.PACK_AB_MERGE_C R0, R11, R12, RZ ;  /* 0x0000000c0b00723e */ /* 0x000fe400048060ff */
[----:B0-----:R-:W-:Y:S02]  /*4d450*/  F2FP.SATFINITE.E5M2.F32.PACK_AB_MERGE_C R8, R15, R25, RZ ;  /* 0x000000190f08723e */ /* 0x001fe400048060ff */
[----:B--2---:R-:W-:-:S05]  /*4d460*/  F2FP.SATFINITE.E5M2.F32.PACK_AB_MERGE_C R16, R29, R16, RZ ;  /* 0x000000101d10723e */ /* 0x004fca00048060ff */
[----:B------:R-:W-:Y:S04]  /*4d470*/  STL [R1+0x30], R16 ;  /* 0x0000301001007387 */ /* 0x000fe80000100800 */
[----:B------:R0:W-:Y:S04]  /*4d480*/  STL [R1+0x2610], R24 ;  /* 0x0026101801007387 */ /* 0x0001e80000100800 */
[----:B------:R-:W-:Y:S01]  /*4d490*/  STL [R1+0x2618], R27 ;  /* 0x0026181b01007387 */ /* 0x000fe20000100800 */
[----:B0-----:R-:W-:Y:S02]  /*4d4a0*/  F2FP.SATFINITE.E5M2.F32.PACK_AB_MERGE_C R24, R4, R20, RZ ;  /* 0x000000140418723e */ /* 0x001fe400048060ff */
[----:B------:R-:W-:-:S03]  /*4d4b0*/  F2FP.SATFINITE.E5M2.F32.PACK_AB_MERGE_C R4, R14, R26, RZ ;  /* 0x0000001a0e04723e */ /* 0x000fc600048060ff */
[----:B------:R-:W-:Y:S04]  /*4d4c0*/  STL [R1+0x261c], R24 ;  /* 0x00261c1801007387 */ /* 0x000fe80000100800 */
[----:B------:R-:W-:Y:S04]  /*4d4d0*/  STL [R1+0x2620], R21 ;  /* 0x0026201501007387 */ /* 0x000fe80000100800 */
[----:B------:R-:W-:Y:S04]  /*4d4e0*/  STL [R1+0x1e4], R8 ;  /* 0x0001e40801007387 */ /* 0x000fe80000100800 */
[----:B------:R0:W-:Y:S04]  /*4d4f0*/  STL [R1+0x1cc], R5 ;  /* 0x0001cc0501007387 */ /* 0x0001e80000100800 */
[----:B------:R-:W-:Y:S04]  /*4d500*/  STL [R1+0x2638], R28 ;  /* 0x0026381c01007387 */ /* 0x000fe80000100800 */
[----:B------:R1:W-:Y:S04]  /*4d510*/  STL [R1+0x188], R4 ;  /* 0x0001880401007387 */ /* 0x0003e80000100800 */
[----:B------:R2:W-:Y:S01]  /*4d520*/  STL [R1+0x108], R0 ;  /* 0x0001080001007387 */ /* 0x0005e20000100800 */
[----:B0-----:R-:W-:-:S02]  /*4d530*/  F2FP.SATFINITE.E5M2.F32.PACK_AB_MERGE_C R5, R9, R10, RZ ;  /* 0x0000000a0905723e */ /* 0x001fc400048060ff */
[----:B-1----:R-:W-:-:S03]  /*4d540*/  F2FP.SATFINITE.E5M2.F32.PACK_AB_MERGE_C R4, R6, R7, RZ ;  /* 0x000000070604723e */ /* 0x002fc600048060ff */
[----:B------:R-:W-:Y:S04]  /*4d550*/  STL [R1+0x12c], R5 ;  /* 0x00012c0501007387 */ /* 0x000fe80000100800 */
[----:B------:R-:W3:Y:S04]  /*4d560*/  LDL.LU R29, [R1+0x604] ;  /* 0x00060400011d7983 */ /* 0x000ee80000300800 */
[----:B------:R-:W-:Y:S04]  /*4d570*/  STL [R1+0xb8], R4 ;  /* 0x0000b80401007387 */ /* 0x000fe80000100800 */
[----:B------:R-:W3:Y:S01]  /*4d580*/  LDL.LU R28, [R1+0x5c0] ;  /* 0x0005c000011c7983 */ /* 0x000ee20000300800 */
[----:B--2---:R-:W-:-:S05]  /*4d590*/  F2FP.SATFINITE.E5M2.F32.PACK_AB_MERGE_C R0, R2, R3, RZ ;  /* 0x000000030200723e */ /* 0x004fca00048060ff */
[----:B------:R-:W-:Y:S04]  /*4d5a0*/  STL [R1+0xe8], R0 ;  /* 0x0000e80001007387 */ /* 0x000fe80000100800 */
[----:B---3--:R0:W-:Y:S04]  /*4d5b0*/  STL [R1+0x27f4], R28 ;  /* 0x0027f41c01007387 */ /* 0x0081e80000100800 */
        /* <DEDUP_REMOVED lines=94> */
[----:B------:R0:W-:Y:S04]  /*4dba0*/  STL [R1+0x2680], R29 ;  /* 0x0026801d01007387 */ /* 0x0001e80000100800 */
[----:B------:R-:W-:Y:S04]  /*4dbb0*/  STL [R1+0x4c], R21 ;  /* 0x00004c1501007387 */ /* 0x000fe80000100800 */
[----:B------:R-:W-:Y:S04]  /*4dbc0*/  STL [R1+0x3c], R19 ;  /* 0x00003c1301007387 */ /* 0x000fe80000100800 */
[----:B------:R-:W-:Y:S01]  /*4dbd0*/  STL [R1+0x34], R8 ;  /* 0x0000340801007387 */ /* 0x000fe20000100800 */
[----:B0-----:R-:W-:-:S05]  /*4dbe0*/  F2FP.SATFINITE.E5M2.F32.PACK_AB_MERGE_C R29, R17, R5, RZ ;  /* 0x00000005111d723e */ /* 0x001fca00048060ff */
[----:B------:R0:W-:Y:S04]  /*4dbf0*/  STL [R1+0x26a0], R29 ;  /* 0x0026a01d01007387 */ /* 0x0001e80000100800 */
[----:B------:R-:W-:Y:S04]  /*4dc00*/  STL [R1+0x28], R4 ;  /* 0x0000280401007387 */ /* 0x000fe80000100800 */
[----:B------:R-:W-:Y:S04]  /*4dc10*/  STL [R1+0x26a8], R15 ;  /* 0x0026a80f01007387 */ /* 0x000fe80000100800 */
[----:B------:R-:W-:Y:S04]  /*4dc20*/  STL [R1+0x26ac], R18 ;  /* 0x0026ac1201007387 */ /* 0x000fe80000100800 */
[----:B------:R-:W-:Y:S01]  /*4dc30*/  STL [R1+0x26b0], R16 ;  /* 0x0026b01001007387 */ /* 0x000fe20000100800 */
[----:B0-----:R-:W-:-:S05]  /*4dc40*/  F2FP.SATFINITE.E5M2.F32.PACK_AB_MERGE_C R29, R13, R0, RZ ;  /* 0x000000000d1d723e */ /* 0x001fca00048060ff */
[----:B------:R-:W-:Y:S04]  /*4dc50*/  STL [R1+0x26b4], R29 ;  /* 0x0026b41d01007387 */ /* 0x000fe80000100800 */
[----:B------:R-:W-:Y:S04]  /*4dc60*/  STL [R1+0x26d0], R3 ;  /* 0x0026d00301007387 */ /* 0x000fe80000100800 */
[----:B------:R-:W-:Y:S04]  /*4dc70*/  STL [R1+0x26d4], R2 ;  /* 0x0026d40201007387 */ /* 0x000fe80000100800 */
        /* <DEDUP_REMOVED lines=8> */
[----:B------:R-:W2:Y:S04]  /*4dd00*/  LDL.LU R24, [R1+0x55c] ;  /* 0x00055c0001187983 */ /* 0x000ea80000300800 */
        /* <DEDUP_REMOVED lines=40> */
[----:B------:R-:W2:Y:S04]  /*4df90*/  LDL.LU R24, [R1+0x27e8] ;  /* 0x0027e80001187983 */ /* 0x000ea80000300800 */
[----:B------:R0:W-:Y:S04]  /*4dfa0*/  STL [R1+0x2650], R21 ;  /* 0x0026501501007387 */ /* 0x0001e80000100800 */
[----:B0-----:R-:W3:Y:S01]  /*4dfb0*/  LDL.LU R21, [R1+0x540] ;  /* 0x0005400001157983 */ /* 0x001ee20000300800 */
[----:B--2---:R-:W-:-:S03]  /*4dfc0*/  F2FP.SATFINITE.E5M2.F32.PACK_AB_MERGE_C R24, R24, R26, RZ ;  /* 0x0000001a1818723e */ /* 0x004fc600048060ff */
[----:B------:R-:W2:Y:S01]  /*4dfd0*/  LDL.LU R26, [R1+0x27e4] ;  /* 0x0027e400011a7983 */ /* 0x000ea20000300800 */
[----:B------:R-:W-:-:S03]  /*4dfe0*/  F2FP.SATFINITE.E5M2.F32.PACK_AB_MERGE_C R14, R14, R20, RZ ;  /* 0x000000140e0e723e */ /* 0x000fc600048060ff */
[----:B------:R0:W-:Y:S01]  /*4dff0*/  STL [R1+0x2654], R24 ;  /* 0x0026541801007387 */ /* 0x0001e20000100800 */
[----:B------:R-:W-:Y:S02]  /*4e000*/  F2FP.SATFINITE.E5M2.F32.PACK_AB_MERGE_C R22, R22, R2, RZ ;  /* 0x000000021616723e */ /* 0x000fe400048060ff */
[----:B---3--:R-:W-:Y:S02]  /*4e010*/  F2FP.SATFINITE.E5M2.F32.PACK_AB_MERGE_C R25, R25, R21, RZ ;  /* 0x000000151919723e */ /* 0x008fe400048060ff */
[----:B------:R-:W-:Y:S02]  /*4e020*/  F2FP.SATFINITE.E5M2.F32.PACK_AB_MERGE_C R28, R28, R3, RZ ;  /* 0x000000031c1c723e */ /* 0x000fe400048060ff */
[----:B------:R-:W-:Y:S01]  /*4e030*/  F2FP.SATFINITE.E5M2.F32.PACK_AB_MERGE_C R23, R23, R29, RZ ;  /* 0x0000001d1717723e */ /* 0x000fe200048060ff */
[----:B------:R-:W-:Y:S01]  /*4e040*/  STL [R1+0x2660], R25 ;  /* 0x0026601901007387 */ /* 0x000fe20000100800 */
[----:B------:R-:W-:Y:S02]  /*4e050*/  F2FP.SATFINITE.E5M2.F32.PACK_AB_MERGE_C R20, R4, R19, RZ ;  /* 0x000000130414723e */ /* 0x000fe400048060ff */
[----:B0-----:R-:W-:-:S02]  /*4e060*/  F2FP.SATFINITE.E5M2.F32.PACK_AB_MERGE_C R24, R13, R0, RZ ;  /* 0x000000000d18723e */ /* 0x001fc400048060ff */
[----:B------:R-:W-:Y:S02]  /*4e070*/  F2FP.SATFINITE.E5M2.F32.PACK_AB_MERGE_C R2, R17, R5, RZ ;  /* 0x000000051102723e */ /* 0x000fe400048060ff */
[----:B------:R-:W-:Y:S02]  /*4e080*/  F2FP.SATFINITE.E5M2.F32.PACK_AB_MERGE_C R21, R9, R10, RZ ;  /* 0x0000000a0915723e */ /* 0x000fe400048060ff */
[----:B------:R-:W-:Y:S02]  /*4e090*/  F2FP.SATFINITE.E5M2.F32.PACK_AB_MERGE_C R0, R11, R12, RZ ;  /* 0x0000000c0b00723e */ /* 0x000fe400048060ff */
[----:B--2---:R-:W-:Y:S02]  /*4e0a0*/  F2FP.SATFINITE.E5M2.F32.PACK_AB_MERGE_C R27, R27, R26, RZ ;  /* 0x0000001a1b1b723e */ /* 0x004fe400048060ff */
[----:B------:R-:W-:-:S03]  /*4e0b0*/  F2FP.SATFINITE.E5M2.F32.PACK_AB_MERGE_C R26, R8, R15, RZ ;  /* 0x0000000f081a723e */ /* 0x000fc600048060ff */
[----:B------:R-:W-:Y:S04]  /*4e0c0*/  STL [R1+0x2664], R27 ;  /* 0x0026641b01007387 */ /* 0x000fe80000100800 */
[----:B------:R0:W-:Y:S04]  /*4e0d0*/  STL [R1+0x180], R14 ;  /* 0x0001800e01007387 */ /* 0x0001e80000100800 */
[----:B------:R-:W-:Y:S04]  /*4e0e0*/  STL [R1+0x266c], R22 ;  /* 0x00266c1601007387 */ /* 0x000fe80000100800 */
[----:B------:R-:W-:Y:S04]  /*4e0f0*/  STL [R1+0x2670], R28 ;  /* 0x0026701c01007387 */ /* 0x000fe80000100800 */
[----:B------:R1:W-:Y:S01]  /*4e100*/  STL [R1+0x2674], R23 ;  /* 0x0026741701007387 */ /* 0x0003e20000100800 */
[----:B0-----:R-:W-:-:S05]  /*4e110*/  F2FP.SATFINITE.E5M2.F32.PACK_AB_MERGE_C R14, R18, R16, RZ ;  /* 0x00000010120e723e */ /* 0x001fca00048060ff */
[----:B------:R-:W-:Y:S04]  /*4e120*/  STL [R1+0x2678], R14 ;  /* 0x0026780e01007387 */ /* 0x000fe80000100800 */
[----:B------:R-:W-:Y:S04]  /*4e130*/  STL [R1+0x267c], R26 ;  /* 0x00267c1a01007387 */ /* 0x000fe80000100800 */
[----:B------:R-:W-:Y:S04]  /*4e140*/  STL [R1+0x2688], R20 ;  /* 0x0026881401007387 */ /* 0x000fe80000100800 */
[----:B------:R-:W-:Y:S04]  /*4e150*/  STL [R1+0x268c], R24 ;  /* 0x00268c1801007387 */ /* 0x000fe80000100800 */
[----:B------:R-:W-:Y:S04]  /*4e160*/  STL [R1+0x160], R2 ;  /* 0x0001600201007387 */ /* 0x000fe80000100800 */
[----:B------:R-:W-:Y:S04]  /*4e170*/  STL [R1+0x2690], R21 ;  /* 0x0026901501007387 */ /* 0x000fe80000100800 */
[----:B------:R0:W-:Y:S04]  /*4e180*/  STL [R1+0x140], R0 ;  /* 0x0001400001007387 */ /* 0x0001e80000100800 */
[----:B-1----:R-:W2:Y:S04]  /*4e190*/  LDL.LU R23, [R1+0x4d4] ;  /* 0x0004d40001177983 */ /* 0x002ea80000300800 */
[----:B------:R-:W3:Y:S01]  /*4e1a0*/  LDL.LU R28, [R1+0x4c4] ;  /* 0x0004c400011c7983 */ /* 0x000ee20000300800 */
[----:B0-----:R-:W-:-:S05]  /*4e1b0*/  F2FP.SATFINITE.E5M2.F32.PACK_AB_MERGE_C R0, R6, R7, RZ ;  /* 0x000000070600723e */ /* 0x001fca00048060ff */
[----:B------:R-:W-:Y:S04]  /*4e1c0*/  STL [R1+0x18c], R0 ;  /* 0x00018c0001007387 */ /* 0x000fe80000100800 */
        /* <DEDUP_REMOVED lines=9> */
[----:B------:R-:W2:Y:S04]  /*4e260*/  LDL.LU R25, [R1+0x4b4] ;  /* 0x0004b40001197983 */ /* 0x000ea80000300800 */
[----:B--2---:R0:W-:Y:S04]  /*4e270*/  STL [R1+0x27d0], R25 ;  /* 0x0027d01901007387 */ /* 0x0041e80000100800 */
[----:B0-----:R-:W2:Y:S04]  /*4e280*/  LDL.LU R25, [R1+0x4c8] ;  /* 0x0004c80001197983 */ /* 0x001ea80000300800 */
        /* <DEDUP_REMOVED lines=9> */
[----:B------:R-:W2:Y:S01]  /*4e320*/  LDL.LU R9, [R1+0x494] ;  /* 0x0004940001097983 */ /* 0x000ea20000300800 */
        /* <DEDUP_REMOVED lines=52> */
[----:B------:R-:W3:Y:S01]  /*4e670*/  LDL.LU R9, [R1+0x27c0] ;  /* 0x0027c00001097983 */ /* 0x000ee20000300800 */
[----:B------:R-:W-:Y:S02]  /*4e680*/  F2FP.SATFINITE.E5M2.F32.PACK_AB_MERGE_C R10, R10, R13, RZ ;  /* 0x0000000d0a0a723e */ /* 0x000fe400048060ff */
[----:B------:R-:W-:Y:S02]  /*4e690*/  F2FP.SATFINITE.E5M2.F32.PACK_AB_MERGE_C R7, R7, R25, RZ ;  /* 0x000000190707723e */ /* 0x000fe400048060ff */
[----:B------:R-:W-:Y:S01]  /*4e6a0*/  F2FP.SATFINITE.E5M2.F32.PACK_AB_MERGE_C R6, R6, R26, RZ ;  /* 0x0000001a0606723e */ /* 0x000fe200048060ff */
[----:B------:R-:W-:Y:S01]  /*4e6b0*/  STL [R1+0x26ec], R11 ;  /* 0x0026ec0b01007387 */ /* 0x000fe20000100800 */
[----:B------:R-:W-:Y:S02]  /*4e6c0*/  F2FP.SATFINITE.E5M2.F32.PACK_AB_MERGE_C R3, R3, R2, RZ ;  /* 0x000000020303723e */ /* 0x000fe400048060ff */
[----:B------:R-:W-:Y:S02]  /*4e6d0*/  F2FP.SATFINITE.E5M2.F32.PACK_AB_MERGE_C R2, R16, R29, RZ ;  /* 0x0000001d1002723e */ /* 0x000fe400048060ff */
[----:B---3--:R-:W-:-:S05]  /*4e6e0*/  F2FP.SATFINITE.E5M2.F32.PACK_AB_MERGE_C R9, R9, R12, RZ ;  /* 0x0000000c0909723e */ /* 0x008fca00048060ff */
[----:B------:R-:W-:Y:S04]  /*4e6f0*/  STL [R1+0x26f0], R9 ;  /* 0x0026f00901007387 */ /* 0x000fe80000100800 */
[----:B------:R-:W-:Y:S04]  /*4e700*/  STL [R1+0x26f4], R10 ;  /* 0x0026f40a01007387 */ /* 0x000fe80000100800 */
[----:B------:R-:W-:Y:S04]  /*4e710*/  STL [R1+0x26f8], R7 ;  /* 0x0026f80701007387 */ /* 0x000fe80000100800 */
[----:B------:R0:W-:Y:S02]  /*4e720*/  STL [R1+0x26fc], R6 ;  /* 0x0026fc0601007387 */ /* 0x0001e40000100800 */
[----:B0-----:R-:W-:-:S02]  /*4e730*/  F2FP.SATFINITE.E5M2.F32.PACK_AB_MERGE_C R6, R23, R28, RZ ;  /* 0x0000001c1706723e */ /* 0x001fc400048060ff */
[----:B------:R-:W-:Y:S02]  /*4e740*/  F2FP.SATFINITE.E5M2.F32.PACK_AB_MERGE_C R9, R24, R21, RZ ;  /* 0x000000151809723e */ /* 0x000fe400048060ff */
[----:B------:R-:W-:Y:S01]  /*4e750*/  F2FP.SATFINITE.E5M2.F32.PACK_AB_MERGE_C R7, R14, R20, RZ ;  /* 0x000000140e07723e */ /* 0x000fe200048060ff */
[----:B------:R0:W-:Y:S04]  /*4e760*/  STL [R1+0x7e0], R6 ;  /* 0x0007e00601007387 */ /* 0x0001e80000100800 */
[----:B------:R-:W-:Y:S04]  /*4e770*/  STL [R1+0x7dc], R9 ;  /* 0x0007dc0901007387 */ /* 0x000fe80000100800 */
[----:B------:R-:W-:Y:S01]  /*4e780*/  STL [R1+0x808], R7 ;  /* 0x0008080701007387 */ /* 0x000fe20000100800 */
[----:B0-----:R-:W-:-:S05]  /*4e790*/  F2FP.SATFINITE.E5M2.F32.PACK_AB_MERGE_C R6, R27, R22, RZ ;  /* 0x000000161b06723e */ /* 0x001fca00048060ff */
[----:B------:R0:W-:Y:S04]  /*4e7a0*/  STL [R1+0x804], R6 ;  /* 0x0008040601007387 */ /* 0x0001e80000100800 */
[----:B------:R1:W-:Y:S04]  /*4e7b0*/  STL [R1+0x820], R3 ;  /* 0x0008200301007387 */ /* 0x0003e80000100800 */
[----:B------:R-:W-:Y:S01]  /*4e7c0*/  STL [R1+0x81c], R2 ;  /* 0x00081c0201007387 */ /* 0x000fe20000100800 */
[----:B0-----:R-:W-:Y:S02]  /*4e7d0*/  F2FP.SATFINITE.E5M2.F32.PACK_AB_MERGE_C R6, R15, R18, RZ ;  /* 0x000000120f06723e */ /* 0x001fe400048060ff */
[----:B-1----:R-:W-:-:S03]  /*4e7e0*/  F2FP.SATFINITE.E5M2.F32.PACK_AB_MERGE_C R3, R19, R8, RZ ;  /* 0x000000081303723e */ /* 0x002fc600048060ff */
[----:B------:R0:W-:Y:S04]  /*4e7f0*/  STL [R1+0x854], R6 ;  /* 0x0008540601007387 */ /* 0x0001e80000100800 */
[----:B------:R-:W-:Y:S04]  /*4e800*/  STL [R1+0x850], R3 ;  /* 0x0008500301007387 */ /* 0x000fe80000100800 */
[----:B0-----:R-:W2:Y:S01]  /*4e810*/  LDL.LU R6, [R1+0x3b4] ;  /* 0x0003b40001067983 */ /* 0x001ea20000300800 */
[----:B------:R-:W-:Y:S02]  /*4e820*/  F2FP.SATFINITE.E5M2.F32.PACK_AB_MERGE_C R2, R5, R4, RZ ;  /* 0x000000040502723e */ /* 0x000fe400048060ff */
[----:B------:R-:W-:-:S03]  /*4e830*/  F2FP.SATFINITE.E5M2.F32.PACK_AB_MERGE_C R0, R0, R17, RZ ;  /* 0x000000110000723e */ /* 0x000fc600048060ff */
        /* <DEDUP_REMOVED lines=162> */
[----:B------:R3:W-:Y:S02]  /*4f260*/  STL [R1+0x9a4], R6 ;  /* 0x0009a40601007387 */ /* 0x0007e40000100800 */
[----:B---3--:R-:W-:Y:S02]  /*4f270*/  F2FP.SATFINITE.E5M2.F32.PACK_AB_MERGE_C R6, R11, R9, RZ ;  /* 0x000000090b06723e */ /* 0x008fe400048060ff */
[----:B------:R-:W-:Y:S02]  /*4f280*/  F2FP.SATFINITE.E5M2.F32.PACK_AB_MERGE_C R9, R13, R12, RZ ;  /* 0x0000000c0d09723e */ /* 0x000fe400048060ff */
[----:B------:R-:W-:-:S02]  /*4f290*/  F2FP.SATFINITE.E5M2.F32.PACK_AB_MERGE_C R3, R3, R2, RZ ;  /* 0x000000020303723e */ /* 0x000fc400048060ff */
[----:B------:R-:W-:Y:S02]  /*4f2a0*/  F2FP.SATFINITE.E5M2.F32.PACK_AB_MERGE_C R2, R16, R29, RZ ;  /* 0x0000001d1002723e */ /* 0x000fe400048060ff */
[----:B--2---:R-:W-:-:S05]  /*4f2b0*/  F2FP.SATFINITE.E5M2.F32.PACK_AB_MERGE_C R7, R10, R7, RZ ;  /* 0x000000070a07723e */ /* 0x004fca00048060ff */
[----:B------:R0:W-:Y:S04]  /*4f2c0*/  STL [R1+0x9a0], R7 ;  /* 0x0009a00701007387 */ /* 0x0001e80000100800 */
[----:B------:R1:W-:Y:S04]  /*4f2d0*/  STL [R1+0x9c8], R6 ;  /* 0x0009c80601007387 */ /* 0x0003e80000100800 */
[----:B------:R2:W-:Y:S01]  /*4f2e0*/  STL [R1+0x9bc], R9 ;  /* 0x0009bc0901007387 */ /* 0x0005e20000100800 */
[----:B0-----:R-:W-:Y:S02]  /*4f2f0*/  F2FP.SATFINITE.E5M2.F32.PACK_AB_MERGE_C R7, R26, R25, RZ ;  /* 0x000000191a07723e */ /* 0x001fe400048060ff */
[----:B-1----:R-:W-:-:S02]  /*4f300*/  F2FP.SATFINITE.E5M2.F32.PACK_AB_MERGE_C R6, R23, R28, RZ ;  /* 0x0000001c1706723e */ /* 0x002fc400048060ff */
[----:B--2---:R-:W-:Y:S01]  /*4f310*/  F2FP.SATFINITE.E5M2.F32.PACK_AB_MERGE_C R9, R24, R21, RZ ;  /* 0x000000151809723e */ /* 0x004fe200048060ff */
[----:B------:R0:W-:Y:S04]  /*4f320*/  STL [R1+0x9d8], R7 ;  /* 0x0009d80701007387 */ /* 0x0001e80000100800 */
[----:B------:R1:W-:Y:S04]  /*4f330*/  STL [R1+0x9cc], R6 ;  /* 0x0009cc0601007387 */ /* 0x0003e80000100800 */
[----:B------:R-:W-:Y:S01]  /*4f340*/  STL [R1+0x7bc], R9 ;  /* 0x0007bc0901007387 */ /* 0x000fe20000100800 */
[----:B0-----:R-:W-:-:S02]  /*4f350*/  F2FP.SATFINITE.E5M2.F32.PACK_AB_MERGE_C R7, R14, R20, RZ ;  /* 0x000000140e07723e */ /* 0x001fc400048060ff */
[----:B-1----:R-:W-:-:S03]  /*4f360*/  F2FP.SATFINITE.E5M2.F32.PACK_AB_MERGE_C R6, R27, R22, RZ ;  /* 0x000000161b06723e */ /* 0x002fc600048060ff */
[----:B------:R-:W-:Y:S04]  /*4f370*/  STL [R1+0x7b8], R7 ;  /* 0x0007b80701007387 */ /* 0x000fe80000100800 */
[----:B------:R0:W-:Y:S04]  /*4f380*/  STL [R1+0x7c8], R6 ;  /* 0x0007c80601007387 */ /* 0x0001e80000100800 */
[----:B------:R1:W-:Y:S04]  /*4f390*/  STL [R1+0x7c4], R3 ;  /* 0x0007c40301007387 */ /* 0x0003e80000100800 */
[----:B------:R2:W-:Y:S01]  /*4f3a0*/  STL [R1+0x7ec], R2 ;  /* 0x0007ec0201007387 */ /* 0x0005e20000100800 */
[----:B0-----:R-:W-:-:S02]  /*4f3b0*/  F2FP.SATFINITE.E5M2.F32.PACK_AB_MERGE_C R6, R15, R18, RZ ;  /* 0x000000120f06723e */ /* 0x001fc400048060ff */
[----:B-1----:R-:W-:Y:S02]  /*4f3c0*/  F2FP.SATFINITE.E5M2.F32.PACK_AB_MERGE_C R3, R19, R8, RZ ;  /* 0x000000081303723e */ /* 0x002fe400048060ff */
[----:B--2---:R-:W-:Y:S01]  /*4f3d0*/  F2FP.SATFINITE.E5M2.F32.PACK_AB_MERGE_C R2, R5, R4, RZ ;  /* 0x000000040502723e */ /* 0x004fe200048060ff */
[----:B------:R0:W-:Y:S04]  /*4f3e0*/  STL [R1+0x7e4], R6 ;  /* 0x0007e40601007387 */ /* 0x0001e80000100800 */
[----:B------:R-:W-:Y:S04]  /*4f3f0*/  STL [R1+0x814], R3 ;  /* 0x0008140301007387 */ /* 0x000fe80000100800 */
[----:B------:R-:W2:Y:S04]  /*4f400*/  LDL.LU R18, [R1+0x21c] ;  /* 0x00021c0001127983 */ /* 0x000ea80000300800 */
[----:B------:R-:W-:Y:S04]  /*4f410*/  STL [R1+0x810], R2 ;  /* 0x0008100201007387 */ /* 0x000fe80000100800 */
[----:B0-----:R-:W3:Y:S01]  /*4f420*/  LDL.LU R6, [R1+0x198] ;  /* 0x0001980001067983 */ /* 0x001ee20000300800 */
[----:B------:R-:W-:-:S05]  /*4f430*/  F2FP.SATFINITE.E5M2.F32.PACK_AB_MERGE_C R0, R0, R17, RZ ;  /* 0x000000110000723e */ /* 0x000fca00048060ff */
        /* <DEDUP_REMOVED lines=89> */
[----:B0-----:R-:W2:Y:S01]  /*4f9d0*/  LDL.LU R6, [R1+0x2700] ;  /* 0x0027000001067983 */ /* 0x001ea20000300800 */
[----:B---3--:R-:W-:Y:S02]  /*4f9e0*/  F2FP.SATFINITE.E5M2.F32.PACK_AB_MERGE_C R14, R14, R10, RZ ;  /* 0x0000000a0e0e723e */ /* 0x008fe400048060ff */
[----:B------:R-:W-:-:S02]  /*4f9f0*/  F2FP.SATFINITE.E5M2.F32.PACK_AB_MERGE_C R22, R0, R22, RZ ;  /* 0x000000160016723e */ /* 0x000fc400048060ff */
[----:B------:R-:W-:Y:S02]  /*4fa00*/  F2FP.SATFINITE.E5M2.F32.PACK_AB_MERGE_C R11, R11, R9, RZ ;  /* 0x000000090b0b723e */ /* 0x000fe400048060ff */
[----:B------:R-:W-:Y:S02]  /*4fa10*/  F2FP.SATFINITE.E5M2.F32.PACK_AB_MERGE_C R13, R13, R12, RZ ;  /* 0x0000000c0d0d723e */ /* 0x000fe400048060ff */
[----:B------:R-:W-:Y:S02]  /*4fa20*/  F2FP.SATFINITE.E5M2.F32.PACK_AB_MERGE_C R26, R26, R25, RZ ;  /* 0x000000191a1a723e */ /* 0x000fe400048060ff */
[----:B------:R-:W-:Y:S02]  /*4fa30*/  F2FP.SATFINITE.E5M2.F32.PACK_AB_MERGE_C R16, R16, R28, RZ ;  /* 0x0000001c1010723e */ /* 0x000fe400048060ff */
[----:B------:R-:W-:Y:S02]  /*4fa40*/  F2FP.SATFINITE.E5M2.F32.PACK_AB_MERGE_C R29, R29, R2, RZ ;  /* 0x000000021d1d723e */ /* 0x000fe400048060ff */
[----:B------:R-:W-:-:S02]  /*4fa50*/  F2FP.SATFINITE.E5M2.F32.PACK_AB_MERGE_C R15, R19, R15, RZ ;  /* 0x0000000f130f723e */ /* 0x000fc400048060ff */
[----:B------:R-:W-:Y:S02]  /*4fa60*/  F2FP.SATFINITE.E5M2.F32.PACK_AB_MERGE_C R8, R8, R3, RZ ;  /* 0x000000030808723e */ /* 0x000fe400048060ff */
[----:B------:R-:W-:Y:S02]  /*4fa70*/  F2FP.SATFINITE.E5M2.F32.PACK_AB_MERGE_C R5, R5, R4, RZ ;  /* 0x000000040505723e */ /* 0x000fe400048060ff */
[----:B------:R-:W-:Y:S02]  /*4fa80*/  F2FP.SATFINITE.E5M2.F32.PACK_AB_MERGE_C R23, R23, R17, RZ ;  /* 0x000000111717723e */ /* 0x000fe400048060ff */
[----:B--2---:R-:W-:Y:S02]  /*4fa90*/  F2FP.SATFINITE.E5M2.F32.PACK_AB_MERGE_C R7, R7, R6, RZ ;  /* 0x000000060707723e */ /* 0x004fe400048060ff */
[----:B------:R-:W2:Y:S04]  /*4faa0*/  LDL.LU R6, [R1+0x26fc] ;  /* 0x0026fc0001067983 */ /* 0x000ea80000300800 */
[----:B------:R0:W-:Y:S04]  /*4fab0*/  STL [R1+0x8cc], R7 ;  /* 0x0008cc0701007387 */ /* 0x0001e80000100800 */
[----:B0-----:R-:W3:Y:S04]  /*4fac0*/  LDL.LU R7, [R1+0x26f8] ;  /* 0x0026f80001077983 */ /* 0x001ee80000300800 */
[----:B------:R-:W2:Y:S04]  /*4fad0*/  LDL.LU R10, [R1+0x26f4] ;  /* 0x0026f400010a7983 */ /* 0x000ea80000300800 */
[----:B------:R-:W2:Y:S04]  /*4fae0*/  LDL R0, [R1+0x1178] ;  /* 0x0011780001007983 */ /* 0x000ea80000100800 */
[----:B------:R0:W-:Y:S04]  /*4faf0*/  STL [R1+0x8f0], R14 ;  /* 0x0008f00e01007387 */ /* 0x0001e80000100800 */
[----:B0-----:R-:W3:Y:S04]  /*4fb00*/  LDL.LU R14, [R1+0xc8] ;  /* 0x0000c800010e7983 */ /* 0x001ee80000300800 */
[----:B------:R0:W-:Y:S04]  /*4fb10*/  STL [R1+0x8ec], R22 ;  /* 0x0008ec1601007387 */ /* 0x0001e80000100800 */
[----:B0-----:R-:W3:Y:S04]  /*4fb20*/  LDL.LU R22, [R1+0xcc] ;  /* 0x0000cc0001167983 */ /* 0x001ee80000300800 */
[----:B------:R-:W3:Y:S04]  /*4fb30*/  LDL.LU R9, [R1+0x26f0] ;  /* 0x0026f00001097983 */ /* 0x000ee80000300800 */
        /* <DEDUP_REMOVED lines=12> */
[----:B------:R-:W3:Y:S04]  /*4fc00*/  LDL.LU R19, [R1+0x10c0] ;  /* 0x0010c00001137983 */ /* 0x000ee80000300800 */
[----:B------:R0:W-:Y:S04]  /*4fc10*/  STL [R1+0x968], R29 ;  /* 0x0009681d01007387 */ /* 0x0001e80000100800 */
[----:B0-----:R-:W3:Y:S04]  /*4fc20*/  LDL.LU R29, [R1+0xee4] ;  /* 0x000ee400011d7983 */ /* 0x001ee80000300800 */
[----:B------:R0:W-:Y:S04]  /*4fc30*/  STL [R1+0x964], R15 ;  /* 0x0009640f01007387 */ /* 0x0001e80000100800 */
[----:B0-----:R-:W3:Y:S04]  /*4fc40*/  LDL.LU R15, [R1+0xee0] ;  /* 0x000ee000010f7983 */ /* 0x001ee80000300800 */
[----:B------:R-:W3:Y:S04]  /*4fc50*/  LDL.LU R3, [R1+0x26d0] ;  /* 0x0026d00001037983 */ /* 0x000ee80000300800 */
[----:B------:R0:W-:Y:S04]  /*4fc60*/  STL [R1+0x978], R8 ;  /* 0x0009780801007387 */ /* 0x0001e80000100800 */
[----:B0-----:R-:W4:Y:S04]  /*4fc70*/  LDL.LU R8, [R1+0x26cc] ;  /* 0x0026cc0001087983 */ /* 0x001f280000300800 */
[----:B------:R-:W4:Y:S04]  /*4fc80*/  LDL.LU R4, [R1+0x26c8] ;  /* 0x0026c80001047983 */ /* 0x000f280000300800 */
[----:B------:R0:W-:Y:S04]  /*4fc90*/  STL [R1+0x974], R5 ;  /* 0x0009740501007387 */ /* 0x0001e80000100800 */
[----:B0-----:R-:W4:Y:S04]  /*4fca0*/  LDL.LU R5, [R1+0x26c4] ;  /* 0x0026c40001057983 */ /* 0x001f280000300800 */
[----:B------:R-:W4:Y:S01]  /*4fcb0*/  LDL.LU R17, [R1+0x26c0] ;  /* 0x0026c00001117983 */ /* 0x000f220000300800 */
[----:B------:R-:W-:-:S02]  /*4fcc0*/  F2FP.SATFINITE.E5M2.F32.PACK_AB_MERGE_C R21, R24, R21, RZ ;  /* 0x000000151815723e */ /* 0x000fc400048060ff */
[----:B------:R-:W-:Y:S01]  /*4fcd0*/  F2FP.SATFINITE.E5M2.F32.PACK_AB_MERGE_C R20, R27, R20, RZ ;  /* 0x000000141b14723e */ /* 0x000fe200048060ff */
[----:B------:R-:W-:Y:S04]  /*4fce0*/  STL [R1+0x98c], R23 ;  /* 0x00098c1701007387 */ /* 0x000fe80000100800 */
[----:B------:R3:W-:Y:S04]  /*4fcf0*/  STL [R1+0x988], R21 ;  /* 0x0009881501007387 */ /* 0x0007e80000100800 */
[----:B------:R-:W4:Y:S01]  /*4fd00*/  LDL.LU R27, [R1+0xd04] ;  /* 0x000d0400011b7983 */ /* 0x000f220000300800 */
[----:B------:R-:W-:-:S03]  /*4fd10*/  LOP3.LUT R24, R18, 0xffff, RZ, 0xc0, !PT ;  /* 0x0000ffff12187812 */ /* 0x000fc600078ec0ff */
[----:B------:R4:W-:Y:S01]  /*4fd20*/  STL [R1+0x9ac], R20 ;  /* 0x0009ac1401007387 */ /* 0x0009e20000100800 */
[----:B--2---:R-:W-:-:S05]  /*4fd30*/  VIADD R0, R0, 0x55 ;  /* 0x0000005500007836 */ /* 0x004fca0000000000 */
[----:B------:R-:W-:Y:S01]  /*4fd40*/  ISETP.GE.AND P0, PT, R0, UR45, PT ;  /* 0x0000002d00007c0c */ /* 0x000fe2000bf06270 */
[----:B------:R-:W0:Y:S01]  /*4fd50*/  LDCU UR45, c[0x0][0x3b8] ;  /* 0x00007700ff2d77ac */ /* 0x000e220008000800 */
[----:B---3--:R-:W-:Y:S02]  /*4fd60*/  LOP3.LUT R21, R3, 0xffff, RZ, 0xc0, !PT ;  /* 0x0000ffff03157812 */ /* 0x008fe400078ec0ff */
[----:B------:R-:W-:-:S03]  /*4fd70*/  LOP3.LUT R3, R2, 0xffff, RZ, 0xc0, !PT ;  /* 0x0000ffff02037812 */ /* 0x000fc600078ec0ff */
[----:B------:R-:W-:Y:S01]  /*4fd80*/  IMAD.MOV.U32 R2, RZ, RZ, R21 ;  /* 0x000000ffff027224 */ /* 0x000fe200078e0015 */
[----:B----4-:R-:W-:Y:S02]  /*4fd90*/  LOP3.LUT R20, R17, 0xffff, RZ, 0xc0, !PT ;  /* 0x0000ffff11147812 */ /* 0x010fe400078ec0ff */
[----:B------:R-:W2:Y:S04]  /*4fda0*/  LDL.LU R17, [R1+0x26bc] ;  /* 0x0026bc0001117983 */ /* 0x000ea80000300800 */
[----:B------:R-:W3:Y:S04]  /*4fdb0*/  LDL.LU R18, [R1+0x124] ;  /* 0x0001240001127983 */ /* 0x000ee80000300800 */
[----:B------:R-:W4:Y:S04]  /*4fdc0*/  LDL.LU R23, [R1+0x30] ;  /* 0x0000300001177983 */ /* 0x000f280000300800 */
[----:B------:R-:W-:Y:S04]  /*4fdd0*/  STL [R1+0xd8], R24 ;  /* 0x0000d81801007387 */ /* 0x000fe80000100800 */
[----:B------:R-:W-:Y:S04]  /*4fde0*/  STL [R1+0x114], R20 ;  /* 0x0001141401007387 */ /* 0x000fe80000100800 */
[----:B------:R1:W-:Y:S01]  /*4fdf0*/  STL [R1+0xd4], R21 ;  /* 0x0000d41501007387 */ /* 0x0003e20000100800 */
[----:B------:R-:W-:-:S03]  /*4fe00*/  LOP3.LUT R5, R5, 0xffff, RZ, 0xc0, !PT ;  /* 0x0000ffff05057812 */ /* 0x000fc600078ec0ff */
[----:B------:R0:W-:Y:S04]  /*4fe10*/  STL [R1+0x130], R3 ;  /* 0x0001300301007387 */ /* 0x0001e80000100800 */
[----:B------:R0:W-:Y:S01]  /*4fe20*/  STL [R1+0xd0], R5 ;  /* 0x0000d00501007387 */ /* 0x0001e20000100800 */
[----:B-1----:R-:W-:-:S05]  /*4fe30*/  LOP3.LUT R21, R4, 0xffff, RZ, 0xc0, !PT ;  /* 0x0000ffff04157812 */ /* 0x002fca00078ec0ff */
[----:B------:R1:W-:Y:S04]  /*4fe40*/  STL [R1+0xf4], R21 ;  /* 0x0000f41501007387 */ /* 0x0003e80000100800 */
[----:B------:R-:W2:Y:S01]  /*4fe50*/  LDL.LU R0, [R1+0x128] ;  /* 0x0001280001007983 */ /* 0x000ea20000300800 */
[----:B------:R-:W-:Y:S02]  /*4fe60*/  PRMT R2, R2, 0x3340, R1 ;  /* 0x0000334002027816 */ /* 0x000fe40000000001 */
[----:B------:R-:W-:Y:S02]  /*4fe70*/  PRMT R4, R24, 0x3340, R5 ;  /* 0x0000334018047816 */ /* 0x000fe40000000005 */
[----:B0-----:R-:W-:Y:S02]  /*4fe80*/  PRMT R3, R3, 0x3340, R1 ;  /* 0x0000334003037816 */ /* 0x001fe40000000001 */
[----:B------:R-:W-:-:S02]  /*4fe90*/  PRMT R5, R20, 0x3340, R21 ;  /* 0x0000334014057816 */ /* 0x000fc40000000015 */
[----:B------:R-:W-:Y:S02]  /*4fea0*/  F2FP.SATFINITE.E5M2.F32.PACK_AB_MERGE_C R14, R22, R14, RZ ;  /* 0x0000000e160e723e */ /* 0x000fe400048060ff */
[----:B------:R-:W-:Y:S02]  /*4feb0*/  PRMT R4, R4, 0x5410, R2 ;  /* 0x0000541004047816 */ /* 0x000fe40000000002 */
[----:B------:R-:W-:Y:S02]  /*4fec0*/  PRMT R2, R5, 0x5410, R3 ;  /* 0x0000541005027816 */ /* 0x000fe40000000003 */
[----:B------:R-:W-:Y:S01]  /*4fed0*/  LOP3.LUT R16, R16, 0xffff, RZ, 0xc0, !PT ;  /* 0x0000ffff10107812 */ /* 0x000fe200078ec0ff */
[----:B------:R-:W-:Y:S04]  /*4fee0*/  STL [R1+0x9a8], R14 ;  /* 0x0009a80e01007387 */ /* 0x000fe80000100800 */
[----:B------:R-:W-:Y:S04]  /*4fef0*/  STL [R1+0xc08], R4 ;  /* 0x000c080401007387 */ /* 0x000fe80000100800 */
[----:B------:R-:W2:Y:S01]  /*4ff00*/  LDL.LU R22, [R1+0xdf0] ;  /* 0x000df00001167983 */ /* 0x000ea20000300800 */
[----:B------:R-:W-:-:S03]  /*4ff10*/  LOP3.LUT R19, R19, 0xffff, RZ, 0xc0, !PT ;  /* 0x0000ffff13137812 */ /* 0x000fc600078ec0ff */
[----:B------:R0:W-:Y:S01]  /*4ff20*/  STL [R1+0xbfc], R2 ;  /* 0x000bfc0201007387 */ /* 0x0001e20000100800 */
[----:B------:R-:W-:-:S03]  /*4ff30*/  LOP3.LUT R29, R29, 0xffff, RZ, 0xc0, !PT ;  /* 0x0000ffff1d1d7812 */ /* 0x000fc600078ec0ff */
[----:B-1----:R-:W2:Y:S04]  /*4ff40*/  LDL.LU R21, [R1+0x288] ;  /* 0x0002880001157983 */ /* 0x002ea80000300800 */
[----:B------:R-:W-:Y:S01]  /*4ff50*/  STL [R1+0xfc], R16 ;  /* 0x0000fc1001007387 */ /* 0x000fe20000100800 */
[----:B------:R-:W-:-:S03]  /*4ff60*/  LOP3.LUT R15, R15, 0xffff, RZ, 0xc0, !PT ;  /* 0x0000ffff0f0f7812 */ /* 0x000fc600078ec0ff */
[----:B------:R-:W2:Y:S04]  /*4ff70*/  LDL.LU R24, [R1+0x280] ;  /* 0x0002800001187983 */ /* 0x000ea80000300800 */
[----:B------:R-:W-:Y:S04]  /*4ff80*/  STL [R1+0x118], R19 ;  /* 0x0001181301007387 */ /* 0x000fe80000100800 */
[----:B------:R-:W-:Y:S04]  /*4ff90*/  STL [R1+0x11c], R29 ;  /* 0x00011c1d01007387 */ /* 0x000fe80000100800 */
[----:B------:R-:W2:Y:S01]  /*4ffa0*/  LDL.LU R20, [R1+0x16c] ;  /* 0x00016c0001147983 */ /* 0x000ea20000300800 */
[----:B0-----:R-:W-:-:S03]  /*4ffb0*/  LOP3.LUT R2, R27, 0xffff, RZ, 0xc0, !PT ;  /* 0x0000ffff1b027812 */ /* 0x001fc600078ec0ff */
[----:B------:R-:W-:Y:S04]  /*4ffc0*/  STL [R1+0x154], R15 ;  /* 0x0001540f01007387 */ /* 0x000fe80000100800 */
[----:B------:R-:W2:Y:S04]  /*4ffd0*/  LDL.LU R14, [R1+0x98] ;  /* 0x00009800010e7983 */ /* 0x000ea80000300800 */
[----:B------:R-:W2:Y:S01]  /*4ffe0*/  LDL.LU R27, [R1+0x94] ;  /* 0x00009400011b7983 */ /* 0x000ea20000300800 */
[----:B------:R-:W-:-:S03]  /*4fff0*/  LOP3.LUT R3, R6, 0xffff, RZ, 0xc0, !PT ;  /* 0x0000ffff06037812 */ /* 0x000fc600078ec0ff */
[----:B------:R-:W-:Y:S01]  /*50000*/  STL [R1+0x15c], R2 ;  /* 0x00015c0201007387 */ /* 0x000fe20000100800 */
[----:B------:R-:W-:Y:S02]  /*50010*/  PRMT R6, R16, 0x3340, R29 ;  /* 0x0000334010067816 */ /* 0x000fe4000000001d */
[----:B---3--:R-:W-:Y:S02]  /*50020*/  LOP3.LUT R18, R18, 0xffff, RZ, 0xc0, !PT ;  /* 0x0000ffff12127812 */ /* 0x008fe400078ec0ff */
[----:B----4-:R-:W-:Y:S02]  /*50030*/  LOP3.LUT R23, R23, 0xffff, RZ, 0xc0, !PT ;  /* 0x0000ffff17177812 */ /* 0x010fe400078ec0ff */
[----:B--2---:R-:W-:Y:S02]  /*50040*/  LOP3.LUT R5, R0, 0xffff, RZ, 0xc0, !PT ;  /* 0x0000ffff00057812 */ /* 0x004fe400078ec0ff */
[----:B------:R-:W-:Y:S02]  /*50050*/  LOP3.LUT R0, R7, 0xffff, RZ, 0xc0, !PT ;  /* 0x0000ffff07007812 */ /* 0x000fe400078ec0ff */
[----:B------:R-:W-:Y:S01]  /*50060*/  LOP3.LUT R7, R8, 0xffff, RZ, 0xc0, !PT ;  /* 0x0000ffff08077812 */ /* 0x000fe200078ec0ff */
[----:B------:R0:W-:Y:S04]  /*50070*/  STL [R1+0xc4], R5 ;  /* 0x0000c40501007387 */ /* 0x0001e80000100800 */
[----:B------:R1:W-:Y:S04]  /*50080*/  STL [R1+0xc8], R0 ;  /* 0x0000c80001007387 */ /* 0x0003e80000100800 */
[----:B------:R-:W-:Y:S04]  /*50090*/  STL [R1+0x110], R18 ;  /* 0x0001101201007387 */ /* 0x000fe80000100800 */
[----:B------:R2:W-:Y:S04]  /*500a0*/  STL [R1+0xc0], R23 ;  /* 0x0000c01701007387 */ /* 0x0005e80000100800 */
[----:B------:R-:W-:Y:S04]  /*500b0*/  STL [R1+0xb98], R3 ;  /* 0x000b980301007387 */ /* 0x000fe80000100800 */
[----:B------:R3:W-:Y:S01]  /*500c0*/  STL [R1+0xdc], R7 ;  /* 0x0000dc0701007387 */ /* 0x0007e20000100800 */
[----:B0-----:R-:W-:-:S02]  /*500d0*/  PRMT R5, R5, 0x3340, R23 ;  /* 0x0000334005057816 */ /* 0x001fc40000000017 */
[----:B-1----:R-:W-:Y:S01]  /*500e0*/  PRMT R0, R0, 0x3340, R1 ;  /* 0x0000334000007816 */ /* 0x002fe20000000001 */
[----:B--2---:R-:W2:Y:S04]  /*500f0*/  LDL.LU R23, [R1+0x26b8] ;  /* 0x0026b80001177983 */ /* 0x004ea80000300800 */
[----:B------:R-:W4:Y:S04]  /*50100*/  LDL.LU R29, [R1+0x26b4] ;  /* 0x0026b400011d7983 */ /* 0x000f280000300800 */
[----:B------:R-:W2:Y:S01]  /*50110*/  LDL.LU R16, [R1+0x26b0] ;  /* 0x0026b00001107983 */ /* 0x000ea20000300800 */
[----:B---3--:R-:W-:-:S02]  /*50120*/  PRMT R7, R18, 0x3340, R7 ;  /* 0x0000334012077816 */ /* 0x008fc40000000007 */
[----:B------:R-:W-:Y:S01]  /*50130*/  PRMT R0, R5, 0x5410, R0 ;  /* 0x0000541005007816 */ /* 0x000fe20000000000 */
[----:B------:R-:W3:Y:S01]  /*50140*/  LDL.LU R18, [R1+0x26ac] ;  /* 0x0026ac0001127983 */ /* 0x000ee20000300800 */
[----:B------:R-:W-:-:S03]  /*50150*/  PRMT R8, R19, 0x3340, R15 ;  /* 0x0000334013087816 */ /* 0x000fc6000000000f */
[----:B------:R-:W2:Y:S04]  /*50160*/  LDL.LU R15, [R1+0x26a8] ;  /* 0x0026a800010f7983 */ /* 0x000ea80000300800 */
[----:B------:R-:W2:Y:S04]  /*50170*/  LDL.LU R19, [R1+0x26a4] ;  /* 0x0026a40001137983 */ /* 0x000ea80000300800 */
[----:B------:R-:W2:Y:S04]  /*50180*/  LDL.LU R5, [R1+0xfd0] ;  /* 0x000fd00001057983 */ /* 0x000ea80000300800 */
[----:B------:R0:W-:Y:S04]  /*50190*/  STL [R1+0xbec], R0 ;  /* 0x000bec0001007387 */ /* 0x0001e80000100800 */
[----:B0-----:R-:W3:Y:S01]  /*501a0*/  LDL.LU R0, [R1+0xc10] ;  /* 0x000c100001007983 */ /* 0x001ee20000300800 */
[----:B------:R-:W-:-:S02]  /*501b0*/  LOP3.LUT R17, R17, 0xffff, RZ, 0xc0, !PT ;  /* 0x0000ffff11117812 */ /* 0x000fc400078ec0ff */
[--C-:B------:R-:W-:Y:S02]  /*501c0*/  PRMT R2, R2, 0x3340, R1.reuse ;  /* 0x0000334002027816 */ /* 0x100fe40000000001 */
[--C-:B------:R-:W-:Y:S02]  /*501d0*/  PRMT R3, R3, 0x3340, R1.reuse ;  /* 0x0000334003037816 */ /* 0x100fe40000000001 */
[----:B------:R-:W-:Y:S02]  /*501e0*/  PRMT R4, R17, 0x3340, R1 ;  /* 0x0000334011047816 */ /* 0x000fe40000000001 */
[----:B------:R-:W-:Y:S02]  /*501f0*/  PRMT R6, R6, 0x5410, R2 ;  /* 0x0000541006067816 */ /* 0x000fe40000000002 */
[----:B------:R-:W-:Y:S02]  /*50200*/  PRMT R3, R7, 0x5410, R3 ;  /* 0x0000541007037816 */ /* 0x000fe40000000003 */
[----:B------:R-:W-:-:S02]  /*50210*/  PRMT R2, R8, 0x5410, R4 ;  /* 0x0000541008027816 */ /* 0x000fc40000000004 */
[----:B------:R-:W-:Y:S01]  /*50220*/  LOP3.LUT R22, R22, 0xffff, RZ, 0xc0, !PT ;  /* 0x0000ffff16167812 */ /* 0x000fe200078ec0ff */
[----:B------:R0:W-:Y:S04]  /*50230*/  STL [R1+0xbe8], R6 ;  /* 0x000be80601007387 */ /* 0x0001e80000100800 */
[----:B------:R-:W-:Y:S04]  /*50240*/  STL [R1+0xbf8], R3 ;  /* 0x000bf80301007387 */ /* 0x000fe80000100800 */
[----:B------:R1:W-:Y:S01]  /*50250*/  STL [R1+0xbdc], R2 ;  /* 0x000bdc0201007387 */ /* 0x0003e20000100800 */
[----:B------:R-:W-:-:S02]  /*50260*/  LOP3.LUT R7, R24, 0xffff, RZ, 0xc0, !PT ;  /* 0x0000ffff18077812 */ /* 0x000fc400078ec0ff */
[----:B------:R-:W-:Y:S02]  /*50270*/  LOP3.LUT R8, R20, 0xffff, RZ, 0xc0, !PT ;  /* 0x0000ffff14087812 */ /* 0x000fe400078ec0ff */
[----:B------:R-:W-:Y:S02]  /*50280*/  LOP3.LUT R20, R27, 0xffff, RZ, 0xc0, !PT ;  /* 0x0000ffff1b147812 */ /* 0x000fe400078ec0ff */
[----:B0-----:R-:W-:Y:S02]  /*50290*/  LOP3.LUT R6, R21, 0xffff, RZ, 0xc0, !PT ;  /* 0x0000ffff15067812 */ /* 0x001fe400078ec0ff */
[----:B------:R-:W-:Y:S02]  /*502a0*/  LOP3.LUT R21, R14, 0xffff, RZ, 0xc0, !PT ;  /* 0x0000ffff0e157812 */ /* 0x000fe400078ec0ff */
[----:B------:R-:W-:Y:S02]  /*502b0*/  LOP3.LUT R4, R9, 0xffff, RZ, 0xc0, !PT ;  /* 0x0000ffff09047812 */ /* 0x000fe400078ec0ff */
[----:B--2---:R-:W-:-:S05]  /*502c0*/  LOP3.LUT R5, R5, 0xffff, RZ, 0xc0, !PT ;  /* 0x0000ffff05057812 */ /* 0x004fca00078ec0ff */
[----:B------:R-:W-:Y:S04]  /*502d0*/  STL [R1+0xcc], R5 ;  /* 0x0000cc0501007387 */ /* 0x000fe80000100800 */
[----:B------:R-:W-:Y:S01]  /*502e0*/  STL [R1+0xf0], R22 ;  /* 0x0000f01601007387 */ /* 0x000fe20000100800 */
[----:B---3--:R-:W-:Y:S02]  /*502f0*/  LOP3.LUT R0, R0, 0xffff, RZ, 0xc0, !PT ;  /* 0x0000ffff00007812 */ /* 0x008fe400078ec0ff */
[----:B------:R-:W-:-:S03]  /*50300*/  LOP3.LUT R14, R19, 0xffff, RZ, 0xc0, !PT ;  /* 0x0000ffff130e7812 */ /* 0x000fc600078ec0ff */
[----:B------:R0:W-:Y:S04]  /*50310*/  STL [R1+0xf8], R0 ;  /* 0x0000f80001007387 */ /* 0x0001e80000100800 */
[----:B------:R-:W-:Y:S04]  /*50320*/  STL [R1+0x158], R6 ;  /* 0x0001580601007387 */ /* 0x000fe80000100800 */
[----:B------:R-:W-:Y:S04]  /*50330*/  STL [R1+0x1d0], R7 ;  /* 0x0001d00701007387 */ /* 0x000fe80000100800 */
[----:B------:R-:W-:Y:S04]  /*50340*/  STL [R1+0x13c], R21 ;  /* 0x00013c1501007387 */ /* 0x000fe80000100800 */
[----:B------:R-:W2:Y:S04]  /*50350*/  LDL.LU R27, [R1+0x10cc] ;  /* 0x0010cc00011b7983 */ /* 0x000ea80000300800 */
[----:B------:R3:W-:Y:S01]  /*50360*/  STL [R1+0x150], R8 ;  /* 0x0001500801007387 */ /* 0x0007e20000100800 */
[----:B-1----:R-:W-:-:S03]  /*50370*/  LOP3.LUT R2, R16, 0xffff, RZ, 0xc0, !PT ;  /* 0x0000ffff10027812 */ /* 0x002fc600078ec0ff */
[----:B------:R-:W-:Y:S04]  /*50380*/  STL [R1+0x1b0], R20 ;  /* 0x0001b01401007387 */ /* 0x000fe80000100800 */
[----:B------:R-:W2:Y:S04]  /*50390*/  LDL.LU R16, [R1+0xef0] ;  /* 0x000ef00001107983 */ /* 0x000ea80000300800 */
[----:B------:R-:W2:Y:S01]  /*503a0*/  LDL.LU R19, [R1+0xee8] ;  /* 0x000ee80001137983 */ /* 0x000ea20000300800 */
[----:B----4-:R-:W-:Y:S02]  /*503b0*/  LOP3.LUT R3, R29, 0xffff, RZ, 0xc0, !PT ;  /* 0x0000ffff1d037812 */ /* 0x010fe400078ec0ff */
[----:B0-----:R-:W-:-:S02]  /*503c0*/  PRMT R0, R0, 0x3340, R1 ;  /* 0x0000334000007816 */ /* 0x001fc40000000001 */
[----:B------:R-:W-:Y:S01]  /*503d0*/  PRMT R5, R5, 0x3340, R22 ;  /* 0x0000334005057816 */ /* 0x000fe20000000016 */
[----:B------:R0:W-:Y:S04]  /*503e0*/  STL [R1+0x138], R14 ;  /* 0x0001380e01007387 */ /* 0x0001e80000100800 */
[----:B------:R1:W-:Y:S04]  /*503f0*/  STL [R1+0x134], R2 ;  /* 0x0001340201007387 */ /* 0x0003e80000100800 */
[----:B------:R-:W4:Y:S01]  /*50400*/  LDL.LU R29, [R1+0x26a0] ;  /* 0x0026a000011d7983 */ /* 0x000f220000300800 */
[----:B---3--:R-:W-:-:S03]  /*50410*/  PRMT R8, R8, 0x3340, R14 ;  /* 0x0000334008087816 */ /* 0x008fc6000000000e */
[----:B------:R-:W3:Y:S04]  /*50420*/  LDL.LU R9, [R1+0xdf4] ;  /* 0x000df40001097983 */ /* 0x000ee80000300800 */
[----:B------:R1:W-:Y:S04]  /*50430*/  STL [R1+0x194], R3 ;  /* 0x0001940301007387 */ /* 0x0003e80000100800 */
[----:B------:R-:W-:Y:S01]  /*50440*/  STL [R1+0x124], R4 ;  /* 0x0001240401007387 */ /* 0x000fe20000100800 */
[----:B------:R-:W-:Y:S02]  /*50450*/  PRMT R6, R6, 0x3340, R21 ;  /* 0x0000334006067816 */ /* 0x000fe40000000015 */
[----:B0-----:R-:W-:-:S02]  /*50460*/  PRMT R14, R5, 0x5410, R0 ;  /* 0x00005410050e7816 */ /* 0x001fc40000000000 */
[----:B-1----:R-:W-:Y:S01]  /*50470*/  PRMT R2, R2, 0x3340, R1 ;  /* 0x0000334002027816 */ /* 0x002fe20000000001 */
[----:B------:R-:W4:Y:S04]  /*50480*/  LDL.LU R0, [R1+0xd08] ;  /* 0x000d080001007983 */ /* 0x000f280000300800 */
[----:B------:R-:W4:Y:S04]  /*50490*/  LDL.LU R5, [R1+0x1a0] ;  /* 0x0001a00001057983 */ /* 0x000f280000300800 */
[----:B------:R0:W-:Y:S01]  /*504a0*/  STL [R1+0xbd8], R14 ;  /* 0x000bd80e01007387 */ /* 0x0001e20000100800 */
[----:B------:R-:W-:-:S02]  /*504b0*/  PRMT R7, R7, 0x3340, R20 ;  /* 0x0000334007077816 */ /* 0x000fc40000000014 */
[----:B------:R-:W-:Y:S02]  /*504c0*/  PRMT R3, R3, 0x3340, R1 ;  /* 0x0000334003037816 */ /* 0x000fe40000000001 */
[----:B0-----:R-:W-:Y:S02]  /*504d0*/  PRMT R14, R6, 0x5410, R2 ;  /* 0x00005410060e7816 */ /* 0x001fe40000000002 */
[----:B------:R-:W-:Y:S01]  /*504e0*/  PRMT R6, R7, 0x5410, R3 ;  /* 0x0000541007067816 */ /* 0x000fe20000000003 */
[----:B------:R-:W4:Y:S04]  /*504f0*/  LDL.LU R2, [R1+0xd10] ;  /* 0x000d100001027983 */ /* 0x000f280000300800 */
[----:B------:R0:W-:Y:S04]  /*50500*/  STL [R1+0xbcc], R14 ;  /* 0x000bcc0e01007387 */ /* 0x0001e80000100800 */
[----:B------:R-:W4:Y:S04]  /*50510*/  LDL.LU R7, [R1+0x10c8] ;  /* 0x0010c80001077983 */ /* 0x000f280000300800 */
[----:B------:R-:W4:Y:S01]  /*50520*/  LDL.LU R3, [R1+0xfd4] ;  /* 0x000fd40001037983 */ /* 0x000f220000300800 */
[----:B------:R-:W-:-:S03]  /*50530*/  PRMT R4, R4, 0x3340, R1 ;  /* 0x0000334004047816 */ /* 0x000fc60000000001 */
[----:B------:R1:W-:Y:S04]  /*50540*/  STL [R1+0xbc8], R6 ;  /* 0x000bc80601007387 */ /* 0x0003e80000100800 */
[----:B------:R-:W4:Y:S04]  /*50550*/  LDL.LU R21, [R1+0x314] ;  /* 0x0003140001157983 */ /* 0x000f280000300800 */
[----:B------:R-:W4:Y:S04]  /*50560*/  LDL.LU R24, [R1+0x310] ;  /* 0x0003100001187983 */ /* 0x000f280000300800 */
[----:B------:R-:W4:Y:S04]  /*50570*/  LDL.LU R20, [R1+0x1c8] ;  /* 0x0001c80001147983 */ /* 0x000f280000300800 */
[----:B0-----:R-:W4:Y:S01]  /*50580*/  LDL.LU R14, [R1+0x1c4] ;  /* 0x0001c400010e7983 */ /* 0x001f220000300800 */
[----:B-1----:R-:W-:-:S03]  /*50590*/  PRMT R6, R8, 0x5410, R4 ;  /* 0x0000541008067816 */ /* 0x002fc60000000004 */
[----:B------:R-:W4:Y:S04]  /*505a0*/  LDL.LU R4, [R1+0xc14] ;  /* 0x000c140001047983 */ /* 0x000f280000300800 */
[----:B------:R-:W4:Y:S04]  /*505b0*/  LDL.LU R22, [R1+0xb4] ;  /* 0x0000b40001167983 */ /* 0x000f280000300800 */
[----:B------:R2:W-:Y:S02]  /*505c0*/  STL [R1+0xbbc], R6 ;  /* 0x000bbc0601007387 */ /* 0x0005e40000100800 */
[----:B--2---:R-:W-:-:S02]  /*505d0*/  LOP3.LUT R6, R27, 0xffff, RZ, 0xc0, !PT ;  /* 0x0000ffff1b067812 */ /* 0x004fc400078ec0ff */
[----:B------:R-:W2:Y:S01]  /*505e0*/  LDL.LU R27, [R1+0xb0] ;  /* 0x0000b000011b7983 */ /* 0x000ea20000300800 */
[----:B------:R-:W-:Y:S02]  /*505f0*/  LOP3.LUT R16, R16, 0xffff, RZ, 0xc0, !PT ;  /* 0x0000ffff10107812 */ /* 0x000fe400078ec0ff */
[----:B------:R-:W-:Y:S01]  /*50600*/  LOP3.LUT R19, R19, 0xffff, RZ, 0xc0, !PT ;  /* 0x0000ffff13137812 */ /* 0x000fe200078ec0ff */
[----:B------:R0:W-:Y:S01]  /*50610*/  STL [R1+0x94], R6 ;  /* 0x0000940601007387 */ /* 0x0001e20000100800 */
[----:B---3--:R-:W-:Y:S02]  /*50620*/  LOP3.LUT R9, R9, 0xffff, RZ, 0xc0, !PT ;  /* 0x0000ffff09097812 */ /* 0x008fe400078ec0ff */
[----:B----4-:R-:W-:Y:S02]  /*50630*/  LOP3.LUT R7, R7, 0xffff, RZ, 0xc0, !PT ;  /* 0x0000ffff07077812 */ /* 0x010fe400078ec0ff */
[----:B------:R-:W-:Y:S02]  /*50640*/  LOP3.LUT R8, R3, 0xffff, RZ, 0xc0, !PT ;  /* 0x0000ffff03087812 */ /* 0x000fe400078ec0ff */
[----:B------:R-:W-:Y:S01]  /*50650*/  LOP3.LUT R3, R0, 0xffff, RZ, 0xc0, !PT ;  /* 0x0000ffff00037812 */ /* 0x000fe200078ec0ff */
[----:B------:R1:W-:Y:S04]  /*50660*/  STL [R1+0x174], R7 ;  /* 0x0001740701007387 */ /* 0x0003e80000100800 */
[----:B------:R3:W-:Y:S04]  /*50670*/  STL [R1+0x98], R16 ;  /* 0x0000981001007387 */ /* 0x0007e80000100800 */
[----:B------:R-:W-:Y:S04]  /*50680*/  STL [R1+0x17c], R8 ;  /* 0x00017c0801007387 */ /* 0x000fe80000100800 */
[----:B------:R4:W-:Y:S04]  /*50690*/  STL [R1+0x190], R19 ;  /* 0x0001901301007387 */ /* 0x0009e80000100800 */
[----:B------:R-:W-:Y:S01]  /*506a0*/  STL [R1+0x1b4], R9 ;  /* 0x0001b40901007387 */ /* 0x000fe20000100800 */
[----:B------:R-:W-:-:S03]  /*506b0*/  LOP3.LUT R0, R10, 0xffff, RZ, 0xc0, !PT ;  /* 0x0000ffff0a007812 */ /* 0x000fc600078ec0ff */
[----:B------:R-:W2:Y:S01]  /*506c0*/  LDL.LU R10, [R1+0x44] ;  /* 0x00004400010a7983 */ /* 0x000ea20000300800 */
[----:B------:R-:W-:Y:S02]  /*506d0*/  LOP3.LUT R2, R2, 0xffff, RZ, 0xc0, !PT ;  /* 0x0000ffff02027812 */ /* 0x000fe400078ec0ff */
[----:B------:R-:W-:Y:S02]  /*506e0*/  LOP3.LUT R5, R5, 0xffff, RZ, 0xc0, !PT ;  /* 0x0000ffff05057812 */ /* 0x000fe400078ec0ff */
[----:B------:R-:W-:Y:S01]  /*506f0*/  LOP3.LUT R4, R4, 0xffff, RZ, 0xc0, !PT ;  /* 0x0000ffff04047812 */ /* 0x000fe200078ec0ff */
[----:B------:R-:W-:Y:S04]  /*50700*/  STL [R1+0x128], R2 ;  /* 0x0001280201007387 */ /* 0x000fe80000100800 */
[----:B------:R-:W-:Y:S04]  /*50710*/  STL [R1+0x21c], R3 ;  /* 0x00021c0301007387 */ /* 0x000fe80000100800 */
[----:B------:R1:W-:Y:S04]  /*50720*/  STL [R1+0xb4c], R0 ;  /* 0x000b4c0001007387 */ /* 0x0003e80000100800 */
[----:B------:R-:W-:Y:S04]  /*50730*/  STL [R1+0x198], R4 ;  /* 0x0001980401007387 */ /* 0x000fe80000100800 */
[----:B------:R2:W-:Y:S01]  /*50740*/  STL [R1+0x170], R5 ;  /* 0x0001700501007387 */ /* 0x0005e20000100800 */
[----:B0-----:R-:W-:-:S02]  /*50750*/  PRMT R6, R6, 0x3340, R16 ;  /* 0x0000334006067816 */ /* 0x001fc40000000010 */
[----:B-1----:R-:W-:Y:S02]  /*50760*/  PRMT R7, R7, 0x3340, R19 ;  /* 0x0000334007077816 */ /* 0x002fe40000000013 */
[----:B--2---:R-:W-:-:S05]  /*50770*/  LOP3.LUT R10, R10, 0xffff, RZ, 0xc0, !PT ;  /* 0x0000ffff0a0a7812 */ /* 0x004fca00078ec0ff */
[----:B------:R-:W-:Y:S04]  /*50780*/  STL [R1+0x16c], R10 ;  /* 0x00016c0a01007387 */ /* 0x000fe80000100800 */
[----:B---3--:R-:W2:Y:S04]  /*50790*/  LDL.LU R16, [R1+0x269c] ;  /* 0x00269c0001107983 */ /* 0x008ea80000300800 */
[----:B----4-:R-:W3:Y:S01]  /*507a0*/  LDL.LU R19, [R1+0x2698] ;  /* 0x0026980001137983 */ /* 0x010ee20000300800 */
[----:B------:R-:W-:Y:S02]  /*507b0*/  PRMT R0, R0, 0x3340, R1 ;  /* 0x0000334000007816 */ /* 0x000fe40000000001 */
[----:B------:R-:W-:-:S02]  /*507c0*/  PRMT R5, R5, 0x3340, R10 ;  /* 0x0000334005057816 */ /* 0x000fc4000000000a */
[--C-:B------:R-:W-:Y:S02]  /*507d0*/  PRMT R2, R2, 0x3340, R1.reuse ;  /* 0x0000334002027816 */ /* 0x100fe40000000001 */
[--C-:B------:R-:W-:Y:S02]  /*507e0*/  PRMT R3, R3, 0x3340, R1.reuse ;  /* 0x0000334003037816 */ /* 0x100fe40000000001 */
[----:B------:R-:W-:Y:S02]  /*507f0*/  PRMT R0, R5, 0x5410, R0 ;  /* 0x0000541005007816 */ /* 0x000fe40000000000 */
[----:B------:R-:W-:Y:S02]  /*50800*/  PRMT R5, R6, 0x5410, R2 ;  /* 0x0000541006057816 */ /* 0x000fe40000000002 */
[----:B------:R-:W-:Y:S02]  /*50810*/  PRMT R4, R4, 0x3340, R1 ;  /* 0x0000334004047816 */ /* 0x000fe40000000001 */
[----:B------:R-:W-:-:S02]  /*50820*/  PRMT R8, R8, 0x3340, R9 ;  /* 0x0000334008087816 */ /* 0x000fc40000000009 */
[----:B------:R-:W-:Y:S01]  /*50830*/  PRMT R2, R7, 0x5410, R3 ;  /* 0x0000541007027816 */ /* 0x000fe20000000003 */
[----:B------:R0:W-:Y:S04]  /*50840*/  STL [R1+0xbb8], R0 ;  /* 0x000bb80001007387 */ /* 0x0001e80000100800 */
[----:B------:R1:W-:Y:S01]  /*50850*/  STL [R1+0xbac], R5 ;  /* 0x000bac0501007387 */ /* 0x0003e20000100800 */
[----:B------:R-:W-:Y:S02]  /*50860*/  LOP3.LUT R6, R24, 0xffff, RZ, 0xc0, !PT ;  /* 0x0000ffff18067812 */ /* 0x000fe400078ec0ff */
[----:B------:R-:W-:Y:S01]  /*50870*/  LOP3.LUT R7, R14, 0xffff, RZ, 0xc0, !PT ;  /* 0x0000ffff0e077812 */ /* 0x000fe200078ec0ff */
[----:B------:R4:W-:Y:S01]  /*50880*/  STL [R1+0xba8], R2 ;  /* 0x000ba80201007387 */ /* 0x0009e20000100800 */
[----:B0-----:R-:W-:-:S02]  /*50890*/  PRMT R0, R8, 0x5410, R4 ;  /* 0x0000541008007816 */ /* 0x001fc40000000004 */
[----:B-1----:R-:W-:Y:S02]  /*508a0*/  LOP3.LUT R5, R21, 0xffff, RZ, 0xc0, !PT ;  /* 0x0000ffff15057812 */ /* 0x002fe400078ec0ff */
[----:B------:R-:W-:Y:S02]  /*508b0*/  LOP3.LUT R8, R20, 0xffff, RZ, 0xc0, !PT ;  /* 0x0000ffff14087812 */ /* 0x000fe400078ec0ff */
[----:B------:R-:W-:Y:S01]  /*508c0*/  LOP3.LUT R20, R22, 0xffff, RZ, 0xc0, !PT ;  /* 0x0000ffff16147812 */ /* 0x000fe200078ec0ff */
[----:B------:R-:W-:Y:S04]  /*508d0*/  STL [R1+0xb9c], R0 ;  /* 0x000b9c0001007387 */ /* 0x000fe80000100800 */
[----:B------:R0:W-:Y:S04]  /*508e0*/  STL [R1+0x178], R5 ;  /* 0x0001780501007387 */ /* 0x0001e80000100800 */
[----:B------:R1:W-:Y:S01]  /*508f0*/  STL [R1+0x1f8], R6 ;  /* 0x0001f80601007387 */ /* 0x0003e20000100800 */
[----:B------:R-:W-:-:S03]  /*50900*/  LOP3.LUT R10, R27, 0xffff, RZ, 0xc0, !PT ;  /* 0x0000ffff1b0a7812 */ /* 0x000fc600078ec0ff */
[----:B------:R0:W-:Y:S04]  /*50910*/  STL [R1+0x1f4], R8 ;  /* 0x0001f40801007387 */ /* 0x0001e80000100800 */
[----:B------:R-:W-:Y:S04]  /*50920*/  STL [R1+0xb4], R20 ;  /* 0x0000b41401007387 */ /* 0x000fe80000100800 */
[----:B------:R-:W-:Y:S01]  /*50930*/  STL [R1+0x29c], R7 ;  /* 0x00029c0701007387 */ /* 0x000fe20000100800 */
[----:B----4-:R-:W-:Y:S02]  /*50940*/  LOP3.LUT R2, R18, 0xffff, RZ, 0xc0, !PT ;  /* 0x0000ffff12027812 */ /* 0x010fe400078ec0ff */
[----:B------:R-:W-:-:S02]  /*50950*/  LOP3.LUT R4, R12, 0xffff, RZ, 0xc0, !PT ;  /* 0x0000ffff0c047812 */ /* 0x000fc400078ec0ff */
[----:B------:R-:W-:Y:S02]  /*50960*/  LOP3.LUT R15, R15, 0xffff, RZ, 0xc0, !PT ;  /* 0x0000ffff0f0f7812 */ /* 0x000fe400078ec0ff */
[----:B------:R-:W-:Y:S02]  /*50970*/  LOP3.LUT R18, R11, 0xffff, RZ, 0xc0, !PT ;  /* 0x0000ffff0b127812 */ /* 0x000fe400078ec0ff */
[----:B0-----:R-:W-:Y:S02]  /*50980*/  PRMT R5, R5, 0x3340, R20 ;  /* 0x0000334005057816 */ /* 0x001fe40000000014 */
[--C-:B------:R-:W-:Y:S02]  /*50990*/  PRMT R0, R15, 0x3340, R1.reuse ;  /* 0x000033400f007816 */ /* 0x100fe40000000001 */
[----:B------:R-:W-:Y:S02]  /*509a0*/  PRMT R3, R18, 0x3340, R1 ;  /* 0x0000334012037816 */ /* 0x000fe40000000001 */
[----:B-1----:R-:W-:-:S02]  /*509b0*/  PRMT R6, R6, 0x3340, R10 ;  /* 0x0000334006067816 */ /* 0x002fc4000000000a */
[----:B---3--:R-:W-:Y:S02]  /*509c0*/  LOP3.LUT R9, R19, 0xffff, RZ, 0xc0, !PT ;  /* 0x0000ffff13097812 */ /* 0x008fe400078ec0ff */
[----:B------:R-:W3:Y:S04]  /*509d0*/  LDL.LU R19, [R1+0x2694] ;  /* 0x0026940001137983 */ /* 0x000ee80000300800 */
[----:B------:R-:W-:Y:S04]  /*509e0*/  STL [R1+0x1d4], R10 ;  /* 0x0001d40a01007387 */ /* 0x000fe80000100800 */
[----:B------:R-:W4:Y:S04]  /*509f0*/  LDL.LU R21, [R1+0x10d4] ;  /* 0x0010d40001157983 */ /* 0x000f280000300800 */
[----:B------:R-:W3:Y:S04]  /*50a00*/  LDL.LU R24, [R1+0x10d0] ;  /* 0x0010d00001187983 */ /* 0x000ee80000300800 */
[----:B------:R0:W-:Y:S04]  /*50a10*/  STL [R1+0x1dc], R9 ;  /* 0x0001dc0901007387 */ /* 0x0001e80000100800 */
[----:B------:R-:W3:Y:S04]  /*50a20*/  LDL.LU R14, [R1+0xfe4] ;  /* 0x000fe400010e7983 */ /* 0x000ee80000300800 */
[----:B------:R1:W-:Y:S04]  /*50a30*/  STL [R1+0x1c8], R2 ;  /* 0x0001c80201007387 */ /* 0x0003e80000100800 */
[----:B------:R-:W3:Y:S04]  /*50a40*/  LDL.LU R12, [R1+0xef4] ;  /* 0x000ef400010c7983 */ /* 0x000ee80000300800 */
[----:B------:R-:W-:Y:S04]  /*50a50*/  STL [R1+0x230], R4 ;  /* 0x0002300401007387 */ /* 0x000fe80000100800 */
[----:B------:R-:W3:Y:S01]  /*50a60*/  LDL.LU R11, [R1+0xe04] ;  /* 0x000e0400010b7983 */ /* 0x000ee20000300800 */
[----:B--2---:R-:W-:-:S03]  /*50a70*/  LOP3.LUT R16, R16, 0xffff, RZ, 0xc0, !PT ;  /* 0x0000ffff10107812 */ /* 0x004fc600078ec0ff */
[----:B------:R2:W-:Y:S01]  /*50a80*/  STL [R1+0x2528], R18 ;  /* 0x0025281201007387 */ /* 0x0005e20000100800 */
[----:B------:R-:W-:Y:S02]  /*50a90*/  PRMT R8, R8, 0x3340, R9 ;  /* 0x0000334008087816 */ /* 0x000fe40000000009 */
[----:B0-----:R-:W-:Y:S02]  /*50aa0*/  PRMT R9, R5, 0x5410, R0 ;  /* 0x0000541005097816 */ /* 0x001fe40000000000 */
[----:B-1----:R-:W-:Y:S02]  /*50ab0*/  PRMT R2, R2, 0x3340, R1 ;  /* 0x0000334002027816 */ /* 0x002fe40000000001 */
[----:B------:R-:W-:Y:S01]  /*50ac0*/  PRMT R7, R7, 0x3340, R16 ;  /* 0x0000334007077816 */ /* 0x000fe20000000010 */
[----:B--2---:R-:W2:Y:S04]  /*50ad0*/  LDL.LU R18, [R1+0xe00] ;  /* 0x000e000001127983 */ /* 0x004ea80000300800 */
[----:B------:R-:W2:Y:S04]  /*50ae0*/  LDL.LU R22, [R1+0xd14] ;  /* 0x000d140001167983 */ /* 0x000ea80000300800 */
[----:B------:R-:W2:Y:S04]  /*50af0*/  LDL.LU R20, [R1+0xc20] ;  /* 0x000c200001147983 */ /* 0x000ea80000300800 */
[----:B------:R-:W2:Y:S04]  /*50b00*/  LDL.LU R27, [R1+0xc24] ;  /* 0x000c2400011b7983 */ /* 0x000ea80000300800 */
[----:B------:R0:W-:Y:S01]  /*50b10*/  STL [R1+0x25e4], R16 ;  /* 0x0025e41001007387 */ /* 0x0001e20000100800 */
[----:B------:R-:W-:-:S03]  /*50b20*/  PRMT R5, R6, 0x5410, R2 ;  /* 0x0000541006057816 */ /* 0x000fc60000000002 */
[----:B0-----:R-:W2:Y:S04]  /*50b30*/  LDL.LU R16, [R1+0xf00] ;  /* 0x000f000001107983 */ /* 0x001ea80000300800 */
[----:B------:R-:W2:Y:S04]  /*50b40*/  LDL.LU R0, [R1+0xd20] ;  /* 0x000d200001007983 */ /* 0x000ea80000300800 */
[----:B------:R0:W-:Y:S04]  /*50b50*/  STL [R1+0xb88], R9 ;  /* 0x000b880901007387 */ /* 0x0001e80000100800 */
[----:B------:R-:W2:Y:S01]  /*50b60*/  LDL.LU R2, [R1+0xfe0] ;  /* 0x000fe00001027983 */ /* 0x000ea20000300800 */
[----:B------:R-:W-:-:S02]  /*50b70*/  PRMT R4, R4, 0x3340, R1 ;  /* 0x0000334004047816 */ /* 0x000fc40000000001 */
[----:B------:R-:W-:Y:S01]  /*50b80*/  PRMT R6, R7, 0x5410, R3 ;  /* 0x0000541007067816 */ /* 0x000fe20000000003 */
[----:B------:R4:W-:Y:S01]  /*50b90*/  STL [R1+0xb7c], R5 ;  /* 0x000b7c0501007387 */ /* 0x0009e20000100800 */
[----:B------:R-:W-:-:S03]  /*50ba0*/  PRMT R3, R8, 0x5410, R4 ;  /* 0x0000541008037816 */ /* 0x000fc60000000004 */
[----:B------:R3:W-:Y:S04]  /*50bb0*/  STL [R1+0xb8c], R6 ;  /* 0x000b8c0601007387 */ /* 0x0007e80000100800 */
[----:B------:R2:W-:Y:S04]  /*50bc0*/  STL [R1+0xb78], R3 ;  /* 0x000b780301007387 */ /* 0x0005e80000100800 */
[----:B------:R-:W2:Y:S04]  /*50bd0*/  LDL.LU R10, [R1+0x31c] ;  /* 0x00031c00010a7983 */ /* 0x000ea80000300800 */
[----:B0-----:R-:W2:Y:S01]  /*50be0*/  LDL.LU R9, [R1+0x318] ;  /* 0x0003180001097983 */ /* 0x001ea20000300800 */
[----:B----4-:R-:W-:-:S02]  /*50bf0*/  LOP3.LUT R5, R21, 0xffff, RZ, 0xc0, !PT ;  /* 0x0000ffff15057812 */ /* 0x010fc400078ec0ff */
[----:B---3--:R-:W-:Y:S02]  /*50c00*/  LOP3.LUT R6, R24, 0xffff, RZ, 0xc0, !PT ;  /* 0x0000ffff18067812 */ /* 0x008fe400078ec0ff */
[----:B------:R-:W-:Y:S01]  /*50c10*/  LOP3.LUT R8, R14, 0xffff, RZ, 0xc0, !PT ;  /* 0x0000ffff0e087812 */ /* 0x000fe200078ec0ff */
[----:B------:R-:W-:Y:S04]  /*50c20*/  STL [R1+0x54], R5 ;  /* 0x0000540501007387 */ /* 0x000fe80000100800 */
[----:B------:R-:W3:Y:S04]  /*50c30*/  LDL.LU R21, [R1+0x220] ;  /* 0x0002200001157983 */ /* 0x000ee80000300800 */
[----:B------:R0:W-:Y:S01]  /*50c40*/  STL [R1+0x19c], R6 ;  /* 0x00019c0601007387 */ /* 0x0001e20000100800 */
[----:B------:R-:W-:-:S03]  /*50c50*/  LOP3.LUT R12, R12, 0xffff, RZ, 0xc0, !PT ;  /* 0x0000ffff0c0c7812 */ /* 0x000fc600078ec0ff */
[----:B------:R-:W4:Y:S01]  /*50c60*/  LDL.LU R24, [R1+0x208] ;  /* 0x0002080001187983 */ /* 0x000f220000300800 */
[----:B------:R-:W-:-:S03]  /*50c70*/  LOP3.LUT R11, R11, 0xffff, RZ, 0xc0, !PT ;  /* 0x0000ffff0b0b7812 */ /* 0x000fc600078ec0ff */
[----:B------:R-:W4:Y:S04]  /*50c80*/  LDL.LU R14, [R1+0x100] ;  /* 0x00010000010e7983 */ /* 0x000f280000300800 */
[----:B------:R-:W-:Y:S01]  /*50c90*/  STL [R1+0x23c], R8 ;  /* 0x00023c0801007387 */ /* 0x000fe20000100800 */
[----:B--2---:R-:W-:Y:S02]  /*50ca0*/  LOP3.LUT R3, R20, 0xffff, RZ, 0xc0, !PT ;  /* 0x0000ffff14037812 */ /* 0x004fe400078ec0ff */
[----:B------:R-:W-:Y:S02]  /*50cb0*/  LOP3.LUT R4, R27, 0xffff, RZ, 0xc0, !PT ;  /* 0x0000ffff1b047812 */ /* 0x000fe400078ec0ff */
[----:B------:R-:W-:Y:S02]  /*50cc0*/  LOP3.LUT R7, R2, 0xffff, RZ, 0xc0, !PT ;  /* 0x0000ffff02077812 */ /* 0x000fe400078ec0ff */
[----:B------:R-:W-:-:S02]  /*50cd0*/  LOP3.LUT R0, R0, 0xffff, RZ, 0xc0, !PT ;  /* 0x0000ffff00007812 */ /* 0x000fc400078ec0ff */
[----:B------:R-:W-:Y:S01]  /*50ce0*/  LOP3.LUT R2, R22, 0xffff, RZ, 0xc0, !PT ;  /* 0x0000ffff16027812 */ /* 0x000fe200078ec0ff */
[----:B------:R-:W-:Y:S04]  /*50cf0*/  STL [R1+0xacc], R7 ;  /* 0x000acc0701007387 */ /* 0x000fe80000100800 */
[----:B------:R-:W-:Y:S04]  /*50d00*/  STL [R1+0x1a0], R12 ;  /* 0x0001a00c01007387 */ /* 0x000fe80000100800 */
[----:B------:R-:W-:Y:S04]  /*50d10*/  STL [R1+0x250], R11 ;  /* 0x0002500b01007387 */ /* 0x000fe80000100800 */
[----:B------:R-:W2:Y:S04]  /*50d20*/  LDL.LU R22, [R1+0xec] ;  /* 0x0000ec0001167983 */ /* 0x000ea80000300800 */
[----:B------:R1:W-:Y:S04]  /*50d30*/  STL [R1+0x1c4], R0 ;  /* 0x0001c40001007387 */ /* 0x0003e80000100800 */
[----:B------:R0:W-:Y:S04]  /*50d40*/  STL [R1+0x238], R2 ;  /* 0x0002380201007387 */ /* 0x0001e80000100800 */
[----:B------:R0:W-:Y:S04]  /*50d50*/  STL [R1+0xac8], R3 ;  /* 0x000ac80301007387 */ /* 0x0001e80000100800 */
[----:B------:R-:W2:Y:S04]  /*50d60*/  LDL.LU R20, [R1+0x70] ;  /* 0x0000700001147983 */ /* 0x000ea80000300800 */
[----:B------:R1:W-:Y:S04]  /*50d70*/  STL [R1+0x218], R4 ;  /* 0x0002180401007387 */ /* 0x0003e80000100800 */
[----:B------:R-:W2:Y:S01]  /*50d80*/  LDL.LU R27, [R1+0x28] ;  /* 0x00002800011b7983 */ /* 0x000ea20000300800 */
[----:B------:R-:W-:-:S02]  /*50d90*/  LOP3.LUT R16, R16, 0xffff, RZ, 0xc0, !PT ;  /* 0x0000ffff10107812 */ /* 0x000fc400078ec0ff */
[----:B------:R-:W-:Y:S02]  /*50da0*/  LOP3.LUT R18, R18, 0xffff, RZ, 0xc0, !PT ;  /* 0x0000ffff12127812 */ /* 0x000fe400078ec0ff */
[----:B0-----:R-:W-:Y:S02]  /*50db0*/  PRMT R6, R6, 0x3340, R12 ;  /* 0x0000334006067816 */ /* 0x001fe4000000000c */
[--C-:B-1----:R-:W-:Y:S02]  /*50dc0*/  PRMT R0, R0, 0x3340, R1.reuse ;  /* 0x0000334000007816 */ /* 0x102fe40000000001 */
[----:B------:R-:W-:Y:S02]  /*50dd0*/  PRMT R5, R5, 0x3340, R16 ;  /* 0x0000334005057816 */ /* 0x000fe40000000010 */
[--C-:B------:R-:W-:Y:S02]  /*50de0*/  PRMT R2, R2, 0x3340, R1.reuse ;  /* 0x0000334002027816 */ /* 0x100fe40000000001 */
[----:B------:R-:W-:-:S02]  /*50df0*/  PRMT R3, R3, 0x3340, R1 ;  /* 0x0000334003037816 */ /* 0x000fc40000000001 */
[----:B------:R-:W-:Y:S02]  /*50e00*/  PRMT R7, R7, 0x3340, R18 ;  /* 0x0000334007077816 */ /* 0x000fe40000000012 */
[----:B------:R-:W-:Y:S02]  /*50e10*/  PRMT R0, R5, 0x5410, R0 ;  /* 0x0000541005007816 */ /* 0x000fe40000000000 */
[----:B------:R-:W-:Y:S02]  /*50e20*/  PRMT R5, R6, 0x5410, R2 ;  /* 0x0000541006057816 */ /* 0x000fe40000000002 */
[----:B------:R-:W-:Y:S02]  /*50e30*/  PRMT R4, R4, 0x3340, R1 ;  /* 0x0000334004047816 */ /* 0x000fe40000000001 */
[----:B------:R-:W-:Y:S01]  /*50e40*/  PRMT R8, R8, 0x3340, R11 ;  /* 0x0000334008087816 */ /* 0x000fe2000000000b */
[----:B------:R-:W-:Y:S01]  /*50e50*/  STL [R1+0x252c], R18 ;  /* 0x00252c1201007387 */ /* 0x000fe20000100800 */
[----:B------:R-:W-:-:S03]  /*50e60*/  PRMT R2, R7, 0x5410, R3 ;  /* 0x0000541007027816 */ /* 0x000fc60000000003 */
[----:B------:R0:W-:Y:S04]  /*50e70*/  STL [R1+0xb6c], R0 ;  /* 0x000b6c0001007387 */ /* 0x0001e80000100800 */
[----:B------:R1:W-:Y:S01]  /*50e80*/  STL [R1+0xb68], R5 ;  /* 0x000b680501007387 */ /* 0x0003e20000100800 */
[----:B------:R-:W-:-:S03]  /*50e90*/  LOP3.LUT R6, R9, 0xffff, RZ, 0xc0, !PT ;  /* 0x0000ffff09067812 */ /* 0x000fc600078ec0ff */
[----:B------:R1:W-:Y:S01]  /*50ea0*/  STL [R1+0xb5c], R2 ;  /* 0x000b5c0201007387 */ /* 0x0003e20000100800 */
[----:B0-----:R-:W-:Y:S02]  /*50eb0*/  PRMT R0, R8, 0x5410, R4 ;  /* 0x0000541008007816 */ /* 0x001fe40000000004 */
[----:B-1----:R-:W-:-:S03]  /*50ec0*/  LOP3.LUT R5, R10, 0xffff, RZ, 0xc0, !PT ;  /* 0x0000ffff0a057812 */ /* 0x002fc600078ec0ff */
[----:B------:R0:W-:Y:S04]  /*50ed0*/  STL [R1+0xb58], R0 ;  /* 0x000b580001007387 */ /* 0x0001e80000100800 */
[----:B------:R-:W-:Y:S04]  /*50ee0*/  STL [R1+0x1bc], R5 ;  /* 0x0001bc0501007387 */ /* 0x000fe80000100800 */
[----:B------:R-:W-:Y:S04]  /*50ef0*/  STL [R1+0x214], R6 ;  /* 0x0002140601007387 */ /* 0x000fe80000100800 */
[----:B------:R-:W2:Y:S01]  /*50f00*/  LDL.LU R12, [R1+0x10d8] ;  /* 0x0010d800010c7983 */ /* 0x000ea20000300800 */
[----:B------:R-:W-:-:S02]  /*50f10*/  LOP3.LUT R19, R19, 0xffff, RZ, 0xc0, !PT ;  /* 0x0000ffff13137812 */ /* 0x000fc400078ec0ff */
[----:B------:R-:W-:Y:S02]  /*50f20*/  LOP3.LUT R2, R29, 0xffff, RZ, 0xc0, !PT ;  /* 0x0000ffff1d027812 */ /* 0x000fe400078ec0ff */
[----:B------:R-:W-:Y:S02]  /*50f30*/  LOP3.LUT R4, R25, 0xffff, RZ, 0xc0, !PT ;  /* 0x0000ffff19047812 */ /* 0x000fe400078ec0ff */
[----:B------:R-:W-:-:S04]  /*50f40*/  LOP3.LUT R18, R13, 0xffff, RZ, 0xc0, !PT ;  /* 0x0000ffff0d127812 */ /* 0x000fc800078ec0ff */
[----:B------:R-:W-:Y:S02]  /*50f50*/  PRMT R3, R18, 0x3340, R1 ;  /* 0x0000334012037816 */ /* 0x000fe40000000001 */
[----:B---3--:R-:W-:Y:S02]  /*50f60*/  LOP3.LUT R8, R21, 0xffff, RZ, 0xc0, !PT ;  /* 0x0000ffff15087812 */ /* 0x008fe400078ec0ff */
[----:B----4-:R-:W-:Y:S02]  /*50f70*/  LOP3.LUT R7, R24, 0xffff, RZ, 0xc0, !PT ;  /* 0x0000ffff18077812 */ /* 0x010fe400078ec0ff */
[----:B------:R-:W-:Y:S01]  /*50f80*/  LOP3.LUT R21, R14, 0xffff, RZ, 0xc0, !PT ;  /* 0x0000ffff0e157812 */ /* 0x000fe200078ec0ff */
[----:B------:R-:W-:Y:S04]  /*50f90*/  STL [R1+0x210], R8 ;  /* 0x0002100801007387 */ /* 0x000fe80000100800 */
[----:B------:R-:W-:Y:S04]  /*50fa0*/  STL [R1+0x100], R21 ;  /* 0x0001001501007387 */ /* 0x000fe80000100800 */
[----:B------:R-:W-:Y:S04]  /*50fb0*/  STL [R1+0x2a0], R7 ;  /* 0x0002a00701007387 */ /* 0x000fe80000100800 */
[----:B------:R-:W3:Y:S04]  /*50fc0*/  LDL.LU R11, [R1+0xff4] ;  /* 0x000ff400010b7983 */ /* 0x000ee80000300800 */
[----:B------:R-:W4:Y:S04]  /*50fd0*/  LDL.LU R9, [R1+0xff0] ;  /* 0x000ff00001097983 */ /* 0x000f280000300800 */
[----:B------:R-:W4:Y:S01]  /*50fe0*/  LDL.LU R14, [R1+0xf10] ;  /* 0x000f1000010e7983 */ /* 0x000f220000300800 */
[----:B--2---:R-:W-:-:S03]  /*50ff0*/  LOP3.LUT R24, R22, 0xffff, RZ, 0xc0, !PT ;  /* 0x0000ffff16187812 */ /* 0x004fc600078ec0ff */
[----:B------:R-:W2:Y:S01]  /*51000*/  LDL.LU R22, [R1+0xf04] ;  /* 0x000f040001167983 */ /* 0x000ea20000300800 */
[----:B------:R-:W-:Y:S02]  /*51010*/  LOP3.LUT R20, R20, 0xffff, RZ, 0xc0, !PT ;  /* 0x0000ffff14147812 */ /* 0x000fe400078ec0ff */
[----:B0-----:R-:W-:Y:S01]  /*51020*/  LOP3.LUT R0, R27, 0xffff, RZ, 0xc0, !PT ;  /* 0x0000ffff1b007812 */ /* 0x001fe200078ec0ff */
[----:B------:R-:W-:Y:S04]  /*51030*/  STL [R1+0x208], R24 ;  /* 0x0002081801007387 */ /* 0x000fe80000100800 */
[----:B------:R-:W-:Y:S04]  /*51040*/  STL [R1+0x1fc], R19 ;  /* 0x0001fc1301007387 */ /* 0x000fe80000100800 */
[----:B------:R-:W-:Y:S04]  /*51050*/  STL [R1+0x290], R20 ;  /* 0x0002901401007387 */ /* 0x000fe80000100800 */
[----:B------:R-:W-:Y:S04]  /*51060*/  STL [R1+0xec], R0 ;  /* 0x0000ec0001007387 */ /* 0x000fe80000100800 */
[----:B------:R-:W-:Y:S04]  /*51070*/  STL [R1+0x1f0], R2 ;  /* 0x0001f00201007387 */ /* 0x000fe80000100800 */
[----:B------:R-:W2:Y:S04]  /*51080*/  LDL.LU R13, [R1+0xe14] ;  /* 0x000e1400010d7983 */ /* 0x000ea80000300800 */
[----:B------:R-:W-:Y:S04]  /*51090*/  STL [R1+0x254], R4 ;  /* 0x0002540401007387 */ /* 0x000fe80000100800 */
[----:B------:R-:W2:Y:S04]  /*510a0*/  LDL.LU R10, [R1+0xd30] ;  /* 0x000d3000010a7983 */ /* 0x000ea80000300800 */
[----:B------:R-:W2:Y:S04]  /*510b0*/  LDL.LU R27, [R1+0xd24] ;  /* 0x000d2400011b7983 */ /* 0x000ea80000300800 */
[----:B------:R-:W2:Y:S04]  /*510c0*/  LDL.LU R25, [R1+0xc34] ;  /* 0x000c340001197983 */ /* 0x000ea80000300800 */
[----:B------:R-:W2:Y:S04]  /*510d0*/  LDL.LU R29, [R1+0xc30] ;  /* 0x000c3000011d7983 */ /* 0x000ea80000300800 */
[----:B------:R0:W-:Y:S04]  /*510e0*/  STL [R1+0x2534], R18 ;  /* 0x0025341201007387 */ /* 0x0001e80000100800 */
[----:B0-----:R-:W2:Y:S01]  /*510f0*/  LDL.LU R18, [R1+0x10dc] ;  /* 0x0010dc0001127983 */ /* 0x001ea20000300800 */
[----:B------:R-:W-:-:S03]  /*51100*/  PRMT R5, R5, 0x3340, R21 ;  /* 0x0000334005057816 */ /* 0x000fc60000000015 */
[----:B------:R-:W2:Y:S01]  /*51110*/  LDL.LU R21, [R1+0x2690] ;  /* 0x0026900001157983 */ /* 0x000ea20000300800 */
[----:B------:R-:W-:Y:S02]  /*51120*/  PRMT R6, R6, 0x3340, R24 ;  /* 0x0000334006067816 */ /* 0x000fe40000000018 */
[----:B------:R-:W-:Y:S01]  /*51130*/  PRMT R7, R7, 0x3340, R20 ;  /* 0x0000334007077816 */ /* 0x000fe20000000014 */
[----:B------:R-:W2:Y:S04]  /*51140*/  LDL.LU R24, [R1+0x268c] ;  /* 0x00268c0001187983 */ /* 0x000ea80000300800 */
[----:B------:R-:W2:Y:S01]  /*51150*/  LDL.LU R20, [R1+0x2688] ;  /* 0x0026880001147983 */ /* 0x000ea20000300800 */
[----:B------:R-:W-:-:S03]  /*51160*/  PRMT R8, R8, 0x3340, R19 ;  /* 0x0000334008087816 */ /* 0x000fc60000000013 */
[----:B------:R-:W2:Y:S01]  /*51170*/  LDL.LU R19, [R1+0x2684] ;  /* 0x0026840001137983 */ /* 0x000ea20000300800 */
[--C-:B------:R-:W-:Y:S02]  /*51180*/  PRMT R0, R0, 0x3340, R1.reuse ;  /* 0x0000334000007816 */ /* 0x100fe40000000001 */
[--C-:B------:R-:W-:Y:S02]  /*51190*/  PRMT R2, R2, 0x3340, R1.reuse ;  /* 0x0000334002027816 */ /* 0x100fe40000000001 */
[----:B------:R-:W-:Y:S02]  /*511a0*/  PRMT R4, R4, 0x3340, R1 ;  /* 0x0000334004047816 */ /* 0x000fe40000000001 */
[----:B------:R-:W-:Y:S02]  /*511b0*/  PRMT R0, R5, 0x5410, R0 ;  /* 0x0000541005007816 */ /* 0x000fe40000000000 */
[----:B------:R-:W-:Y:S02]  /*511c0*/  PRMT R5, R6, 0x5410, R2 ;  /* 0x0000541006057816 */ /* 0x000fe40000000002 */
[----:B------:R-:W-:Y:S01]  /*511d0*/  PRMT R2, R7, 0x5410, R3 ;  /* 0x0000541007027816 */ /* 0x000fe20000000003 */
[----:B------:R0:W-:Y:S04]  /*511e0*/  STL [R1+0xb24], R0 ;  /* 0x000b240001007387 */ /* 0x0001e80000100800 */
[----:B------:R-:W-:Y:S01]  /*511f0*/  STL [R1+0xb20], R5 ;  /* 0x000b200501007387 */ /* 0x000fe20000100800 */
[----:B------:R-:W-:-:S03]  /*51200*/  LOP3.LUT R6, R12, 0xffff, RZ, 0xc0, !PT ;  /* 0x0000ffff0c067812 */ /* 0x000fc600078ec0ff */
[----:B------:R-:W-:Y:S01]  /*51210*/  STL [R1+0xb28], R2 ;  /* 0x000b280201007387 */ /* 0x000fe20000100800 */
[----:B0-----:R-:W-:-:S05]  /*51220*/  PRMT R0, R8, 0x5410, R4 ;  /* 0x0000541008007816 */ /* 0x001fca0000000004 */
[----:B------:R0:W-:Y:S01]  /*51230*/  STL [R1+0xb1c], R0 ;  /* 0x000b1c0001007387 */ /* 0x0001e20000100800 */
[----:B---3--:R-:W-:Y:S02]  /*51240*/  LOP3.LUT R7, R11, 0xffff, RZ, 0xc0, !PT ;  /* 0x0000ffff0b077812 */ /* 0x008fe400078ec0ff */
[----:B----4-:R-:W-:Y:S02]  /*51250*/  LOP3.LUT R12, R14, 0xffff, RZ, 0xc0, !PT ;  /* 0x0000ffff0e0c7812 */ /* 0x010fe400078ec0ff */
[----:B--2---:R-:W-:Y:S02]  /*51260*/  LOP3.LUT R8, R13, 0xffff, RZ, 0xc0, !PT ;  /* 0x0000ffff0d087812 */ /* 0x004fe400078ec0ff */
[----:B0-----:R-:W-:Y:S02]  /*51270*/  LOP3.LUT R0, R10, 0xffff, RZ, 0xc0, !PT ;  /* 0x0000ffff0a007812 */ /* 0x001fe400078ec0ff */
[----:B------:R-:W-:Y:S02]  /*51280*/  LOP3.LUT R2, R27, 0xffff, RZ, 0xc0, !PT ;  /* 0x0000ffff1b027812 */ /* 0x000fe400078ec0ff */
[----:B------:R-:W-:-:S02]  /*51290*/  LOP3.LUT R3, R25, 0xffff, RZ, 0xc0, !PT ;  /* 0x0000ffff19037812 */ /* 0x000fc400078ec0ff */
[----:B------:R-:W-:Y:S02]  /*512a0*/  LOP3.LUT R5, R18, 0xffff, RZ, 0xc0, !PT ;  /* 0x0000ffff12057812 */ /* 0x000fe400078ec0ff */
[----:B------:R-:W-:Y:S02]  /*512b0*/  LOP3.LUT R18, R9, 0xffff, RZ, 0xc0, !PT ;  /* 0x0000ffff09127812 */ /* 0x000fe400078ec0ff */
[----:B------:R-:W-:Y:S01]  /*512c0*/  LOP3.LUT R9, R22, 0xffff, RZ, 0xc0, !PT ;  /* 0x0000ffff16097812 */ /* 0x000fe200078ec0ff */
[----:B------:R-:W-:Y:S04]  /*512d0*/  STL [R1+0x70], R5 ;  /* 0x0000700501007387 */ /* 0x000fe80000100800 */
[----:B------:R-:W-:Y:S04]  /*512e0*/  STL [R1+0x258], R6 ;  /* 0x0002580601007387 */ /* 0x000fe80000100800 */
[----:B------:R-:W-:Y:S04]  /*512f0*/  STL [R1+0x25c], R7 ;  /* 0x00025c0701007387 */ /* 0x000fe80000100800 */
[----:B------:R-:W-:Y:S04]  /*51300*/  STL [R1+0x78], R12 ;  /* 0x0000780c01007387 */ /* 0x000fe80000100800 */
[----:B------:R-:W2:Y:S04]  /*51310*/  LDL.LU R11, [R1+0x10e0] ;  /* 0x0010e000010b7983 */ /* 0x000ea80000300800 */
[----:B------:R-:W3:Y:S04]  /*51320*/  LDL.LU R14, [R1+0xf14] ;  /* 0x000f1400010e7983 */ /* 0x000ee80000300800 */
[----:B------:R-:W-:Y:S04]  /*51330*/  STL [R1+0x278], R9 ;  /* 0x0002780901007387 */ /* 0x000fe80000100800 */
[----:B------:R-:W4:Y:S04]  /*51340*/  LDL.LU R22, [R1+0xd34] ;  /* 0x000d340001167983 */ /* 0x000f280000300800 */
[----:B------:R-:W-:Y:S04]  /*51350*/  STL [R1+0x27c], R8 ;  /* 0x00027c0801007387 */ /* 0x000fe80000100800 */
[----:B------:R0:W-:Y:S01]  /*51360*/  STL [R1+0x1d8], R0 ;  /* 0x0001d80001007387 */ /* 0x0001e20000100800 */
[----:B------:R-:W-:-:S03]  /*51370*/  LOP3.LUT R4, R29, 0xffff, RZ, 0xc0, !PT ;  /* 0x0000ffff1d047812 */ /* 0x000fc600078ec0ff */
[----:B------:R1:W-:Y:S04]  /*51380*/  STL [R1+0x274], R2 ;  /* 0x0002740201007387 */ /* 0x0003e80000100800 */
[----:B------:R-:W4:Y:S04]  /*51390*/  LDL.LU R13, [R1+0x268] ;  /* 0x00026800010d7983 */ /* 0x000f280000300800 */
[----:B------:R-:W-:Y:S04]  /*513a0*/  STL [R1+0x270], R3 ;  /* 0x0002700301007387 */ /* 0x000fe80000100800 */
[----:B------:R-:W4:Y:S01]  /*513b0*/  LDL.LU R25, [R1+0x14c] ;  /* 0x00014c0001197983 */ /* 0x000f220000300800 */
[----:B------:R-:W-:-:S03]  /*513c0*/  LOP3.LUT R19, R19, 0xffff, RZ, 0xc0, !PT ;  /* 0x0000ffff13137812 */ /* 0x000fc600078ec0ff */
[----:B------:R-:W-:Y:S04]  /*513d0*/  STL [R1+0xa58], R4 ;  /* 0x000a580401007387 */ /* 0x000fe80000100800 */
[----:B------:R-:W4:Y:S04]  /*513e0*/  LDL.LU R29, [R1+0x144] ;  /* 0x00014400011d7983 */ /* 0x000f280000300800 */
[----:B------:R-:W4:Y:S01]  /*513f0*/  LDL.LU R10, [R1+0x3c] ;  /* 0x00003c00010a7983 */ /* 0x000f220000300800 */
[----:B0-----:R-:W-:Y:S02]  /*51400*/  PRMT R0, R0, 0x3340, R1 ;  /* 0x0000334000007816 */ /* 0x001fe40000000001 */
[----:B------:R-:W-:-:S02]  /*51410*/  PRMT R5, R5, 0x3340, R12 ;  /* 0x0000334005057816 */ /* 0x000fc4000000000c */
[----:B------:R-:W-:Y:S02]  /*51420*/  PRMT R6, R6, 0x3340, R9 ;  /* 0x0000334006067816 */ /* 0x000fe40000000009 */
[----:B------:R-:W-:Y:S01]  /*51430*/  PRMT R7, R7, 0x3340, R8 ;  /* 0x0000334007077816 */ /* 0x000fe20000000008 */
[----:B------:R-:W4:Y:S04]  /*51440*/  LDL.LU R9, [R1+0x34] ;  /* 0x0000340001097983 */ /* 0x000f280000300800 */
[----:B------:R-:W-:Y:S01]  /*51450*/  STL [R1+0x253c], R18 ;  /* 0x00253c1201007387 */ /* 0x000fe20000100800 */
[----:B------:R-:W-:-:S03]  /*51460*/  PRMT R8, R18, 0x3340, R19 ;  /* 0x0000334012087816 */ /* 0x000fc60000000013 */
[----:B------:R0:W-:Y:S01]  /*51470*/  STL [R1+0x2538], R19 ;  /* 0x0025381301007387 */ /* 0x0001e20000100800 */
[----:B------:R-:W-:Y:S02]  /*51480*/  PRMT R12, R5, 0x5410, R0 ;  /* 0x00005410050c7816 */ /* 0x000fe40000000000 */
[----:B-1----:R-:W-:Y:S01]  /*51490*/  PRMT R2, R2, 0x3340, R1 ;  /* 0x0000334002027816 */ /* 0x002fe20000000001 */
[----:B0-----:R-:W4:Y:S04]  /*514a0*/  LDL.LU R19, [R1+0x328] ;  /* 0x0003280001137983 */ /* 0x001f280000300800 */
[----:B------:R-:W4:Y:S01]  /*514b0*/  LDL.LU R0, [R1+0x330] ;  /* 0x0003300001007983 */ /* 0x000f220000300800 */
[----:B------:R-:W-:-:S03]  /*514c0*/  PRMT R5, R6, 0x5410, R2 ;  /* 0x0000541006057816 */ /* 0x000fc60000000002 */
[----:B------:R0:W-:Y:S04]  /*514d0*/  STL [R1+0xafc], R12 ;  /* 0x000afc0c01007387 */ /* 0x0001e80000100800 */
[----:B------:R-:W-:Y:S04]  /*514e0*/  STL [R1+0xaf8], R5 ;  /* 0x000af80501007387 */ /* 0x000fe80000100800 */
[----:B------:R-:W4:Y:S01]  /*514f0*/  LDL.LU R27, [R1+0x90] ;  /* 0x00009000011b7983 */ /* 0x000f220000300800 */
[--C-:B------:R-:W-:Y:S02]  /*51500*/  PRMT R3, R3, 0x3340, R1.reuse ;  /* 0x0000334003037816 */ /* 0x100fe40000000001 */
[----:B------:R-:W-:-:S02]  /*51510*/  PRMT R4, R4, 0x3340, R1 ;  /* 0x0000334004047816 */ /* 0x000fc40000000001 */
[----:B------:R-:W-:Y:S02]  /*51520*/  PRMT R3, R7, 0x5410, R3 ;  /* 0x0000541007037816 */ /* 0x000fe40000000003 */
[----:B------:R-:W-:-:S03]  /*51530*/  PRMT R2, R8, 0x5410, R4 ;  /* 0x0000541008027816 */ /* 0x000fc60000000004 */
[----:B------:R1:W-:Y:S04]  /*51540*/  STL [R1+0xaec], R3 ;  /* 0x000aec0301007387 */ /* 0x0003e80000100800 */
[----:B------:R2:W-:Y:S04]  /*51550*/  STL [R1+0xae8], R2 ;  /* 0x000ae80201007387 */ /* 0x0005e80000100800 */
[----:B0-----:R-:W4:Y:S01]  /*51560*/  LDL.LU R12, [R1+0x10e4] ;  /* 0x0010e400010c7983 */ /* 0x001f220000300800 */
[----:B-1----:R-:W-:Y:S02]  /*51570*/  LOP3.LUT R3, R28, 0xffff, RZ, 0xc0, !PT ;  /* 0x0000ffff1c037812 */ /* 0x002fe400078ec0ff */
[----:B--2---:R-:W-:-:S02]  /*51580*/  LOP3.LUT R18, R11, 0xffff, RZ, 0xc0, !PT ;  /* 0x0000ffff0b127812 */ /* 0x004fc400078ec0ff */
[----:B---3--:R-:W-:Y:S02]  /*51590*/  LOP3.LUT R8, R14, 0xffff, RZ, 0xc0, !PT ;  /* 0x0000ffff0e087812 */ /* 0x008fe400078ec0ff */
[----:B----4-:R-:W-:Y:S01]  /*515a0*/  LOP3.LUT R4, R22, 0xffff, RZ, 0xc0, !PT ;  /* 0x0000ffff16047812 */ /* 0x010fe200078ec0ff */
[----:B------:R-:W-:Y:S04]  /*515b0*/  STL [R1+0x2dc], R18 ;  /* 0x0002dc1201007387 */ /* 0x000fe80000100800 */
[----:B------:R-:W-:Y:S04]  /*515c0*/  STL [R1+0x31c], R8 ;  /* 0x00031c0801007387 */ /* 0x000fe80000100800 */
[----:B------:R-:W-:Y:S04]  /*515d0*/  STL [R1+0x318], R4 ;  /* 0x0003180401007387 */ /* 0x000fe80000100800 */
[----:B------:R-:W2:Y:S04]  /*515e0*/  LDL.LU R11, [R1+0x1000] ;  /* 0x00100000010b7983 */ /* 0x000ea80000300800 */
[----:B------:R-:W3:Y:S01]  /*515f0*/  LDL.LU R14, [R1+0xf18] ;  /* 0x000f1800010e7983 */ /* 0x000ee20000300800 */
[----:B------:R-:W-:-:S02]  /*51600*/  LOP3.LUT R25, R25, 0xffff, RZ, 0xc0, !PT ;  /* 0x0000ffff19197812 */ /* 0x000fc400078ec0ff */
[----:B------:R-:W-:Y:S01]  /*51610*/  LOP3.LUT R7, R13, 0xffff, RZ, 0xc0, !PT ;  /* 0x0000ffff0d077812 */ /* 0x000fe200078ec0ff */
[----:B------:R-:W4:Y:S01]  /*51620*/  LDL.LU R22, [R1+0xe20] ;  /* 0x000e200001167983 */ /* 0x000f220000300800 */
[----:B------:R-:W-:Y:S02]  /*51630*/  LOP3.LUT R29, R29, 0xffff, RZ, 0xc0, !PT ;  /* 0x0000ffff1d1d7812 */ /* 0x000fe400078ec0ff */
[----:B------:R-:W-:Y:S02]  /*51640*/  LOP3.LUT R2, R9, 0xffff, RZ, 0xc0, !PT ;  /* 0x0000ffff09027812 */ /* 0x000fe400078ec0ff */
[----:B------:R-:W-:Y:S02]  /*51650*/  LOP3.LUT R6, R19, 0xffff, RZ, 0xc0, !PT ;  /* 0x0000ffff13067812 */ /* 0x000fe400078ec0ff */
[----:B------:R-:W-:Y:S02]  /*51660*/  LOP3.LUT R5, R0, 0xffff, RZ, 0xc0, !PT ;  /* 0x0000ffff00057812 */ /* 0x000fe400078ec0ff */
[----:B------:R-:W-:-:S03]  /*51670*/  LOP3.LUT R0, R10, 0xffff, RZ, 0xc0, !PT ;  /* 0x0000ffff0a007812 */ /* 0x000fc600078ec0ff */
[----:B------:R0:W-:Y:S04]  /*51680*/  STL [R1+0x244], R5 ;  /* 0x0002440501007387 */ /* 0x0001e80000100800 */
[----:B------:R1:W-:Y:S04]  /*51690*/  STL [R1+0x240], R6 ;  /* 0x0002400601007387 */ /* 0x0003e80000100800 */
[----:B------:R0:W-:Y:S04]  /*516a0*/  STL [R1+0x234], R25 ;  /* 0x0002341901007387 */ /* 0x0001e80000100800 */
[----:B------:R-:W-:Y:S04]  /*516b0*/  STL [R1+0x2cc], R7 ;  /* 0x0002cc0701007387 */ /* 0x000fe80000100800 */
[----:B------:R0:W-:Y:S04]  /*516c0*/  STL [R1+0x220], R29 ;  /* 0x0002201d01007387 */ /* 0x0001e80000100800 */
[----:B------:R0:W-:Y:S04]  /*516d0*/  STL [R1+0x14c], R0 ;  /* 0x00014c0001007387 */ /* 0x0001e80000100800 */
[----:B------:R-:W4:Y:S04]  /*516e0*/  LDL.LU R13, [R1+0xd38] ;  /* 0x000d3800010d7983 */ /* 0x000f280000300800 */
[----:B------:R-:W4:Y:S04]  /*516f0*/  LDL.LU R10, [R1+0xc40] ;  /* 0x000c4000010a7983 */ /* 0x000f280000300800 */
[----:B------:R0:W-:Y:S01]  /*51700*/  STL [R1+0x144], R2 ;  /* 0x0001440201007387 */ /* 0x0001e20000100800 */
[----:B------:R-:W-:-:S03]  /*51710*/  LOP3.LUT R19, R27, 0xffff, RZ, 0xc0, !PT ;  /* 0x0000ffff1b137812 */ /* 0x000fc600078ec0ff */
[----:B------:R-:W4:Y:S04]  /*51720*/  LDL.LU R9, [R1+0x34c] ;  /* 0x00034c0001097983 */ /* 0x000f280000300800 */
[----:B------:R0:W-:Y:S04]  /*51730*/  STL [R1+0x2ac], R3 ;  /* 0x0002ac0301007387 */ /* 0x0001e80000100800 */
[----:B------:R-:W4:Y:S04]  /*51740*/  LDL.LU R28, [R1+0x28c] ;  /* 0x00028c00011c7983 */ /* 0x000f280000300800 */
[----:B------:R-:W4:Y:S04]  /*51750*/  LDL.LU R27, [R1+0x1a4] ;  /* 0x0001a400011b7983 */ /* 0x000f280000300800 */
[----:B------:R-:W-:Y:S01]  /*51760*/  STL [R1+0x298], R19 ;  /* 0x0002981301007387 */ /* 0x000fe20000100800 */
[----:B0-----:R-:W-:-:S02]  /*51770*/  PRMT R5, R5, 0x3340, R25 ;  /* 0x0000334005057816 */ /* 0x001fc40000000019 */
[----:B-1----:R-:W-:Y:S01]  /*51780*/  PRMT R6, R6, 0x3340, R29 ;  /* 0x0000334006067816 */ /* 0x002fe2000000001d */
[----:B------:R-:W4:Y:S04]  /*51790*/  LDL.LU R25, [R1+0x9c] ;  /* 0x00009c0001197983 */ /* 0x000f280000300800 */
[----:B------:R-:W4:Y:S01]  /*517a0*/  LDL.LU R29, [R1+0x2680] ;  /* 0x00268000011d7983 */ /* 0x000f220000300800 */
[--C-:B------:R-:W-:Y:S02]  /*517b0*/  PRMT R0, R0, 0x3340, R1.reuse ;  /* 0x0000334000007816 */ /* 0x100fe40000000001 */
[--C-:B------:R-:W-:Y:S02]  /*517c0*/  PRMT R2, R2, 0x3340, R1.reuse ;  /* 0x0000334002027816 */ /* 0x100fe40000000001 */
[----:B------:R-:W-:-:S02]  /*517d0*/  PRMT R3, R3, 0x3340, R1 ;  /* 0x0000334003037816 */ /* 0x000fc40000000001 */
[----:B------:R-:W-:Y:S02]  /*517e0*/  PRMT R7, R7, 0x3340, R19 ;  /* 0x0000334007077816 */ /* 0x000fe40000000013 */
[----:B------:R-:W-:Y:S02]  /*517f0*/  PRMT R0, R5, 0x5410, R0 ;  /* 0x0000541005007816 */ /* 0x000fe40000000000 */
[----:B------:R-:W-:Y:S02]  /*51800*/  PRMT R4, R4, 0x3340, R1 ;  /* 0x0000334004047816 */ /* 0x000fe40000000001 */
[----:B------:R-:W-:Y:S02]  /*51810*/  PRMT R8, R18, 0x3340, R8 ;  /* 0x0000334012087816 */ /* 0x000fe40000000008 */
[----:B------:R-:W-:Y:S02]  /*51820*/  PRMT R5, R6, 0x5410, R2 ;  /* 0x0000541006057816 */ /* 0x000fe40000000002 */
[----:B------:R-:W-:Y:S01]  /*51830*/  PRMT R2, R7, 0x5410, R3 ;  /* 0x0000541007027816 */ /* 0x000fe20000000003 */
[----:B------:R0:W-:Y:S01]  /*51840*/  STL [R1+0xaa8], R0 ;  /* 0x000aa80001007387 */ /* 0x0001e20000100800 */
[----:B------:R-:W-:-:S03]  /*51850*/  LOP3.LUT R6, R12, 0xffff, RZ, 0xc0, !PT ;  /* 0x0000ffff0c067812 */ /* 0x000fc600078ec0ff */
[----:B------:R-:W-:Y:S04]  /*51860*/  STL [R1+0xa9c], R5 ;  /* 0x000a9c0501007387 */ /* 0x000fe80000100800 */
[----:B------:R-:W-:Y:S01]  /*51870*/  STL [R1+0xa98], R2 ;  /* 0x000a980201007387 */ /* 0x000fe20000100800 */
[----:B0-----:R-:W-:-:S05]  /*51880*/  PRMT R0, R8, 0x5410, R4 ;  /* 0x0000541008007816 */ /* 0x001fca0000000004 */
[----:B------:R0:W-:Y:S04]  /*51890*/  STL [R1+0xa8c], R0 ;  /* 0x000a8c0001007387 */ /* 0x0001e80000100800 */
[----:B------:R-:W-:Y:S04]  /*518a0*/  STL [R1+0x288], R6 ;  /* 0x0002880601007387 */ /* 0x000fe80000100800 */
[----:B------:R-:W4:Y:S01]  /*518b0*/  LDL.LU R12, [R1+0x10ec] ;  /* 0x0010ec00010c7983 */ /* 0x000f220000300800 */
[----:B0-----:R-:W-:Y:S02]  /*518c0*/  LOP3.LUT R0, R26, 0xffff, RZ, 0xc0, !PT ;  /* 0x0000ffff1a007812 */ /* 0x001fe400078ec0ff */
[----:B--2---:R-:W-:-:S02]  /*518d0*/  LOP3.LUT R7, R11, 0xffff, RZ, 0xc0, !PT ;  /* 0x0000ffff0b077812 */ /* 0x004fc400078ec0ff */
[----:B---3--:R-:W-:Y:S02]  /*518e0*/  LOP3.LUT R19, R14, 0xffff, RZ, 0xc0, !PT ;  /* 0x0000ffff0e137812 */ /* 0x008fe400078ec0ff */
[----:B----4-:R-:W-:-:S03]  /*518f0*/  LOP3.LUT R18, R22, 0xffff, RZ, 0xc0, !PT ;  /* 0x0000ffff16127812 */ /* 0x010fc600078ec0ff */
[----:B------:R-:W-:Y:S04]  /*51900*/  STL [R1+0x2a4], R19 ;  /* 0x0002a41301007387 */ /* 0x000fe80000100800 */
[----:B------:R-:W-:Y:S04]  /*51910*/  STL [R1+0x294], R7 ;  /* 0x0002940701007387 */ /* 0x000fe80000100800 */
[----:B------:R-:W2:Y:S04]  /*51920*/  LDL.LU R11, [R1+0x10e8] ;  /* 0x0010e800010b7983 */ /* 0x000ea80000300800 */
[----:B------:R-:W-:Y:S04]  /*51930*/  STL [R1+0x2c0], R18 ;  /* 0x0002c01201007387 */ /* 0x000fe80000100800 */
[----:B------:R-:W3:Y:S04]  /*51940*/  LDL.LU R14, [R1+0xf24] ;  /* 0x000f2400010e7983 */ /* 0x000ee80000300800 */
[----:B------:R-:W4:Y:S01]  /*51950*/  LDL.LU R22, [R1+0xf20] ;  /* 0x000f200001167983 */ /* 0x000f220000300800 */
[----:B------:R-:W-:-:S02]  /*51960*/  LOP3.LUT R2, R13, 0xffff, RZ, 0xc0, !PT ;  /* 0x0000ffff0d027812 */ /* 0x000fc400078ec0ff */
[----:B------:R-:W-:Y:S02]  /*51970*/  LOP3.LUT R3, R10, 0xffff, RZ, 0xc0, !PT ;  /* 0x0000ffff0a037812 */ /* 0x000fe400078ec0ff */
[----:B------:R-:W-:Y:S01]  /*51980*/  LOP3.LUT R8, R9, 0xffff, RZ, 0xc0, !PT ;  /* 0x0000ffff09087812 */ /* 0x000fe200078ec0ff */
[----:B------:R-:W-:Y:S01]  /*51990*/  STL [R1+0x3a4], R2 ;  /* 0x0003a40201007387 */ /* 0x000fe20000100800 */
[----:B------:R-:W-:Y:S02]  /*519a0*/  LOP3.LUT R5, R28, 0xffff, RZ, 0xc0, !PT ;  /* 0x0000ffff1c057812 */ /* 0x000fe400078ec0ff */
[----:B------:R-:W-:Y:S01]  /*519b0*/  LOP3.LUT R13, R27, 0xffff, RZ, 0xc0, !PT ;  /* 0x0000ffff1b0d7812 */ /* 0x000fe200078ec0ff */
[----:B------:R-:W-:Y:S04]  /*519c0*/  STL [R1+0x2b8], R3 ;  /* 0x0002b80301007387 */ /* 0x000fe80000100800 */
[----:B------:R-:W-:Y:S04]  /*519d0*/  STL [R1+0x3a0], R8 ;  /* 0x0003a00801007387 */ /* 0x000fe80000100800 */
[----:B------:R-:W-:Y:S01]  /*519e0*/  STL [R1+0xa34], R0 ;  /* 0x000a340001007387 */ /* 0x000fe20000100800 */
[----:B------:R-:W-:-:S02]  /*519f0*/  LOP3.LUT R25, R25, 0xffff, RZ, 0xc0, !PT ;  /* 0x0000ffff19197812 */ /* 0x000fc400078ec0ff */
[----:B------:R-:W-:Y:S01]  /*51a00*/  LOP3.LUT R4, R29, 0xffff, RZ, 0xc0, !PT ;  /* 0x0000ffff1d047812 */ /* 0x000fe200078ec0ff */
[----:B------:R0:W-:Y:S04]  /*51a10*/  STL [R1+0x268], R5 ;  /* 0x0002680501007387 */ /* 0x0001e80000100800 */
[----:B------:R-:W-:Y:S04]  /*51a20*/  STL [R1+0x330], R13 ;  /* 0x0003300d01007387 */ /* 0x000fe80000100800 */
[----:B------:R-:W4:Y:S04]  /*51a30*/  LDL.LU R10, [R1+0xd44] ;  /* 0x000d4400010a7983 */ /* 0x000f280000300800 */
[----:B------:R1:W-:Y:S04]  /*51a40*/  STL [R1+0x90], R25 ;  /* 0x0000901901007387 */ /* 0x0003e80000100800 */
[----:B------:R0:W-:Y:S04]  /*51a50*/  STL [R1+0x3ac], R4 ;  /* 0x0003ac0401007387 */ /* 0x0001e80000100800 */
[----:B------:R-:W4:Y:S04]  /*51a60*/  LDL.LU R9, [R1+0xd40] ;  /* 0x000d400001097983 */ /* 0x000f280000300800 */
[----:B------:R-:W4:Y:S04]  /*51a70*/  LDL.LU R29, [R1+0x35c] ;  /* 0x00035c00011d7983 */ /* 0x000f280000300800 */
[----:B------:R-:W4:Y:S04]  /*51a80*/  LDL.LU R26, [R1+0x300] ;  /* 0x00030000011a7983 */ /* 0x000f280000300800 */
[----:B------:R-:W4:Y:S04]  /*51a90*/  LDL.LU R28, [R1+0x4c] ;  /* 0x00004c00011c7983 */ /* 0x000f280000300800 */
[----:B------:R-:W4:Y:S01]  /*51aa0*/  LDL.LU R27, [R1+0x1ac] ;  /* 0x0001ac00011b7983 */ /* 0x000f220000300800 */
[----:B0-----:R-:W-:-:S03]  /*51ab0*/  PRMT R5, R5, 0x3340, R25 ;  /* 0x0000334005057816 */ /* 0x001fc60000000019 */
[----:B-1----:R-:W4:Y:S01]  /*51ac0*/  LDL.LU R25, [R1+0xac] ;  /* 0x0000ac0001197983 */ /* 0x002f220000300800 */
[--C-:B------:R-:W-:Y:S02]  /*51ad0*/  PRMT R0, R0, 0x3340, R1.reuse ;  /* 0x0000334000007816 */ /* 0x100fe40000000001 */
[----:B------:R-:W-:Y:S02]  /*51ae0*/  PRMT R2, R2, 0x3340, R1 ;  /* 0x0000334002027816 */ /* 0x000fe40000000001 */
[----:B------:R-:W-:Y:S02]  /*51af0*/  PRMT R6, R6, 0x3340, R19 ;  /* 0x0000334006067816 */ /* 0x000fe40000000013 */
[----:B------:R-:W-:Y:S02]  /*51b00*/  PRMT R3, R3, 0x3340, R1 ;  /* 0x0000334003037816 */ /* 0x000fe40000000001 */
[----:B------:R-:W-:Y:S02]  /*51b10*/  PRMT R0, R5, 0x5410, R0 ;  /* 0x0000541005007816 */ /* 0x000fe40000000000 */
[----:B------:R-:W-:-:S02]  /*51b20*/  PRMT R7, R7, 0x3340, R18 ;  /* 0x0000334007077816 */ /* 0x000fc40000000012 */
[----:B------:R-:W-:Y:S02]  /*51b30*/  PRMT R4, R4, 0x3340, R1 ;  /* 0x0000334004047816 */ /* 0x000fe40000000001 */
[----:B------:R-:W-:Y:S02]  /*51b40*/  PRMT R8, R8, 0x3340, R13 ;  /* 0x0000334008087816 */ /* 0x000fe4000000000d */
[----:B------:R-:W-:Y:S02]  /*51b50*/  PRMT R5, R6, 0x5410, R2 ;  /* 0x0000541006057816 */ /* 0x000fe40000000002 */
[----:B------:R-:W-:Y:S01]  /*51b60*/  PRMT R2, R7, 0x5410, R3 ;  /* 0x0000541007027816 */ /* 0x000fe20000000003 */
[----:B------:R0:W-:Y:S01]  /*51b70*/  STL [R1+0xa6c], R0 ;  /* 0x000a6c0001007387 */ /* 0x0001e20000100800 */
[----:B------:R-:W-:-:S03]  /*51b80*/  LOP3.LUT R7, R12, 0xffff, RZ, 0xc0, !PT ;  /* 0x0000ffff0c077812 */ /* 0x000fc600078ec0ff */
[----:B------:R-:W-:Y:S04]  /*51b90*/  STL [R1+0xa68], R5 ;  /* 0x000a680501007387 */ /* 0x000fe80000100800 */
[----:B------:R1:W-:Y:S01]  /*51ba0*/  STL [R1+0xa5c], R2 ;  /* 0x000a5c0201007387 */ /* 0x0003e20000100800 */
[----:B0-----:R-:W-:-:S05]  /*51bb0*/  PRMT R0, R8, 0x5410, R4 ;  /* 0x0000541008007816 */ /* 0x001fca0000000004 */
[----:B------:R0:W-:Y:S04]  /*51bc0*/  STL [R1+0xa4c], R0 ;  /* 0x000a4c0001007387 */ /* 0x0001e80000100800 */
[----:B------:R-:W-:Y:S04]  /*51bd0*/  STL [R1+0x3a8], R7 ;  /* 0x0003a80701007387 */ /* 0x000fe80000100800 */
[----:B------:R-:W4:Y:S01]  /*51be0*/  LDL.LU R12, [R1+0x1010] ;  /* 0x00101000010c7983 */ /* 0x000f220000300800 */
[----:B-1----:R-:W-:Y:S02]  /*51bf0*/  LOP3.LUT R2, R23, 0xffff, RZ, 0xc0, !PT ;  /* 0x0000ffff17027812 */ /* 0x002fe400078ec0ff */
        /* <DEDUP_REMOVED lines=11> */
[----:B------:R-:W-:Y:S02]  /*51cb0*/  LOP3.LUT R5, R29, 0xffff, RZ, 0xc0, !PT ;  /* 0x0000ffff1d057812 */ /* 0x000fe400078ec0ff */
[----:B------:R-:W-:Y:S02]  /*51cc0*/  LOP3.LUT R6, R26, 0xffff, RZ, 0xc0, !PT ;  /* 0x0000ffff1a067812 */ /* 0x000fe400078ec0ff */
[----:B0-----:R-:W-:Y:S01]  /*51cd0*/  LOP3.LUT R0, R28, 0xffff, RZ, 0xc0, !PT ;  /* 0x0000ffff1c007812 */ /* 0x001fe200078ec0ff */
[----:B------:R-:W4:Y:S04]  /*51ce0*/  LDL.LU R29, [R1+0x370] ;  /* 0x00037000011d7983 */ /* 0x000f280000300800 */
[----:B------:R-:W-:Y:S04]  /*51cf0*/  STL [R1+0x3c4], R3 ;  /* 0x0003c40301007387 */ /* 0x000fe80000100800 */
[----:B------:R-:W-:Y:S01]  /*51d00*/  STL [R1+0x3ec], R4 ;  /* 0x0003ec0401007387 */ /* 0x000fe20000100800 */
[----:B------:R-:W-:-:S03]  /*51d10*/  LOP3.LUT R26, R27, 0xffff, RZ, 0xc0, !PT ;  /* 0x0000ffff1b1a7812 */ /* 0x000fc600078ec0ff */
[----:B------:R-:W-:Y:S04]  /*51d20*/  STL [R1+0x2d4], R5 ;  /* 0x0002d40501007387 */ /* 0x000fe80000100800 */
[----:B------:R0:W-:Y:S04]  /*51d30*/  STL [R1+0x1a4], R0 ;  /* 0x0001a40001007387 */ /* 0x0001e80000100800 */
[----:B------:R-:W-:Y:S01]  /*51d40*/  STL [R1+0x34c], R6 ;  /* 0x00034c0601007387 */ /* 0x000fe20000100800 */
[----:B------:R-:W-:-:S03]  /*51d50*/  LOP3.LUT R19, R25, 0xffff, RZ, 0xc0, !PT ;  /* 0x0000ffff19137812 */ /* 0x000fc600078ec0ff */
[----:B------:R1:W-:Y:S04]  /*51d60*/  STL [R1+0x300], R2 ;  /* 0x0003000201007387 */ /* 0x0003e80000100800 */
[----:B------:R0:W-:Y:S04]  /*51d70*/  STL [R1+0x9c], R26 ;  /* 0x00009c1a01007387 */ /* 0x0001e80000100800 */
[----:B------:R-:W4:Y:S04]  /*51d80*/  LDL.LU R10, [R1+0x304] ;  /* 0x00030400010a7983 */ /* 0x000f280000300800 */
[----:B------:R-:W4:Y:S04]  /*51d90*/  LDL.LU R23, [R1+0x1ec] ;  /* 0x0001ec0001177983 */ /* 0x000f280000300800 */
[----:B------:R-:W-:Y:S04]  /*51da0*/  STL [R1+0xac], R19 ;  /* 0x0000ac1301007387 */ /* 0x000fe80000100800 */
[----:B------:R-:W4:Y:S04]  /*51db0*/  LDL.LU R25, [R1+0x1e8] ;  /* 0x0001e80001197983 */ /* 0x000f280000300800 */
[----:B------:R-:W4:Y:S04]  /*51dc0*/  LDL.LU R9, [R1+0xbc] ;  /* 0x0000bc0001097983 */ /* 0x000f280000300800 */
[----:B------:R-:W4:Y:S04]  /*51dd0*/  LDL.LU R28, [R1+0x64] ;  /* 0x00006400011c7983 */ /* 0x000f280000300800 */
[----:B------:R-:W4:Y:S01]  /*51de0*/  LDL.LU R27, [R1+0x60] ;  /* 0x00006000011b7983 */ /* 0x000f220000300800 */
[----:B0-----:R-:W-:-:S02]  /*51df0*/  PRMT R0, R0, 0x3340, R1 ;  /* 0x0000334000007816 */ /* 0x001fc40000000001 */
[----:B------:R-:W-:Y:S02]  /*51e00*/  PRMT R5, R5, 0x3340, R26 ;  /* 0x0000334005057816 */ /* 0x000fe4000000001a */
[----:B-1----:R-:W-:Y:S02]  /*51e10*/  PRMT R2, R2, 0x3340, R1 ;  /* 0x0000334002027816 */ /* 0x002fe40000000001 */
[----:B------:R-:W-:Y:S02]  /*51e20*/  PRMT R6, R6, 0x3340, R19 ;  /* 0x0000334006067816 */ /* 0x000fe40000000013 */
[----:B------:R-:W-:Y:S02]  /*51e30*/  PRMT R3, R3, 0x3340, R1 ;  /* 0x0000334003037816 */ /* 0x000fe40000000001 */
[----:B------:R-:W-:Y:S02]  /*51e40*/  PRMT R0, R5, 0x5410, R0 ;  /* 0x0000541005007816 */ /* 0x000fe40000000000 */
[----:B------:R-:W-:-:S02]  /*51e50*/  PRMT R7, R7, 0x3340, R18 ;  /* 0x0000334007077816 */ /* 0x000fc40000000012 */
[----:B------:R-:W-:Y:S02]  /*51e60*/  PRMT R4, R4, 0x3340, R1 ;  /* 0x0000334004047816 */ /* 0x000fe40000000001 */
[----:B------:R-:W-:Y:S01]  /*51e70*/  PRMT R8, R8, 0x3340, R13 ;  /* 0x0000334008087816 */ /* 0x000fe2000000000d */
[----:B------:R-:W4:Y:S01]  /*51e80*/  LDL.LU R26, [R1+0x267c] ;  /* 0x00267c00011a7983 */ /* 0x000f220000300800 */
[----:B------:R-:W-:Y:S02]  /*51e90*/  PRMT R5, R6, 0x5410, R2 ;  /* 0x0000541006057816 */ /* 0x000fe40000000002 */
[----:B------:R-:W-:Y:S01]  /*51ea0*/  PRMT R2, R7, 0x5410, R3 ;  /* 0x0000541007027816 */ /* 0x000fe20000000003 */
[----:B------:R0:W-:Y:S04]  /*51eb0*/  STL [R1+0xa48], R0 ;  /* 0x000a480001007387 */ /* 0x0001e80000100800 */
[----:B------:R1:W-:Y:S04]  /*51ec0*/  STL [R1+0xa44], R5 ;  /* 0x000a440501007387 */ /* 0x0003e80000100800 */
[----:B------:R-:W-:Y:S01]  /*51ed0*/  STL [R1+0xa40], R2 ;  /* 0x000a400201007387 */ /* 0x000fe20000100800 */
[----:B0-----:R-:W-:-:S02]  /*51ee0*/  PRMT R0, R8, 0x5410, R4 ;  /* 0x0000541008007816 */ /* 0x001fc40000000004 */
[----:B-1----:R-:W-:-:S03]  /*51ef0*/  LOP3.LUT R5, R12, 0xffff, RZ, 0xc0, !PT ;  /* 0x0000ffff0c057812 */ /* 0x002fc600078ec0ff */
[----:B------:R3:W-:Y:S04]  /*51f00*/  STL [R1+0xa3c], R0 ;  /* 0x000a3c0001007387 */ /* 0x0007e80000100800 */
[----:B------:R0:W-:Y:S01]  /*51f10*/  STL [R1+0x1ac], R5 ;  /* 0x0001ac0501007387 */ /* 0x0001e20000100800 */
[----:B------:R-:W-:Y:S02]  /*51f20*/  LOP3.LUT R4, R21, 0xffff, RZ, 0xc0, !PT ;  /* 0x0000ffff15047812 */ /* 0x000fe400078ec0ff */
[----:B--2---:R-:W-:Y:S02]  /*51f30*/  LOP3.LUT R14, R14, 0xffff, RZ, 0xc0, !PT ;  /* 0x0000ffff0e0e7812 */ /* 0x004fe400078ec0ff */
[----:B---3--:R-:W-:Y:S02]  /*51f40*/  LOP3.LUT R0, R11, 0xffff, RZ, 0xc0, !PT ;  /* 0x0000ffff0b007812 */ /* 0x008fe400078ec0ff */
[----:B----4-:R-:W-:Y:S01]  /*51f50*/  LOP3.LUT R6, R22, 0xffff, RZ, 0xc0, !PT ;  /* 0x0000ffff16067812 */ /* 0x010fe200078ec0ff */
[----:B------:R1:W-:Y:S04]  /*51f60*/  STL [R1+0x3b8], R14 ;  /* 0x0003b80e01007387 */ /* 0x0003e80000100800 */
[----:B------:R-:W-:Y:S04]  /*51f70*/  STL [R1+0x3b4], R0 ;  /* 0x0003b40001007387 */ /* 0x000fe80000100800 */
[----:B------:R-:W2:Y:S04]  /*51f80*/  LDL.LU R12, [R1+0x10f4] ;  /* 0x0010f400010c7983 */ /* 0x000ea80000300800 */
[----:B------:R-:W3:Y:S04]  /*51f90*/  LDL.LU R11, [R1+0x10f0] ;  /* 0x0010f000010b7983 */ /* 0x000ee80000300800 */
[----:B------:R4:W-:Y:S04]  /*51fa0*/  STL [R1+0x374], R6 ;  /* 0x0003740601007387 */ /* 0x0009e80000100800 */
[----:B------:R-:W3:Y:S01]  /*51fb0*/  LDL.LU R22, [R1+0x1020] ;  /* 0x0010200001167983 */ /* 0x000ee20000300800 */
[----:B0-----:R-:W-:-:S02]  /*51fc0*/  PRMT R5, R5, 0x3340, R14 ;  /* 0x0000334005057816 */ /* 0x001fc4000000000e */
[----:B------:R-:W-:-:S05]  /*51fd0*/  LOP3.LUT R7, R29, 0xffff, RZ, 0xc0, !PT ;  /* 0x0000ffff1d077812 */ /* 0x000fca00078ec0ff */
[----:B------:R0:W-:Y:S04]  /*51fe0*/  STL [R1+0x370], R7 ;  /* 0x0003700701007387 */ /* 0x0001e80000100800 */
[----:B------:R-:W3:Y:S01]  /*51ff0*/  LDL.LU R29, [R1+0xf34] ;  /* 0x000f3400011d7983 */ /* 0x000ee20000300800 */
[----:B------:R-:W-:Y:S02]  /*52000*/  LOP3.LUT R8, R10, 0xffff, RZ, 0xc0, !PT ;  /* 0x0000ffff0a087812 */ /* 0x000fe400078ec0ff */
[----:B------:R-:W-:Y:S02]  /*52010*/  LOP3.LUT R23, R23, 0xffff, RZ, 0xc0, !PT ;  /* 0x0000ffff17177812 */ /* 0x000fe400078ec0ff */
[----:B------:R-:W-:Y:S02]  /*52020*/  LOP3.LUT R25, R25, 0xffff, RZ, 0xc0, !PT ;  /* 0x0000ffff19197812 */ /* 0x000fe400078ec0ff */
[----:B------:R-:W-:-:S02]  /*52030*/  LOP3.LUT R19, R9, 0xffff, RZ, 0xc0, !PT ;  /* 0x0000ffff09137812 */ /* 0x000fc400078ec0ff */
[----:B------:R-:W-:Y:S01]  /*52040*/  LOP3.LUT R2, R28, 0xffff, RZ, 0xc0, !PT ;  /* 0x0000ffff1c027812 */ /* 0x000fe200078ec0ff */
[----:B------:R-:W-:Y:S04]  /*52050*/  STL [R1+0x3e8], R8 ;  /* 0x0003e80801007387 */ /* 0x000fe80000100800 */
[----:B------:R0:W-:Y:S01]  /*52060*/  STL [R1+0x1ec], R23 ;  /* 0x0001ec1701007387 */ /* 0x0001e20000100800 */
[----:B------:R-:W-:-:S03]  /*52070*/  LOP3.LUT R3, R27, 0xffff, RZ, 0xc0, !PT ;  /* 0x0000ffff1b037812 */ /* 0x000fc600078ec0ff */
[----:B------:R0:W-:Y:S04]  /*52080*/  STL [R1+0x1e8], R25 ;  /* 0x0001e81901007387 */ /* 0x0001e80000100800 */
[----:B------:R-:W-:Y:S04]  /*52090*/  STL [R1+0x3e4], R19 ;  /* 0x0003e41301007387 */ /* 0x000fe80000100800 */
[----:B------:R0:W-:Y:S04]  /*520a0*/  STL [R1+0x64], R2 ;  /* 0x0000640201007387 */ /* 0x0001e80000100800 */
[----:B------:R-:W3:Y:S04]  /*520b0*/  LDL.LU R21, [R1+0xf30] ;  /* 0x000f300001157983 */ /* 0x000ee80000300800 */
[----:B------:R0:W-:Y:S04]  /*520c0*/  STL [R1+0x60], R3 ;  /* 0x0000600301007387 */ /* 0x0001e80000100800 */
[----:B------:R-:W3:Y:S04]  /*520d0*/  LDL.LU R18, [R1+0xe40] ;  /* 0x000e400001127983 */ /* 0x000ee80000300800 */
[----:B------:R-:W3:Y:S04]  /*520e0*/  LDL.LU R13, [R1+0xd54] ;  /* 0x000d5400010d7983 */ /* 0x000ee80000300800 */
[----:B------:R0:W-:Y:S04]  /*520f0*/  STL [R1+0x3e0], R4 ;  /* 0x0003e00401007387 */ /* 0x0001e80000100800 */
[----:B------:R-:W3:Y:S04]  /*52100*/  LDL.LU R10, [R1+0xd50] ;  /* 0x000d5000010a7983 */ /* 0x000ee80000300800 */
[----:B------:R-:W3:Y:S04]  /*52110*/  LDL.LU R9, [R1+0xc60] ;  /* 0x000c600001097983 */ /* 0x000ee80000300800 */
[----:B------:R-:W3:Y:S04]  /*52120*/  LDL.LU R28, [R1+0x380] ;  /* 0x00038000011c7983 */ /* 0x000ee80000300800 */
[----:B------:R-:W3:Y:S04]  /*52130*/  LDL.LU R27, [R1+0x20c] ;  /* 0x00020c00011b7983 */ /* 0x000ee80000300800 */
[----:B-1----:R-:W3:Y:S01]  /*52140*/  LDL.LU R14, [R1+0x2678] ;  /* 0x00267800010e7983 */ /* 0x002ee20000300800 */
[----:B----4-:R-:W-:-:S02]  /*52150*/  PRMT R6, R6, 0x3340, R23 ;  /* 0x0000334006067816 */ /* 0x010fc40000000017 */
[----:B0-----:R-:W-:Y:S01]  /*52160*/  PRMT R7, R7, 0x3340, R25 ;  /* 0x0000334007077816 */ /* 0x001fe20000000019 */
        /* <DEDUP_REMOVED lines=9> */
[----:B------:R-:W-:Y:S01]  /*52200*/  PRMT R2, R7, 0x5410, R3 ;  /* 0x0000541007027816 */ /* 0x000fe20000000003 */
[----:B------:R-:W-:Y:S04]  /*52210*/  STL [R1+0xa38], R5 ;  /* 0x000a380501007387 */ /* 0x000fe80000100800 */
[----:B------:R0:W-:Y:S04]  /*52220*/  STL [R1+0xa30], R0 ;  /* 0x000a300001007387 */ /* 0x0001e80000100800 */
[----:B------:R-:W-:Y:S01]  /*52230*/  STL [R1+0xa2c], R2 ;  /* 0x000a2c0201007387 */ /* 0x000fe20000100800 */
[----:B0-----:R-:W-:-:S05]  /*52240*/  PRMT R0, R8, 0x5410, R4 ;  /* 0x0000541008007816 */ /* 0x001fca0000000004 */
[----:B------:R0:W-:Y:S01]  /*52250*/  STL [R1+0xa28], R0 ;  /* 0x000a280001007387 */ /* 0x0001e20000100800 */
[----:B--2---:R-:W-:Y:S02]  /*52260*/  LOP3.LUT R5, R12, 0xffff, RZ, 0xc0, !PT ;  /* 0x0000ffff0c057812 */ /* 0x004fe400078ec0ff */
[----:B---3--:R-:W-:Y:S02]  /*52270*/  LOP3.LUT R6, R11, 0xffff, RZ, 0xc0, !PT ;  /* 0x0000ffff0b067812 */ /* 0x008fe400078ec0ff */
[----:B------:R-:W-:Y:S01]  /*52280*/  LOP3.LUT R7, R22, 0xffff, RZ, 0xc0, !PT ;  /* 0x0000ffff16077812 */ /* 0x000fe200078ec0ff */
[----:B------:R-:W-:Y:S04]  /*52290*/  STL [R1+0x304], R5 ;  /* 0x0003040501007387 */ /* 0x000fe80000100800 */
[----:B------:R-:W2:Y:S04]  /*522a0*/  LDL.LU R12, [R1+0x10fc] ;  /* 0x0010fc00010c7983 */ /* 0x000ea80000300800 */
[----:B------:R-:W-:Y:S01]  /*522b0*/  STL [R1+0x404], R6 ;  /* 0x0004040601007387 */ /* 0x000fe20000100800 */
[----:B------:R-:W-:-:S05]  /*522c0*/  LOP3.LUT R22, R29, 0xffff, RZ, 0xc0, !PT ;  /* 0x0000ffff1d167812 */ /* 0x000fca00078ec0ff */
[----:B------:R-:W-:Y:S04]  /*522d0*/  STL [R1+0x3d8], R22 ;  /* 0x0003d81601007387 */ /* 0x000fe80000100800 */
[----:B------:R-:W3:Y:S04]  /*522e0*/  LDL.LU R11, [R1+0x10f8] ;  /* 0x0010f800010b7983 */ /* 0x000ee80000300800 */
[----:B------:R-:W-:Y:S04]  /*522f0*/  STL [R1+0x408], R7 ;  /* 0x0004080701007387 */ /* 0x000fe80000100800 */
[----:B------:R-:W3:Y:S01]  /*52300*/  LDL.LU R29, [R1+0xf44] ;  /* 0x000f4400011d7983 */ /* 0x000ee20000300800 */
[----:B------:R-:W-:-:S02]  /*52310*/  LOP3.LUT R21, R21, 0xffff, RZ, 0xc0, !PT ;  /* 0x0000ffff15157812 */ /* 0x000fc400078ec0ff */
[----:B------:R-:W-:Y:S02]  /*52320*/  LOP3.LUT R18, R18, 0xffff, RZ, 0xc0, !PT ;  /* 0x0000ffff12127812 */ /* 0x000fe400078ec0ff */
[----:B0-----:R-:W-:Y:S02]  /*52330*/  LOP3.LUT R0, R13, 0xffff, RZ, 0xc0, !PT ;  /* 0x0000ffff0d007812 */ /* 0x001fe400078ec0ff */
[----:B------:R-:W-:Y:S02]  /*52340*/  LOP3.LUT R2, R10, 0xffff, RZ, 0xc0, !PT ;  /* 0x0000ffff0a027812 */ /* 0x000fe400078ec0ff */
[----:B------:R-:W-:Y:S01]  /*52350*/  LOP3.LUT R3, R9, 0xffff, RZ, 0xc0, !PT ;  /* 0x0000ffff09037812 */ /* 0x000fe200078ec0ff */
[----:B------:R-:W-:Y:S04]  /*52360*/  STL [R1+0x410], R21 ;  /* 0x0004101501007387 */ /* 0x000fe80000100800 */
[----:B------:R0:W-:Y:S04]  /*52370*/  STL [R1+0xbc], R0 ;  /* 0x0000bc0001007387 */ /* 0x0001e80000100800 */
[----:B------:R-:W-:Y:S01]  /*52380*/  STL [R1+0x40c], R18 ;  /* 0x00040c1201007387 */ /* 0x000fe20000100800 */
[----:B------:R-:W-:-:S03]  /*52390*/  LOP3.LUT R8, R28, 0xffff, RZ, 0xc0, !PT ;  /* 0x0000ffff1c087812 */ /* 0x000fc600078ec0ff */
[----:B------:R1:W-:Y:S01]  /*523a0*/  STL [R1+0x424], R2 ;  /* 0x0004240201007387 */ /* 0x0003e20000100800 */
[----:B------:R-:W-:-:S03]  /*523b0*/  LOP3.LUT R13, R27, 0xffff, RZ, 0xc0, !PT ;  /* 0x0000ffff1b0d7812 */ /* 0x000fc600078ec0ff */
[----:B------:R0:W-:Y:S04]  /*523c0*/  STL [R1+0x400], R3 ;  /* 0x0004000301007387 */ /* 0x0001e80000100800 */
[----:B------:R-:W3:Y:S04]  /*523d0*/  LDL.LU R19, [R1+0xf40] ;  /* 0x000f400001137983 */ /* 0x000ee80000300800 */
[----:B------:R-:W3:Y:S01]  /*523e0*/  LDL.LU R10, [R1+0xd64] ;  /* 0x000d6400010a7983 */ /* 0x000ee20000300800 */
[----:B----4-:R-:W-:-:S03]  /*523f0*/  LOP3.LUT R4, R25, 0xffff, RZ, 0xc0, !PT ;  /* 0x0000ffff19047812 */ /* 0x010fc600078ec0ff */
[----:B------:R-:W-:Y:S04]  /*52400*/  STL [R1+0x420], R8 ;  /* 0x0004200801007387 */ /* 0x000fe80000100800 */
[----:B------:R-:W-:Y:S01]  /*52410*/  STL [R1+0x41c], R13 ;  /* 0x00041c0d01007387 */ /* 0x000fe20000100800 */
[--C-:B0-----:R-:W-:Y:S02]  /*52420*/  PRMT R0, R0, 0x3340, R1.reuse ;  /* 0x0000334000007816 */ /* 0x101fe40000000001 */
[----:B------:R-:W-:Y:S01]  /*52430*/  PRMT R5, R5, 0x3340, R22 ;  /* 0x0000334005057816 */ /* 0x000fe20000000016 */
[----:B------:R-:W4:Y:S01]  /*52440*/  LDL.LU R9, [R1+0xd60] ;  /* 0x000d600001097983 */ /* 0x000f220000300800 */
[----:B-1----:R-:W-:Y:S02]  /*52450*/  PRMT R2, R2, 0x3340, R1 ;  /* 0x0000334002027816 */ /* 0x002fe40000000001 */
[----:B------:R-:W-:Y:S01]  /*52460*/  PRMT R6, R6, 0x3340, R21 ;  /* 0x0000334006067816 */ /* 0x000fe20000000015 */
[----:B------:R-:W4:Y:S04]  /*52470*/  LDL.LU R28, [R1+0x38c] ;  /* 0x00038c00011c7983 */ /* 0x000f280000300800 */
[----:B------:R0:W-:Y:S01]  /*52480*/  STL [R1+0x440], R4 ;  /* 0x0004400401007387 */ /* 0x0001e20000100800 */
[----:B------:R-:W-:-:S02]  /*52490*/  PRMT R3, R3, 0x3340, R1 ;  /* 0x0000334003037816 */ /* 0x000fc40000000001 */
[----:B------:R-:W-:Y:S01]  /*524a0*/  PRMT R7, R7, 0x3340, R18 ;  /* 0x0000334007077816 */ /* 0x000fe20000000012 */
[----:B------:R-:W4:Y:S01]  /*524b0*/  LDL.LU R27, [R1+0x30c] ;  /* 0x00030c00011b7983 */ /* 0x000f220000300800 */
[----:B------:R-:W-:-:S03]  /*524c0*/  PRMT R0, R5, 0x5410, R0 ;  /* 0x0000541005007816 */ /* 0x000fc60000000000 */
[----:B------:R-:W4:Y:S01]  /*524d0*/  LDL.LU R25, [R1+0x7c] ;  /* 0x00007c0001197983 */ /* 0x000f220000300800 */
[----:B------:R-:W-:Y:S02]  /*524e0*/  PRMT R5, R6, 0x5410, R2 ;  /* 0x0000541006057816 */ /* 0x000fe40000000002 */
[----:B------:R-:W-:Y:S01]  /*524f0*/  PRMT R2, R7, 0x5410, R3 ;  /* 0x0000541007027816 */ /* 0x000fe20000000003 */
[----:B------:R1:W-:Y:S04]  /*52500*/  STL [R1+0xa1c], R0 ;  /* 0x000a1c0001007387 */ /* 0x0003e80000100800 */
[----:B------:R-:W-:Y:S04]  /*52510*/  STL [R1+0xa18], R5 ;  /* 0x000a180501007387 */ /* 0x000fe80000100800 */
[----:B------:R-:W4:Y:S04]  /*52520*/  LDL.LU R22, [R1+0x22c] ;  /* 0x00022c0001167983 */ /* 0x000f280000300800 */
[----:B------:R1:W-:Y:S04]  /*52530*/  STL [R1+0xa0c], R2 ;  /* 0x000a0c0201007387 */ /* 0x0003e80000100800 */
[----:B------:R-:W4:Y:S01]  /*52540*/  LDL.LU R21, [R1+0x10c] ;  /* 0x00010c0001157983 */ /* 0x000f220000300800 */
[----:B0-----:R-:W-:-:S02]  /*52550*/  PRMT R4, R4, 0x3340, R1 ;  /* 0x0000334004047816 */ /* 0x001fc40000000001 */
[----:B------:R-:W-:-:S04]  /*52560*/  PRMT R8, R8, 0x3340, R13 ;  /* 0x0000334008087816 */ /* 0x000fc8000000000d */
[----:B-1----:R-:W-:-:S05]  /*52570*/  PRMT R0, R8, 0x5410, R4 ;  /* 0x0000541008007816 */ /* 0x002fca0000000004 */
[----:B------:R0:W-:Y:S04]  /*52580*/  STL [R1+0xa08], R0 ;  /* 0x000a080001007387 */ /* 0x0001e80000100800 */
[----:B------:R-:W4:Y:S01]  /*52590*/  LDL.LU R18, [R1+0x1030] ;  /* 0x0010300001127983 */ /* 0x000f220000300800 */
[----:B------:R-:W-:Y:S02]  /*525a0*/  LOP3.LUT R2, R24, 0xffff, RZ, 0xc0, !PT ;  /* 0x0000ffff18027812 */ /* 0x000fe400078ec0ff */
[----:B--2---:R-:W-:-:S05]  /*525b0*/  LOP3.LUT R7, R12, 0xffff, RZ, 0xc0, !PT ;  /* 0x0000ffff0c077812 */ /* 0x004fca00078ec0ff */
[----:B------:R-:W-:Y:S04]  /*525c0*/  STL [R1+0x464], R7 ;  /* 0x0004640701007387 */ /* 0x000fe80000100800 */
[----:B------:R-:W2:Y:S01]  /*525d0*/  LDL.LU R13, [R1+0xe50] ;  /* 0x000e5000010d7983 */ /* 0x000ea20000300800 */
[----:B---3--:R-:W-:Y:S02]  /*525e0*/  LOP3.LUT R8, R11, 0xffff, RZ, 0xc0, !PT ;  /* 0x0000ffff0b087812 */ /* 0x008fe400078ec0ff */
[----:B------:R-:W-:-:S05]  /*525f0*/  LOP3.LUT R29, R29, 0xffff, RZ, 0xc0, !PT ;  /* 0x0000ffff1d1d7812 */ /* 0x000fca00078ec0ff */
[----:B------:R-:W-:Y:S04]  /*52600*/  STL [R1+0x460], R29 ;  /* 0x0004601d01007387 */ /* 0x000fe80000100800 */
[----:B------:R-:W-:Y:S04]  /*52610*/  STL [R1+0x478], R8 ;  /* 0x0004780801007387 */ /* 0x000fe80000100800 */
[----:B------:R-:W3:Y:S04]  /*52620*/  LDL.LU R12, [R1+0xc70] ;  /* 0x000c7000010c7983 */ /* 0x000ee80000300800 */
[----:B------:R-:W3:Y:S01]  /*52630*/  LDL.LU R11, [R1+0x39c] ;  /* 0x00039c00010b7983 */ /* 0x000ee20000300800 */
[----:B------:R-:W-:-:S02]  /*52640*/  LOP3.LUT R19, R19, 0xffff, RZ, 0xc0, !PT ;  /* 0x0000ffff13137812 */ /* 0x000fc400078ec0ff */
[----:B------:R-:W-:Y:S02]  /*52650*/  LOP3.LUT R3, R10, 0xffff, RZ, 0xc0, !PT ;  /* 0x0000ffff0a037812 */ /* 0x000fe400078ec0ff */
[----:B------:R-:W3:Y:S04]  /*52660*/  LDL.LU R10, [R1+0x398] ;  /* 0x00039800010a7983 */ /* 0x000ee80000300800 */
[----:B------:R-:W-:Y:S01]  /*52670*/  STL [R1+0x488], R19 ;  /* 0x0004881301007387 */ /* 0x000fe20000100800 */
[----:B----4-:R-:W-:-:S03]  /*52680*/  LOP3.LUT R4, R9, 0xffff, RZ, 0xc0, !PT ;  /* 0x0000ffff09047812 */ /* 0x010fc600078ec0ff */
[----:B------:R-:W-:Y:S01]  /*52690*/  STL [R1+0x458], R3 ;  /* 0x0004580301007387 */ /* 0x000fe20000100800 */
[----:B------:R-:W-:-:S03]  /*526a0*/  LOP3.LUT R5, R28, 0xffff, RZ, 0xc0, !PT ;  /* 0x0000ffff1c057812 */ /* 0x000fc600078ec0ff */
[----:B------:R-:W-:Y:S04]  /*526b0*/  STL [R1+0x4bc], R4 ;  /* 0x0004bc0401007387 */ /* 0x000fe80000100800 */
[----:B------:R-:W4:Y:S01]  /*526c0*/  LDL.LU R9, [R1+0x32c] ;  /* 0x00032c0001097983 */ /* 0x000f220000300800 */
[----:B------:R-:W-:Y:S02]  /*526d0*/  LOP3.LUT R6, R27, 0xffff, RZ, 0xc0, !PT ;  /* 0x0000ffff1b067812 */ /* 0x000fe400078ec0ff */
[----:B0-----:R-:W-:Y:S01]  /*526e0*/  LOP3.LUT R0, R25, 0xffff, RZ, 0xc0, !PT ;  /* 0x0000ffff19007812 */ /* 0x001fe200078ec0ff */
[----:B------:R0:W-:Y:S04]  /*526f0*/  STL [R1+0x38c], R5 ;  /* 0x00038c0501007387 */ /* 0x0001e80000100800 */
[----:B------:R-:W-:Y:S04]  /*52700*/  STL [R1+0x7c], R0 ;  /* 0x00007c0001007387 */ /* 0x000fe80000100800 */
[----:B------:R1:W-:Y:S04]  /*52710*/  STL [R1+0x428], R6 ;  /* 0x0004280601007387 */ /* 0x0003e80000100800 */
[----:B------:R-:W4:Y:S01]  /*52720*/  LDL.LU R27, [R1+0x264] ;  /* 0x00026400011b7983 */ /* 0x000f220000300800 */
[----:B------:R-:W-:-:S03]  /*52730*/  LOP3.LUT R28, R22, 0xffff, RZ, 0xc0, !PT ;  /* 0x0000ffff161c7812 */ /* 0x000fc600078ec0ff */
[----:B------:R-:W4:Y:S01]  /*52740*/  LDL.LU R25, [R1+0x260] ;  /* 0x0002600001197983 */ /* 0x000f220000300800 */
[----:B------:R-:W-:-:S03]  /*52750*/  LOP3.LUT R22, R21, 0xffff, RZ, 0xc0, !PT ;  /* 0x0000ffff15167812 */ /* 0x000fc600078ec0ff */
[----:B------:R-:W-:Y:S04]  /*52760*/  STL [R1+0x44c], R2 ;  /* 0x00044c0201007387 */ /* 0x000fe80000100800 */
[----:B------:R-:W4:Y:S04]  /*52770*/  LDL.LU R24, [R1+0x148] ;  /* 0x0001480001187983 */ /* 0x000f280000300800 */
[----:B------:R-:W4:Y:S04]  /*52780*/  LDL.LU R21, [R1+0x8c] ;  /* 0x00008c0001157983 */ /* 0x000f280000300800 */
[----:B------:R1:W-:Y:S04]  /*52790*/  STL [R1+0x74], R28 ;  /* 0x0000741c01007387 */ /* 0x0003e80000100800 */
[----:B------:R1:W-:Y:S01]  /*527a0*/  STL [R1+0x10c], R22 ;  /* 0x00010c1601007387 */ /* 0x0003e20000100800 */
[----:B0-----:R-:W-:-:S02]  /*527b0*/  PRMT R5, R5, 0x3340, R28 ;  /* 0x0000334005057816 */ /* 0x001fc4000000001c */
[----:B-1----:R-:W-:Y:S02]  /*527c0*/  PRMT R6, R6, 0x3340, R22 ;  /* 0x0000334006067816 */ /* 0x002fe40000000016 */
[----:B------:R-:W-:Y:S01]  /*527d0*/  PRMT R7, R7, 0x3340, R29 ;  /* 0x0000334007077816 */ /* 0x000fe2000000001d */
[----:B------:R-:W4:Y:S04]  /*527e0*/  LDL.LU R28, [R1+0x2670] ;  /* 0x00267000011c7983 */ /* 0x000f280000300800 */
[----:B------:R-:W4:Y:S04]  /*527f0*/  LDL.LU R22, [R1+0x266c] ;  /* 0x00266c0001167983 */ /* 0x000f280000300800 */
[----:B------:R-:W4:Y:S01]  /*52800*/  LDL.LU R29, [R1+0x2668] ;  /* 0x00266800011d7983 */ /* 0x000f220000300800 */
        /* <DEDUP_REMOVED lines=9> */
[----:B------:R1:W-:Y:S04]  /*528a0*/  STL [R1+0x9f8], R5 ;  /* 0x0009f80501007387 */ /* 0x0003e80000100800 */
[----:B------:R-:W-:Y:S01]  /*528b0*/  STL [R1+0x9ec], R2 ;  /* 0x0009ec0201007387 */ /* 0x000fe20000100800 */
[----:B0-----:R-:W-:-:S02]  /*528c0*/  PRMT R0, R8, 0x5410, R4 ;  /* 0x0000541008007816 */ /* 0x001fc40000000004 */
[----:B-1----:R-:W-:-:S03]  /*528d0*/  LOP3.LUT R5, R18, 0xffff, RZ, 0xc0, !PT ;  /* 0x0000ffff12057812 */ /* 0x002fc600078ec0ff */
[----:B------:R-:W-:Y:S04]  /*528e0*/  STL [R1+0x9e8], R0 ;  /* 0x0009e80001007387 */ /* 0x000fe80000100800 */
[----:B------:R0:W-:Y:S01]  /*528f0*/  STL [R1+0x43c], R5 ;  /* 0x00043c0501007387 */ /* 0x0001e20000100800 */
[----:B------:R-:W-:Y:S02]  /*52900*/  LOP3.LUT R4, R20, 0xffff, RZ, 0xc0, !PT ;  /* 0x0000ffff14047812 */ /* 0x000fe400078ec0ff */
[----:B--2---:R-:W-:-:S05]  /*52910*/  LOP3.LUT R19, R13, 0xffff, RZ, 0xc0, !PT ;  /* 0x0000ffff0d137812 */ /* 0x004fca00078ec0ff */
[----:B------:R-:W-:Y:S01]  /*52920*/  STL [R1+0x438], R19 ;  /* 0x0004381301007387 */ /* 0x000fe20000100800 */
[----:B0-----:R-:W-:Y:S02]  /*52930*/  PRMT R5, R5, 0x3340, R19 ;  /* 0x0000334005057816 */ /* 0x001fe40000000013 */
[----:B---3--:R-:W-:Y:S02]  /*52940*/  LOP3.LUT R0, R12, 0xffff, RZ, 0xc0, !PT ;  /* 0x0000ffff0c007812 */ /* 0x008fe400078ec0ff */
[----:B------:R-:W-:-:S03]  /*52950*/  LOP3.LUT R6, R11, 0xffff, RZ, 0xc0, !PT ;  /* 0x0000ffff0b067812 */ /* 0x000fc600078ec0ff */
[----:B------:R0:W-:Y:S04]  /*52960*/  STL [R1+0x434], R0 ;  /* 0x0004340001007387 */ /* 0x0001e80000100800 */
[----:B------:R-:W2:Y:S01]  /*52970*/  LDL.LU R11, [R1+0x1104] ;  /* 0x00110400010b7983 */ /* 0x000ea20000300800 */
[----:B------:R-:W-:-:S03]  /*52980*/  LOP3.LUT R7, R10, 0xffff, RZ, 0xc0, !PT ;  /* 0x0000ffff0a077812 */ /* 0x000fc600078ec0ff */
[----:B------:R-:W3:Y:S04]  /*52990*/  LDL.LU R10, [R1+0x1100] ;  /* 0x00110000010a7983 */ /* 0x000ee80000300800 */
[----:B------:R1:W-:Y:S04]  /*529a0*/  STL [R1+0x474], R6 ;  /* 0x0004740601007387 */ /* 0x0003e80000100800 */
[----:B------:R-:W-:Y:S01]  /*529b0*/  STL [R1+0x45c], R7 ;  /* 0x00045c0701007387 */ /* 0x000fe20000100800 */
[----:B----4-:R-:W-:-:S05]  /*529c0*/  LOP3.LUT R8, R9, 0xffff, RZ, 0xc0, !PT ;  /* 0x0000ffff09087812 */ /* 0x010fca00078ec0ff */
[----:B------:R-:W-:Y:S01]  /*529d0*/  STL [R1+0x4b4], R8 ;  /* 0x0004b40801007387 */ /* 0x000fe20000100800 */
[----:B------:R-:W-:Y:S02]  /*529e0*/  LOP3.LUT R18, R27, 0xffff, RZ, 0xc0, !PT ;  /* 0x0000ffff1b127812 */ /* 0x000fe400078ec0ff */
[----:B------:R-:W-:Y:S02]  /*529f0*/  LOP3.LUT R13, R25, 0xffff, RZ, 0xc0, !PT ;  /* 0x0000ffff190d7812 */ /* 0x000fe400078ec0ff */
[----:B------:R-:W-:Y:S02]  /*52a00*/  LOP3.LUT R12, R24, 0xffff, RZ, 0xc0, !PT ;  /* 0x0000ffff180c7812 */ /* 0x000fe400078ec0ff */
[----:B------:R-:W-:Y:S01]  /*52a10*/  LOP3.LUT R2, R21, 0xffff, RZ, 0xc0, !PT ;  /* 0x0000ffff15027812 */ /* 0x000fe200078ec0ff */
[----:B------:R-:W-:Y:S04]  /*52a20*/  STL [R1+0x470], R18 ;  /* 0x0004701201007387 */ /* 0x000fe80000100800 */
[----:B------:R-:W-:Y:S04]  /*52a30*/  STL [R1+0x454], R13 ;  /* 0x0004540d01007387 */ /* 0x000fe80000100800 */
[----:B------:R-:W-:Y:S04]  /*52a40*/  STL [R1+0x4b0], R12 ;  /* 0x0004b00c01007387 */ /* 0x000fe80000100800 */
[----:B------:R4:W-:Y:S04]  /*52a50*/  STL [R1+0x8c], R2 ;  /* 0x00008c0201007387 */ /* 0x0009e80000100800 */
[----:B------:R-:W3:Y:S04]  /*52a60*/  LDL.LU R9, [R1+0x1044] ;  /* 0x0010440001097983 */ /* 0x000ee80000300800 */
[----:B------:R-:W3:Y:S01]  /*52a70*/  LDL.LU R27, [R1+0x1040] ;  /* 0x00104000011b7983 */ /* 0x000ee20000300800 */
[----:B0-----:R-:W-:-:S02]  /*52a80*/  PRMT R0, R0, 0x3340, R1 ;  /* 0x0000334000007816 */ /* 0x001fc40000000001 */
[----:B------:R-:W-:Y:S02]  /*52a90*/  LOP3.LUT R3, R29, 0xffff, RZ, 0xc0, !PT ;  /* 0x0000ffff1d037812 */ /* 0x000fe400078ec0ff */
[----:B-1----:R-:W-:Y:S02]  /*52aa0*/  PRMT R6, R6, 0x3340, R18 ;  /* 0x0000334006067816 */ /* 0x002fe40000000012 */
[----:B----4-:R-:W-:Y:S01]  /*52ab0*/  PRMT R2, R2, 0x3340, R1 ;  /* 0x0000334002027816 */ /* 0x010fe20000000001 */
[----:B------:R0:W-:Y:S04]  /*52ac0*/  STL [R1+0x88], R3 ;  /* 0x0000880301007387 */ /* 0x0001e80000100800 */
[----:B------:R-:W4:Y:S04]  /*52ad0*/  LDL.LU R25, [R1+0xf54] ;  /* 0x000f540001197983 */ /* 0x000f280000300800 */
[----:B------:R-:W4:Y:S04]  /*52ae0*/  LDL.LU R24, [R1+0xf50] ;  /* 0x000f500001187983 */ /* 0x000f280000300800 */
[----:B------:R-:W4:Y:S01]  /*52af0*/  LDL.LU R21, [R1+0xe64] ;  /* 0x000e640001157983 */ /* 0x000f220000300800 */
[----:B------:R-:W-:-:S03]  /*52b00*/  PRMT R5, R5, 0x5410, R0 ;  /* 0x0000541005057816 */ /* 0x000fc60000000000 */
[----:B------:R-:W-:Y:S04]  /*52b10*/  STL [R1+0x4dc], R4 ;  /* 0x0004dc0401007387 */ /* 0x000fe80000100800 */
[----:B------:R-:W4:Y:S01]  /*52b20*/  LDL.LU R29, [R1+0xe60] ;  /* 0x000e6000011d7983 */ /* 0x000f220000300800 */
[----:B------:R-:W-:Y:S02]  /*52b30*/  PRMT R6, R6, 0x5410, R2 ;  /* 0x0000541006067816 */ /* 0x000fe40000000002 */
[----:B------:R-:W-:Y:S01]  /*52b40*/  PRMT R7, R7, 0x3340, R13 ;  /* 0x0000334007077816 */ /* 0x000fe2000000000d */
[----:B------:R-:W4:Y:S01]  /*52b50*/  LDL.LU R0, [R1+0xd74] ;  /* 0x000d740001007983 */ /* 0x000f220000300800 */
[----:B0-----:R-:W-:-:S03]  /*52b60*/  PRMT R3, R3, 0x3340, R1 ;  /* 0x0000334003037816 */ /* 0x001fc60000000001 */
[----:B------:R-:W4:Y:S04]  /*52b70*/  LDL.LU R20, [R1+0xc84] ;  /* 0x000c840001147983 */ /* 0x000f280000300800 */
[----:B------:R0:W-:Y:S04]  /*52b80*/  STL [R1+0x9dc], R5 ;  /* 0x0009dc0501007387 */ /* 0x0001e80000100800 */
[----:B------:R-:W4:Y:S04]  /*52b90*/  LDL.LU R2, [R1+0xd70] ;  /* 0x000d700001027983 */ /* 0x000f280000300800 */
[----:B------:R-:W-:Y:S01]  /*52ba0*/  STL [R1+0x9b8], R6 ;  /* 0x0009b80601007387 */ /* 0x000fe20000100800 */
[----:B0-----:R-:W-:-:S03]  /*52bb0*/  PRMT R5, R7, 0x5410, R3 ;  /* 0x0000541007057816 */ /* 0x001fc60000000003 */
[----:B------:R-:W4:Y:S01]  /*52bc0*/  LDL.LU R3, [R1+0xc80] ;  /* 0x000c800001037983 */ /* 0x000f220000300800 */
[----:B------:R-:W-:Y:S02]  /*52bd0*/  PRMT R4, R4, 0x3340, R1 ;  /* 0x0000334004047816 */ /* 0x000fe40000000001 */
[----:B------:R-:W-:Y:S01]  /*52be0*/  PRMT R8, R8, 0x3340, R12 ;  /* 0x0000334008087816 */ /* 0x000fe2000000000c */
[----:B------:R2:W-:Y:S03]  /*52bf0*/  STL [R1+0x9b4], R5 ;  /* 0x0009b40501007387 */ /* 0x0005e60000100800 */
[----:B------:R-:W-:-:S05]  /*52c00*/  PRMT R4, R8, 0x5410, R4 ;  /* 0x0000541008047816 */ /* 0x000fca0000000004 */
[----:B------:R0:W-:Y:S04]  /*52c10*/  STL [R1+0x9b0], R4 ;  /* 0x0009b00401007387 */ /* 0x0001e80000100800 */
[----:B------:R-:W4:Y:S04]  /*52c20*/  LDL.LU R18, [R1+0x1108] ;  /* 0x0011080001127983 */ /* 0x000f280000300800 */
[----:B------:R-:W4:Y:S01]  /*52c30*/  LDL.LU R13, [R1+0xf60] ;  /* 0x000f6000010d7983 */ /* 0x000f220000300800 */
[----:B--2---:R-:W-:-:S05]  /*52c40*/  LOP3.LUT R5, R11, 0xffff, RZ, 0xc0, !PT ;  /* 0x0000ffff0b057812 */ /* 0x004fca00078ec0ff */
[----:B------:R1:W-:Y:S04]  /*52c50*/  STL [R1+0x4a4], R5 ;  /* 0x0004a40501007387 */ /* 0x0003e80000100800 */
[----:B------:R-:W2:Y:S01]  /*52c60*/  LDL.LU R12, [R1+0xd80] ;  /* 0x000d8000010c7983 */ /* 0x000ea20000300800 */
[----:B---3--:R-:W-:-:S05]  /*52c70*/  LOP3.LUT R6, R10, 0xffff, RZ, 0xc0, !PT ;  /* 0x0000ffff0a067812 */ /* 0x008fca00078ec0ff */
[----:B------:R3:W-:Y:S04]  /*52c80*/  STL [R1+0x4d8], R6 ;  /* 0x0004d80601007387 */ /* 0x0007e80000100800 */
[----:B------:R-:W2:Y:S01]  /*52c90*/  LDL.LU R11, [R1+0x9c4] ;  /* 0x0009c400010b7983 */ /* 0x000ea20000300800 */
[----:B------:R-:W-:Y:S02]  /*52ca0*/  LOP3.LUT R8, R9, 0xffff, RZ, 0xc0, !PT ;  /* 0x0000ffff09087812 */ /* 0x000fe400078ec0ff */
[----:B------:R-:W-:-:S03]  /*52cb0*/  LOP3.LUT R7, R27, 0xffff, RZ, 0xc0, !PT ;  /* 0x0000ffff1b077812 */ /* 0x000fc600078ec0ff */
[----:B------:R-:W-:Y:S04]  /*52cc0*/  STL [R1+0x4d4], R8 ;  /* 0x0004d40801007387 */ /* 0x000fe80000100800 */
[----:B------:R-:W-:Y:S01]  /*52cd0*/  STL [R1+0x504], R7 ;  /* 0x0005040701007387 */ /* 0x000fe20000100800 */
[----:B----4-:R-:W-:Y:S02]  /*52ce0*/  LOP3.LUT R27, R25, 0xffff, RZ, 0xc0, !PT ;  /* 0x0000ffff191b7812 */ /* 0x010fe400078ec0ff */
[----:B------:R-:W-:Y:S02]  /*52cf0*/  LOP3.LUT R25, R24, 0xffff, RZ, 0xc0, !PT ;  /* 0x0000ffff18197812 */ /* 0x000fe400078ec0ff */
[----:B------:R-:W-:Y:S01]  /*52d00*/  LOP3.LUT R19, R21, 0xffff, RZ, 0xc0, !PT ;  /* 0x0000ffff15137812 */ /* 0x000fe200078ec0ff */
[----:B------:R4:W-:Y:S01]  /*52d10*/  STL [R1+0x498], R27 ;  /* 0x0004981b01007387 */ /* 0x0009e20000100800 */
[----:B------:R-:W-:-:S03]  /*52d20*/  LOP3.LUT R29, R29, 0xffff, RZ, 0xc0, !PT ;  /* 0x0000ffff1d1d7812 */ /* 0x000fc600078ec0ff */
[----:B------:R0:W-:Y:S04]  /*52d30*/  STL [R1+0x4c8], R25 ;  /* 0x0004c81901007387 */ /* 0x0001e80000100800 */
[----:B------:R-:W2:Y:S04]  /*52d40*/  LDL.LU R10, [R1+0x9c0] ;  /* 0x0009c000010a7983 */ /* 0x000ea80000300800 */
[----:B------:R-:W2:Y:S01]  /*52d50*/  LDL.LU R9, [R1+0x360] ;  /* 0x0003600001097983 */ /* 0x000ea20000300800 */
[----:B------:R-:W-:-:S03]  /*52d60*/  LOP3.LUT R0, R0, 0xffff, RZ, 0xc0, !PT ;  /* 0x0000ffff00007812 */ /* 0x000fc600078ec0ff */
[----:B------:R-:W-:Y:S01]  /*52d70*/  STL [R1+0x4c4], R19 ;  /* 0x0004c41301007387 */ /* 0x000fe20000100800 */
[----:B------:R-:W-:-:S03]  /*52d80*/  LOP3.LUT R2, R2, 0xffff, RZ, 0xc0, !PT ;  /* 0x0000ffff02027812 */ /* 0x000fc600078ec0ff */
[----:B------:R1:W-:Y:S04]  /*52d90*/  STL [R1+0x4f8], R29 ;  /* 0x0004f81d01007387 */ /* 0x0003e80000100800 */
[----:B------:R-:W2:Y:S04]  /*52da0*/  LDL.LU R24, [R1+0x2f4] ;  /* 0x0002f40001187983 */ /* 0x000ea80000300800 */
[----:B------:R-:W2:Y:S01]  /*52db0*/  LDL.LU R21, [R1+0x2f0] ;  /* 0x0002f00001157983 */ /* 0x000ea20000300800 */
[----:B0-----:R-:W-:-:S03]  /*52dc0*/  LOP3.LUT R4, R20, 0xffff, RZ, 0xc0, !PT ;  /* 0x0000ffff14047812 */ /* 0x001fc600078ec0ff */
[----:B------:R0:W-:Y:S04]  /*52dd0*/  STL [R1+0x148], R0 ;  /* 0x0001480001007387 */ /* 0x0001e80000100800 */
[----:B------:R0:W-:Y:S01]  /*52de0*/  STL [R1+0x4ec], R2 ;  /* 0x0004ec0201007387 */ /* 0x0001e20000100800 */
[----:B------:R-:W-:Y:S02]  /*52df0*/  LOP3.LUT R3, R3, 0xffff, RZ, 0xc0, !PT ;  /* 0x0000ffff03037812 */ /* 0x000fe400078ec0ff */
[----:B-1----:R-:W-:Y:S02]  /*52e00*/  PRMT R5, R5, 0x3340, R27 ;  /* 0x0000334005057816 */ /* 0x002fe4000000001b */
[----:B---3--:R-:W-:Y:S01]  /*52e10*/  PRMT R6, R6, 0x3340, R25 ;  /* 0x0000334006067816 */ /* 0x008fe20000000019 */
[----:B------:R1:W-:Y:S04]  /*52e20*/  STL [R1+0x97c], R3 ;  /* 0x00097c0301007387 */ /* 0x0003e80000100800 */
[----:B------:R-:W3:Y:S04]  /*52e30*/  LDL.LU R20, [R1+0xa4] ;  /* 0x0000a40001147983 */ /* 0x000ee80000300800 */
[----:B------:R0:W-:Y:S04]  /*52e40*/  STL [R1+0x4b8], R4 ;  /* 0x0004b80401007387 */ /* 0x0001e80000100800 */
[----:B----4-:R-:W4:Y:S04]  /*52e50*/  LDL.LU R27, [R1+0x2664] ;  /* 0x00266400011b7983 */ /* 0x010f280000300800 */
[----:B------:R-:W3:Y:S01]  /*52e60*/  LDL.LU R25, [R1+0x2660] ;  /* 0x0026600001197983 */ /* 0x000ee20000300800 */
[----:B------:R-:W-:-:S03]  /*52e70*/  PRMT R7, R7, 0x3340, R29 ;  /* 0x0000334007077816 */ /* 0x000fc6000000001d */
[----:B------:R-:W3:Y:S01]  /*52e80*/  LDL.LU R29, [R1+0x265c] ;  /* 0x00265c00011d7983 */ /* 0x000ee20000300800 */
[--C-:B0-----:R-:W-:Y:S02]  /*52e90*/  PRMT R0, R0, 0x3340, R1.reuse ;  /* 0x0000334000007816 */ /* 0x101fe40000000001 */
[----:B------:R-:W-:Y:S02]  /*52ea0*/  PRMT R2, R2, 0x3340, R1 ;  /* 0x0000334002027816 */ /* 0x000fe40000000001 */
[----:B------:R-:W-:Y:S02]  /*52eb0*/  PRMT R8, R8, 0x3340, R19 ;  /* 0x0000334008087816 */ /* 0x000fe40000000013 */
[--C-:B-1----:R-:W-:Y:S02]  /*52ec0*/  PRMT R3, R3, 0x3340, R1.reuse ;  /* 0x0000334003037816 */ /* 0x102fe40000000001 */
[----:B------:R-:W-:Y:S02]  /*52ed0*/  PRMT R0, R5, 0x5410, R0 ;  /* 0x0000541005007816 */ /* 0x000fe40000000000 */
[----:B------:R-:W-:-:S02]  /*52ee0*/  PRMT R4, R4, 0x3340, R1 ;  /* 0x0000334004047816 */ /* 0x000fc40000000001 */
[----:B------:R-:W-:Y:S02]  /*52ef0*/  PRMT R5, R6, 0x5410, R2 ;  /* 0x0000541006057816 */ /* 0x000fe40000000002 */
[----:B------:R-:W-:Y:S01]  /*52f00*/  PRMT R2, R7, 0x5410, R3 ;  /* 0x0000541007027816 */ /* 0x000fe20000000003 */
[----:B------:R0:W-:Y:S01]  /*52f10*/  STL [R1+0x99c], R0 ;  /* 0x00099c0001007387 */ /* 0x0001e20000100800 */
[----:B------:R-:W-:-:S03]  /*52f20*/  LOP3.LUT R18, R18, 0xffff, RZ, 0xc0, !PT ;  /* 0x0000ffff12127812 */ /* 0x000fc600078ec0ff */
[----:B------:R1:W-:Y:S04]  /*52f30*/  STL [R1+0x998], R5 ;  /* 0x0009980501007387 */ /* 0x0003e80000100800 */
[----:B------:R-:W-:Y:S01]  /*52f40*/  STL [R1+0x994], R2 ;  /* 0x0009940201007387 */ /* 0x000fe20000100800 */
[----:B0-----:R-:W-:Y:S02]  /*52f50*/  PRMT R0, R8, 0x5410, R4 ;  /* 0x0000541008007816 */ /* 0x001fe40000000004 */
[----:B------:R-:W-:-:S03]  /*52f60*/  LOP3.LUT R8, R13, 0xffff, RZ, 0xc0, !PT ;  /* 0x0000ffff0d087812 */ /* 0x000fc600078ec0ff */
[----:B------:R3:W-:Y:S04]  /*52f70*/  STL [R1+0x990], R0 ;  /* 0x0009900001007387 */ /* 0x0007e80000100800 */
[----:B------:R-:W-:Y:S04]  /*52f80*/  STL [R1+0x50c], R18 ;  /* 0x00050c1201007387 */ /* 0x000fe80000100800 */
[----:B------:R-:W-:Y:S01]  /*52f90*/  STL [R1+0x51c], R8 ;  /* 0x00051c0801007387 */ /* 0x000fe20000100800 */
[----:B--2---:R-:W-:-:S05]  /*52fa0*/  LOP3.LUT R4, R12, 0xffff, RZ, 0xc0, !PT ;  /* 0x0000ffff0c047812 */ /* 0x004fca00078ec0ff */
[----:B------:R-:W-:Y:S04]  /*52fb0*/  STL [R1+0x550], R4 ;  /* 0x0005500401007387 */ /* 0x000fe80000100800 */
[----:B------:R-:W2:Y:S01]  /*52fc0*/  LDL.LU R13, [R1+0x110c] ;  /* 0x00110c00010d7983 */ /* 0x000ea20000300800 */
[----:B-1----:R-:W-:-:S05]  /*52fd0*/  LOP3.LUT R5, R11, 0xffff, RZ, 0xc0, !PT ;  /* 0x0000ffff0b057812 */ /* 0x002fca00078ec0ff */
[----:B------:R0:W-:Y:S04]  /*52fe0*/  STL [R1+0x4a8], R5 ;  /* 0x0004a80501007387 */ /* 0x0001e80000100800 */
[----:B------:R-:W2:Y:S01]  /*52ff0*/  LDL.LU R11, [R1+0x1050] ;  /* 0x00105000010b7983 */ /* 0x000ea20000300800 */
[----:B------:R-:W-:-:S05]  /*53000*/  LOP3.LUT R6, R10, 0xffff, RZ, 0xc0, !PT ;  /* 0x0000ffff0a067812 */ /* 0x000fca00078ec0ff */
[----:B------:R-:W-:Y:S01]  /*53010*/  STL [R1+0x4d0], R6 ;  /* 0x0004d00601007387 */ /* 0x000fe20000100800 */
[----:B---3--:R-:W-:-:S03]  /*53020*/  LOP3.LUT R0, R29, 0xffff, RZ, 0xc0, !PT ;  /* 0x0000ffff1d007812 */ /* 0x008fc600078ec0ff */
[----:B------:R-:W3:Y:S01]  /*53030*/  LDL.LU R29, [R1+0x2658] ;  /* 0x00265800011d7983 */ /* 0x000ee20000300800 */
        /* <DEDUP_REMOVED lines=8> */
[----:B------:R-:W2:Y:S01]  /*530c0*/  LDL.LU R21, [R1+0xf64] ;  /* 0x000f640001157983 */ /* 0x000ea20000300800 */
[----:B------:R-:W-:-:S03]  /*530d0*/  LOP3.LUT R3, R14, 0xffff, RZ, 0xc0, !PT ;  /* 0x0000ffff0e037812 */ /* 0x000fc600078ec0ff */
[----:B------:R-:W2:Y:S04]  /*530e0*/  LDL.LU R20, [R1+0xe70] ;  /* 0x000e700001147983 */ /* 0x000ea80000300800 */
[----:B------:R-:W2:Y:S04]  /*530f0*/  LDL.LU R9, [R1+0xd84] ;  /* 0x000d840001097983 */ /* 0x000ea80000300800 */
[----:B------:R4:W-:Y:S01]  /*53100*/  STL [R1+0xa4], R2 ;  /* 0x0000a40201007387 */ /* 0x0009e20000100800 */
[----:B0-----:R-:W-:-:S03]  /*53110*/  PRMT R5, R5, 0x3340, R10 ;  /* 0x0000334005057816 */ /* 0x001fc6000000000a */
[----:B------:R-:W2:Y:S04]  /*53120*/  LDL.LU R12, [R1+0xc90] ;  /* 0x000c9000010c7983 */ /* 0x000ea80000300800 */
[----:B------:R0:W-:Y:S01]  /*53130*/  STL [R1+0x4f4], R3 ;  /* 0x0004f40301007387 */ /* 0x0001e20000100800 */
[--C-:B-1----:R-:W-:Y:S02]  /*53140*/  PRMT R0, R0, 0x3340, R1.reuse ;  /* 0x0000334000007816 */ /* 0x102fe40000000001 */
[----:B------:R-:W-:Y:S02]  /*53150*/  PRMT R6, R6, 0x3340, R24 ;  /* 0x0000334006067816 */ /* 0x000fe40000000018 */
[----:B----4-:R-:W-:Y:S02]  /*53160*/  PRMT R2, R2, 0x3340, R1 ;  /* 0x0000334002027816 */ /* 0x010fe40000000001 */
[----:B------:R-:W-:-:S02]  /*53170*/  PRMT R5, R5, 0x5410, R0 ;  /* 0x0000541005057816 */ /* 0x000fc40000000000 */
[--C-:B0-----:R-:W-:Y:S02]  /*53180*/  PRMT R3, R3, 0x3340, R1.reuse ;  /* 0x0000334003037816 */ /* 0x101fe40000000001 */
[----:B------:R-:W-:Y:S02]  /*53190*/  PRMT R0, R6, 0x5410, R2 ;  /* 0x0000541006007816 */ /* 0x000fe40000000002 */
[----:B------:R-:W-:Y:S02]  /*531a0*/  PRMT R4, R4, 0x3340, R1 ;  /* 0x0000334004047816 */ /* 0x000fe40000000001 */
[----:B------:R-:W-:Y:S02]  /*531b0*/  PRMT R8, R18, 0x3340, R8 ;  /* 0x0000334012087816 */ /* 0x000fe40000000008 */
[----:B---3--:R-:W-:-:S04]  /*531c0*/  LOP3.LUT R19, R29, 0xffff, RZ, 0xc0, !PT ;  /* 0x0000ffff1d137812 */ /* 0x008fc800078ec0ff */
[----:B------:R-:W-:Y:S01]  /*531d0*/  PRMT R7, R7, 0x3340, R19 ;  /* 0x0000334007077816 */ /* 0x000fe20000000013 */
[----:B------:R-:W-:Y:S04]  /*531e0*/  STL [R1+0x4e4], R19 ;  /* 0x0004e41301007387 */ /* 0x000fe80000100800 */
[----:B------:R-:W3:Y:S04]  /*531f0*/  LDL.LU R14, [R1+0x9d0] ;  /* 0x0009d000010e7983 */ /* 0x000ee80000300800 */
[----:B------:R-:W4:Y:S01]  /*53200*/  LDL.LU R10, [R1+0x368] ;  /* 0x00036800010a7983 */ /* 0x000f220000300800 */
[----:B------:R-:W-:-:S03]  /*53210*/  PRMT R2, R7, 0x5410, R3 ;  /* 0x0000541007027816 */ /* 0x000fc60000000003 */
[----:B------:R-:W4:Y:S04]  /*53220*/  LDL.LU R29, [R1+0x2f8] ;  /* 0x0002f800011d7983 */ /* 0x000f280000300800 */
[----:B------:R-:W-:Y:S04]  /*53230*/  STL [R1+0x960], R5 ;  /* 0x0009600501007387 */ /* 0x000fe80000100800 */
[----:B------:R-:W4:Y:S04]  /*53240*/  LDL.LU R24, [R1+0x1e0] ;  /* 0x0001e00001187983 */ /* 0x000f280000300800 */
[----:B------:R0:W-:Y:S04]  /*53250*/  STL [R1+0x95c], R0 ;  /* 0x00095c0001007387 */ /* 0x0001e80000100800 */
[----:B------:R1:W-:Y:S01]  /*53260*/  STL [R1+0x958], R2 ;  /* 0x0009580201007387 */ /* 0x0003e20000100800 */
[----:B0-----:R-:W-:-:S03]  /*53270*/  PRMT R0, R8, 0x5410, R4 ;  /* 0x0000541008007816 */ /* 0x001fc60000000004 */
[----:B------:R-:W4:Y:S01]  /*53280*/  LDL.LU R4, [R1+0xb8] ;  /* 0x0000b80001047983 */ /* 0x000f220000300800 */
[----:B--2---:R-:W-:-:S03]  /*53290*/  LOP3.LUT R6, R13, 0xffff, RZ, 0xc0, !PT ;  /* 0x0000ffff0d067812 */ /* 0x004fc600078ec0ff */
[----:B------:R0:W-:Y:S01]  /*532a0*/  STL [R1+0x954], R0 ;  /* 0x0009540001007387 */ /* 0x0001e20000100800 */
[----:B------:R-:W-:-:S03]  /*532b0*/  LOP3.LUT R7, R11, 0xffff, RZ, 0xc0, !PT ;  /* 0x0000ffff0b077812 */ /* 0x000fc600078ec0ff */
[----:B------:R-:W2:Y:S04]  /*532c0*/  LDL.LU R11, [R1+0x1110] ;  /* 0x00111000010b7983 */ /* 0x000ea80000300800 */
[----:B------:R-:W2:Y:S04]  /*532d0*/  LDL.LU R19, [R1+0xf70] ;  /* 0x000f700001137983 */ /* 0x000ea80000300800 */
[----:B------:R0:W-:Y:S01]  /*532e0*/  STL [R1+0x4e0], R6 ;  /* 0x0004e00601007387 */ /* 0x0001e20000100800 */
[----:B------:R-:W-:-:S03]  /*532f0*/  LOP3.LUT R21, R21, 0xffff, RZ, 0xc0, !PT ;  /* 0x0000ffff15157812 */ /* 0x000fc600078ec0ff */
[----:B------:R-:W2:Y:S01]  /*53300*/  LDL.LU R18, [R1+0xd90] ;  /* 0x000d900001127983 */ /* 0x000ea20000300800 */
[----:B-1----:R-:W-:-:S03]  /*53310*/  LOP3.LUT R2, R9, 0xffff, RZ, 0xc0, !PT ;  /* 0x0000ffff09027812 */ /* 0x002fc600078ec0ff */
[----:B------:R1:W-:Y:S01]  /*53320*/  STL [R1+0x518], R7 ;  /* 0x0005180701007387 */ /* 0x0003e20000100800 */
[----:B------:R-:W-:-:S03]  /*53330*/  LOP3.LUT R20, R20, 0xffff, RZ, 0xc0, !PT ;  /* 0x0000ffff14147812 */ /* 0x000fc600078ec0ff */
[----:B------:R-:W2:Y:S04]  /*53340*/  LDL.LU R13, [R1+0x9d4] ;  /* 0x0009d400010d7983 */ /* 0x000ea80000300800 */
[----:B------:R-:W2:Y:S01]  /*53350*/  LDL.LU R9, [R1+0x37c] ;  /* 0x00037c0001097983 */ /* 0x000ea20000300800 */
[----:B------:R-:W-:-:S03]  /*53360*/  LOP3.LUT R3, R12, 0xffff, RZ, 0xc0, !PT ;  /* 0x0000ffff0c037812 */ /* 0x000fc600078ec0ff */
[----:B------:R-:W-:Y:S04]  /*53370*/  STL [R1+0x4f0], R21 ;  /* 0x0004f01501007387 */ /* 0x000fe80000100800 */
[----:B------:R-:W-:Y:S04]  /*53380*/  STL [R1+0x514], R2 ;  /* 0x0005140201007387 */ /* 0x000fe80000100800 */
[----:B------:R-:W-:Y:S04]  /*53390*/  STL [R1+0x510], R20 ;  /* 0x0005101401007387 */ /* 0x000fe80000100800 */
[----:B------:R-:W2:Y:S04]  /*533a0*/  LDL.LU R12, [R1+0x378] ;  /* 0x00037800010c7983 */ /* 0x000ea80000300800 */
[----:B------:R-:W-:Y:S01]  /*533b0*/  STL [R1+0x508], R3 ;  /* 0x0005080301007387 */ /* 0x000fe20000100800 */
[----:B0-----:R-:W-:-:S02]  /*533c0*/  LOP3.LUT R0, R26, 0xffff, RZ, 0xc0, !PT ;  /* 0x0000ffff1a007812 */ /* 0x001fc400078ec0ff */
[----:B------:R-:W-:Y:S02]  /*533d0*/  PRMT R6, R6, 0x3340, R21 ;  /* 0x0000334006067816 */ /* 0x000fe40000000015 */
[----:B-1----:R-:W-:Y:S02]  /*533e0*/  PRMT R7, R7, 0x3340, R20 ;  /* 0x0000334007077816 */ /* 0x002fe40000000014 */
[----:B---3--:R-:W-:Y:S02]  /*533f0*/  LOP3.LUT R8, R14, 0xffff, RZ, 0xc0, !PT ;  /* 0x0000ffff0e087812 */ /* 0x008fe400078ec0ff */
[----:B----4-:R-:W-:Y:S01]  /*53400*/  LOP3.LUT R5, R10, 0xffff, RZ, 0xc0, !PT ;  /* 0x0000ffff0a057812 */ /* 0x010fe200078ec0ff */
[----:B------:R-:W3:Y:S04]  /*53410*/  LDL.LU R14, [R1+0x2fc] ;  /* 0x0002fc00010e7983 */ /* 0x000ee80000300800 */
[----:B------:R-:W-:Y:S01]  /*53420*/  STL [R1+0x540], R8 ;  /* 0x0005400801007387 */ /* 0x000fe20000100800 */
[----:B------:R-:W-:-:S03]  /*53430*/  LOP3.LUT R29, R29, 0xffff, RZ, 0xc0, !PT ;  /* 0x0000ffff1d1d7812 */ /* 0x000fc600078ec0ff */
[----:B------:R-:W4:Y:S01]  /*53440*/  LDL.LU R10, [R1+0x204] ;  /* 0x00020400010a7983 */ /* 0x000f220000300800 */
[----:B------:R-:W-:-:S03]  /*53450*/  LOP3.LUT R24, R24, 0xffff, RZ, 0xc0, !PT ;  /* 0x0000ffff18187812 */ /* 0x000fc600078ec0ff */
[----:B------:R0:W-:Y:S04]  /*53460*/  STL [R1+0x1c0], R5 ;  /* 0x0001c00501007387 */ /* 0x0001e80000100800 */
[----:B------:R-:W4:Y:S04]  /*53470*/  LDL.LU R26, [R1+0xe8] ;  /* 0x0000e800011a7983 */ /* 0x000f280000300800 */
[----:B------:R-:W-:Y:S04]  /*53480*/  STL [R1+0x92c], R0 ;  /* 0x00092c0001007387 */ /* 0x000fe80000100800 */
[----:B------:R-:W-:Y:S04]  /*53490*/  STL [R1+0x538], R29 ;  /* 0x0005381d01007387 */ /* 0x000fe80000100800 */
[----:B------:R1:W-:Y:S01]  /*534a0*/  STL [R1+0xa8], R24 ;  /* 0x0000a81801007387 */ /* 0x0003e20000100800 */
[----:B------:R-:W-:-:S02]  /*534b0*/  LOP3.LUT R4, R4, 0xffff, RZ, 0xc0, !PT ;  /* 0x0000ffff04047812 */ /* 0x000fc400078ec0ff */
[----:B0-----:R-:W-:Y:S02]  /*534c0*/  PRMT R5, R5, 0x3340, R24 ;  /* 0x0000334005057816 */ /* 0x001fe40000000018 */
[----:B------:R-:W-:Y:S01]  /*534d0*/  PRMT R8, R8, 0x3340, R29 ;  /* 0x0000334008087816 */ /* 0x000fe2000000001d */
[----:B------:R0:W-:Y:S04]  /*534e0*/  STL [R1+0x568], R4 ;  /* 0x0005680401007387 */ /* 0x0001e80000100800 */
[----:B-1----:R-:W4:Y:S04]  /*534f0*/  LDL.LU R24, [R1+0x2654] ;  /* 0x0026540001187983 */ /* 0x002f280000300800 */
[----:B------:R-:W4:Y:S04]  /*53500*/  LDL.LU R21, [R1+0x2650] ;  /* 0x0026500001157983 */ /* 0x000f280000300800 */
[----:B------:R-:W4:Y:S04]  /*53510*/  LDL.LU R20, [R1+0x264c] ;  /* 0x00264c0001147983 */ /* 0x000f280000300800 */
[----:B------:R-:W4:Y:S01]  /*53520*/  LDL.LU R29, [R1+0x2648] ;  /* 0x00264800011d7983 */ /* 0x000f220000300800 */
[----:B------:R-:W-:-:S02]  /*53530*/  PRMT R0, R0, 0x3340, R1 ;  /* 0x0000334000007816 */ /* 0x000fc40000000001 */
[--C-:B------:R-:W-:Y:S02]  /*53540*/  PRMT R2, R2, 0x3340, R1.reuse ;  /* 0x0000334002027816 */ /* 0x100fe40000000001 */
[--C-:B------:R-:W-:Y:S02]  /*53550*/  PRMT R3, R3, 0x3340, R1.reuse ;  /* 0x0000334003037816 */ /* 0x100fe40000000001 */
[----:B------:R-:W-:Y:S02]  /*53560*/  PRMT R0, R5, 0x5410, R0 ;  /* 0x0000541005007816 */ /* 0x000fe40000000000 */
[----:B0-----:R-:W-:Y:S02]  /*53570*/  PRMT R4, R4, 0x3340, R1 ;  /* 0x0000334004047816 */ /* 0x001fe40000000001 */
[----:B------:R-:W-:Y:S02]  /*53580*/  PRMT R5, R6, 0x5410, R2 ;  /* 0x0000541006057816 */ /* 0x000fe40000000002 */
[----:B------:R-:W-:Y:S01]  /*53590*/  PRMT R2, R7, 0x5410, R3 ;  /* 0x0000541007027816 */ /* 0x000fe20000000003 */
[----:B------:R0:W-:Y:S01]  /*535a0*/  STL [R1+0x948], R0 ;  /* 0x0009480001007387 */ /* 0x0001e20000100800 */
[----:B--2---:R-:W-:-:S03]  /*535b0*/  LOP3.LUT R11, R11, 0xffff, RZ, 0xc0, !PT ;  /* 0x0000ffff0b0b7812 */ /* 0x004fc600078ec0ff */
[----:B------:R1:W-:Y:S04]  /*535c0*/  STL [R1+0x944], R5 ;  /* 0x0009440501007387 */ /* 0x0003e80000100800 */
[----:B------:R2:W-:Y:S01]  /*535d0*/  STL [R1+0x940], R2 ;  /* 0x0009400201007387 */ /* 0x0005e20000100800 */
[----:B------:R-:W-:Y:S02]  /*535e0*/  LOP3.LUT R7, R9, 0xffff, RZ, 0xc0, !PT ;  /* 0x0000ffff09077812 */ /* 0x000fe400078ec0ff */
[----:B0-----:R-:W-:Y:S02]  /*535f0*/  PRMT R0, R8, 0x5410, R4 ;  /* 0x0000541008007816 */ /* 0x001fe40000000004 */
[----:B------:R-:W-:Y:S02]  /*53600*/  LOP3.LUT R8, R19, 0xffff, RZ, 0xc0, !PT ;  /* 0x0000ffff13087812 */ /* 0x000fe400078ec0ff */
[----:B------:R-:W-:-:S02]  /*53610*/  LOP3.LUT R4, R18, 0xffff, RZ, 0xc0, !PT ;  /* 0x0000ffff12047812 */ /* 0x000fc400078ec0ff */
[----:B-1----:R-:W-:Y:S01]  /*53620*/  LOP3.LUT R5, R13, 0xffff, RZ, 0xc0, !PT ;  /* 0x0000ffff0d057812 */ /* 0x002fe200078ec0ff */
[----:B------:R-:W-:Y:S04]  /*53630*/  STL [R1+0x8f8], R0 ;  /* 0x0008f80001007387 */ /* 0x000fe80000100800 */
[----:B------:R-:W-:Y:S04]  /*53640*/  STL [R1+0x558], R11 ;  /* 0x0005580b01007387 */ /* 0x000fe80000100800 */
[----:B------:R0:W-:Y:S01]  /*53650*/  STL [R1+0x560], R8 ;  /* 0x0005600801007387 */ /* 0x0001e20000100800 */
[----:B------:R-:W-:-:S03]  /*53660*/  LOP3.LUT R6, R12, 0xffff, RZ, 0xc0, !PT ;  /* 0x0000ffff0c067812 */ /* 0x000fc600078ec0ff */
[----:B------:R1:W-:Y:S04]  /*53670*/  STL [R1+0x55c], R4 ;  /* 0x00055c0401007387 */ /* 0x0003e80000100800 */
[----:B------:R0:W-:Y:S04]  /*53680*/  STL [R1+0x4e8], R5 ;  /* 0x0004e80501007387 */ /* 0x0001e80000100800 */
[----:B------:R-:W4:Y:S04]  /*53690*/  LDL.LU R9, [R1+0x1114] ;  /* 0x0011140001097983 */ /* 0x000f280000300800 */
[----:B------:R-:W-:Y:S04]  /*536a0*/  STL [R1+0x520], R7 ;  /* 0x0005200701007387 */ /* 0x000fe80000100800 */
[----:B------:R-:W-:Y:S01]  /*536b0*/  STL [R1+0x570], R6 ;  /* 0x0005700601007387 */ /* 0x000fe20000100800 */
[----:B--2---:R-:W-:-:S02]  /*536c0*/  LOP3.LUT R2, R23, 0xffff, RZ, 0xc0, !PT ;  /* 0x0000ffff17027812 */ /* 0x004fc400078ec0ff */
[----:B------:R-:W-:Y:S02]  /*536d0*/  LOP3.LUT R3, R28, 0xffff, RZ, 0xc0, !PT ;  /* 0x0000ffff1c037812 */ /* 0x000fe400078ec0ff */
[----:B0-----:R-:W-:Y:S02]  /*536e0*/  PRMT R8, R11, 0x3340, R8 ;  /* 0x000033400b087816 */ /* 0x001fe40000000008 */
[----:B-1----:R-:W-:Y:S02]  /*536f0*/  PRMT R4, R4, 0x3340, R1 ;  /* 0x0000334004047816 */ /* 0x002fe40000000001 */
[----:B---3--:R-:W-:Y:S02]  /*53700*/  LOP3.LUT R14, R14, 0xffff, RZ, 0xc0, !PT ;  /* 0x0000ffff0e0e7812 */ /* 0x008fe400078ec0ff */
[----:B----4-:R-:W-:Y:S02]  /*53710*/  LOP3.LUT R12, R10, 0xffff, RZ, 0xc0, !PT ;  /* 0x0000ffff0a0c7812 */ /* 0x010fe400078ec0ff */
[----:B------:R-:W-:Y:S01]  /*53720*/  LOP3.LUT R0, R26, 0xffff, RZ, 0xc0, !PT ;  /* 0x0000ffff1a007812 */ /* 0x000fe200078ec0ff */
[----:B------:R-:W-:Y:S04]  /*53730*/  STL [R1+0xb8], R14 ;  /* 0x0000b80e01007387 */ /* 0x000fe80000100800 */
[----:B------:R-:W2:Y:S04]  /*53740*/  LDL.LU R26, [R1+0x1060] ;  /* 0x00106000011a7983 */ /* 0x000ea80000300800 */
[----:B------:R-:W-:Y:S04]  /*53750*/  STL [R1+0x204], R12 ;  /* 0x0002040c01007387 */ /* 0x000fe80000100800 */
[----:B------:R0:W-:Y:S04]  /*53760*/  STL [R1+0xe8], R0 ;  /* 0x0000e80001007387 */ /* 0x0001e80000100800 */
[----:B------:R-:W3:Y:S04]  /*53770*/  LDL.LU R23, [R1+0xf74] ;  /* 0x000f740001177983 */ /* 0x000ee80000300800 */
[----:B------:R1:W-:Y:S01]  /*53780*/  STL [R1+0x8f4], R2 ;  /* 0x0008f40201007387 */ /* 0x0003e20000100800 */
[----:B------:R-:W-:-:S02]  /*53790*/  PRMT R5, R5, 0x3340, R14 ;  /* 0x0000334005057816 */ /* 0x000fc4000000000e */
[--C-:B0-----:R-:W-:Y:S02]  /*537a0*/  PRMT R0, R0, 0x3340, R1.reuse ;  /* 0x0000334000007816 */ /* 0x101fe40000000001 */
[----:B------:R-:W-:Y:S02]  /*537b0*/  LOP3.LUT R13, R29, 0xffff, RZ, 0xc0, !PT ;  /* 0x0000ffff1d0d7812 */ /* 0x000fe400078ec0ff */
[----:B------:R-:W4:Y:S04]  /*537c0*/  LDL.LU R29, [R1+0xe84] ;  /* 0x000e8400011d7983 */ /* 0x000f280000300800 */
[----:B------:R0:W-:Y:S04]  /*537d0*/  STL [R1+0x530], R3 ;  /* 0x0005300301007387 */ /* 0x0001e80000100800 */
[----:B------:R-:W-:Y:S04]  /*537e0*/  STL [R1+0x56c], R13 ;  /* 0x00056c0d01007387 */ /* 0x000fe80000100800 */
[----:B------:R-:W4:Y:S01]  /*537f0*/  LDL.LU R19, [R1+0xe80] ;  /* 0x000e800001137983 */ /* 0x000f220000300800 */
[----:B-1----:R-:W-:-:S03]  /*53800*/  PRMT R2, R2, 0x3340, R1 ;  /* 0x0000334002027816 */ /* 0x002fc60000000001 */
[----:B------:R-:W4:Y:S01]  /*53810*/  LDL.LU R18, [R1+0xca4] ;  /* 0x000ca40001127983 */ /* 0x000f220000300800 */
[----:B------:R-:W-:-:S03]  /*53820*/  PRMT R5, R5, 0x5410, R0 ;  /* 0x0000541005057816 */ /* 0x000fc60000000000 */
[----:B------:R-:W4:Y:S01]  /*53830*/  LDL.LU R10, [R1+0xca0] ;  /* 0x000ca000010a7983 */ /* 0x000f220000300800 */
[----:B------:R-:W-:-:S03]  /*53840*/  PRMT R6, R6, 0x3340, R13 ;  /* 0x0000334006067816 */ /* 0x000fc6000000000d */
[----:B------:R-:W4:Y:S04]  /*53850*/  LDL.LU R14, [R1+0x9e0] ;  /* 0x0009e000010e7983 */ /* 0x000f280000300800 */
[----:B------:R-:W4:Y:S04]  /*53860*/  LDL.LU R28, [R1+0x308] ;  /* 0x00030800011c7983 */ /* 0x000f280000300800 */
[----:B------:R-:W4:Y:S01]  /*53870*/  LDL.LU R0, [R1+0xd94] ;  /* 0x000d940001007983 */ /* 0x000f220000300800 */
[----:B------:R-:W-:-:S03]  /*53880*/  PRMT R6, R6, 0x5410, R2 ;  /* 0x0000541006067816 */ /* 0x000fc60000000002 */
[----:B------:R1:W-:Y:S04]  /*53890*/  STL [R1+0x8dc], R5 ;  /* 0x0008dc0501007387 */ /* 0x0003e80000100800 */
[----:B------:R-:W4:Y:S01]  /*538a0*/  LDL.LU R2, [R1+0x1064] ;  /* 0x0010640001027983 */ /* 0x000f220000300800 */
[----:B0-----:R-:W-:Y:S02]  /*538b0*/  PRMT R3, R3, 0x3340, R1 ;  /* 0x0000334003037816 */ /* 0x001fe40000000001 */
[----:B------:R-:W-:Y:S01]  /*538c0*/  PRMT R7, R7, 0x3340, R12 ;  /* 0x0000334007077816 */ /* 0x000fe2000000000c */
[----:B------:R-:W-:Y:S03]  /*538d0*/  STL [R1+0x8e8], R6 ;  /* 0x0008e80601007387 */ /* 0x000fe60000100800 */
[----:B-1----:R-:W-:-:S02]  /*538e0*/  PRMT R5, R7, 0x5410, R3 ;  /* 0x0000541007057816 */ /* 0x002fc40000000003 */
[----:B------:R-:W-:Y:S02]  /*538f0*/  PRMT R3, R8, 0x5410, R4 ;  /* 0x0000541008037816 */ /* 0x000fe40000000004 */
[----:B------:R-:W4:Y:S04]  /*53900*/  LDL.LU R4, [R1+0x108] ;  /* 0x0001080001047983 */ /* 0x000f280000300800 */
[----:B------:R0:W-:Y:S04]  /*53910*/  STL [R1+0x8d8], R5 ;  /* 0x0008d80501007387 */ /* 0x0001e80000100800 */
[----:B------:R1:W-:Y:S04]  /*53920*/  STL [R1+0x8d4], R3 ;  /* 0x0008d40301007387 */ /* 0x0003e80000100800 */
[----:B------:R-:W4:Y:S04]  /*53930*/  LDL.LU R11, [R1+0x1118] ;  /* 0x00111800010b7983 */ /* 0x000f280000300800 */
[----:B------:R-:W4:Y:S04]  /*53940*/  LDL.LU R13, [R1+0xf80] ;  /* 0x000f8000010d7983 */ /* 0x000f280000300800 */
[----:B------:R-:W4:Y:S01]  /*53950*/  LDL.LU R12, [R1+0xda0] ;  /* 0x000da000010c7983 */ /* 0x000f220000300800 */
[----:B0-----:R-:W-:-:S05]  /*53960*/  LOP3.LUT R5, R9, 0xffff, RZ, 0xc0, !PT ;  /* 0x0000ffff09057812 */ /* 0x001fca00078ec0ff */
[----:B------:R0:W-:Y:S04]  /*53970*/  STL [R1+0x524], R5 ;  /* 0x0005240501007387 */ /* 0x0001e80000100800 */
[----:B------:R-:W4:Y:S01]  /*53980*/  LDL.LU R9, [R1+0x9e4] ;  /* 0x0009e40001097983 */ /* 0x000f220000300800 */
[----:B--2---:R-:W-:-:S03]  /*53990*/  LOP3.LUT R7, R26, 0xffff, RZ, 0xc0, !PT ;  /* 0x0000ffff1a077812 */ /* 0x004fc600078ec0ff */
[----:B------:R-:W2:Y:S01]  /*539a0*/  LDL.LU R26, [R1+0x394] ;  /* 0x00039400011a7983 */ /* 0x000ea20000300800 */
[----:B---3--:R-:W-:Y:S02]  /*539b0*/  LOP3.LUT R23, R23, 0xffff, RZ, 0xc0, !PT ;  /* 0x0000ffff17177812 */ /* 0x008fe400078ec0ff */
[----:B----4-:R-:W-:Y:S02]  /*539c0*/  LOP3.LUT R29, R29, 0xffff, RZ, 0xc0, !PT ;  /* 0x0000ffff1d1d7812 */ /* 0x010fe400078ec0ff */
[----:B------:R-:W-:Y:S02]  /*539d0*/  LOP3.LUT R19, R19, 0xffff, RZ, 0xc0, !PT ;  /* 0x0000ffff13137812 */ /* 0x000fe400078ec0ff */
[----:B-1----:R-:W-:Y:S02]  /*539e0*/  LOP3.LUT R3, R10, 0xffff, RZ, 0xc0, !PT ;  /* 0x0000ffff0a037812 */ /* 0x002fe400078ec0ff */
[----:B------:R-:W-:Y:S02]  /*539f0*/  LOP3.LUT R6, R2, 0xffff, RZ, 0xc0, !PT ;  /* 0x0000ffff02067812 */ /* 0x000fe400078ec0ff */
[----:B------:R-:W-:-:S02]  /*53a00*/  LOP3.LUT R0, R0, 0xffff, RZ, 0xc0, !PT ;  /* 0x0000ffff00007812 */ /* 0x000fc400078ec0ff */
[----:B------:R-:W-:Y:S01]  /*53a10*/  LOP3.LUT R2, R18, 0xffff, RZ, 0xc0, !PT ;  /* 0x0000ffff12027812 */ /* 0x000fe200078ec0ff */
[----:B------:R1:W-:Y:S04]  /*53a20*/  STL [R1+0x6c], R6 ;  /* 0x00006c0601007387 */ /* 0x0003e80000100800 */
[----:B------:R3:W-:Y:S04]  /*53a30*/  STL [R1+0x52c], R23 ;  /* 0x00052c1701007387 */ /* 0x0007e80000100800 */
[----:B------:R-:W-:Y:S04]  /*53a40*/  STL [R1+0x8b8], R7 ;  /* 0x0008b80701007387 */ /* 0x000fe80000100800 */
[----:B------:R4:W-:Y:S04]  /*53a50*/  STL [R1+0x528], R29 ;  /* 0x0005281d01007387 */ /* 0x0009e80000100800 */
[----:B------:R0:W-:Y:S04]  /*53a60*/  STL [R1+0x554], R0 ;  /* 0x0005540001007387 */ /* 0x0001e80000100800 */
[----:B------:R-:W-:Y:S01]  /*53a70*/  STL [R1+0x8a8], R19 ;  /* 0x0008a81301007387 */ /* 0x000fe20000100800 */
[----:B------:R-:W-:-:S03]  /*53a80*/  LOP3.LUT R8, R14, 0xffff, RZ, 0xc0, !PT ;  /* 0x0000ffff0e087812 */ /* 0x000fc600078ec0ff */
[----:B------:R0:W-:Y:S01]  /*53a90*/  STL [R1+0x54c], R2 ;  /* 0x00054c0201007387 */ /* 0x0001e20000100800 */
[----:B------:R-:W-:-:S03]  /*53aa0*/  LOP3.LUT R18, R28, 0xffff, RZ, 0xc0, !PT ;  /* 0x0000ffff1c127812 */ /* 0x000fc600078ec0ff */
[----:B------:R0:W-:Y:S04]  /*53ab0*/  STL [R1+0x8a4], R3 ;  /* 0x0008a40301007387 */ /* 0x0001e80000100800 */
[----:B------:R-:W2:Y:S01]  /*53ac0*/  LDL.LU R14, [R1+0x324] ;  /* 0x00032400010e7983 */ /* 0x000ea20000300800 */
[----:B------:R-:W-:-:S03]  /*53ad0*/  LOP3.LUT R4, R4, 0xffff, RZ, 0xc0, !PT ;  /* 0x0000ffff04047812 */ /* 0x000fc600078ec0ff */
[----:B------:R-:W2:Y:S04]  /*53ae0*/  LDL.LU R28, [R1+0x24c] ;  /* 0x00024c00011c7983 */ /* 0x000ea80000300800 */
[----:B------:R-:W-:Y:S04]  /*53af0*/  STL [R1+0x548], R8 ;  /* 0x0005480801007387 */ /* 0x000fe80000100800 */
[----:B------:R-:W-:Y:S04]  /*53b00*/  STL [R1+0x544], R18 ;  /* 0x0005441201007387 */ /* 0x000fe80000100800 */
[----:B------:R-:W2:Y:S04]  /*53b10*/  LDL.LU R10, [R1+0x12c] ;  /* 0x00012c00010a7983 */ /* 0x000ea80000300800 */
[----:B------:R4:W-:Y:S01]  /*53b20*/  STL [R1+0x564], R4 ;  /* 0x0005640401007387 */ /* 0x0009e20000100800 */
[----:B0-----:R-:W-:-:S02]  /*53b30*/  PRMT R5, R5, 0x3340, R23 ;  /* 0x0000334005057816 */ /* 0x001fc40000000017 */
[----:B-1----:R-:W-:Y:S01]  /*53b40*/  PRMT R6, R6, 0x3340, R29 ;  /* 0x0000334006067816 */ /* 0x002fe2000000001d */
[----:B---3--:R-:W3:Y:S04]  /*53b50*/  LDL.LU R23, [R1+0x2644] ;  /* 0x0026440001177983 */ /* 0x008ee80000300800 */
[----:B----4-:R-:W4:Y:S01]  /*53b60*/  LDL.LU R29, [R1+0x2640] ;  /* 0x00264000011d7983 */ /* 0x010f220000300800 */
        /* <DEDUP_REMOVED lines=11> */
[----:B------:R1:W-:Y:S04]  /*53c20*/  STL [R1+0x8c4], R5 ;  /* 0x0008c40501007387 */ /* 0x0003e80000100800 */
[----:B------:R1:W-:Y:S01]  /*53c30*/  STL [R1+0x8bc], R2 ;  /* 0x0008bc0201007387 */ /* 0x0003e20000100800 */
[----:B0-----:R-:W-:Y:S02]  /*53c40*/  PRMT R0, R8, 0x5410, R4 ;  /* 0x0000541008007816 */ /* 0x001fe40000000004 */
[----:B------:R-:W-:Y:S02]  /*53c50*/  LOP3.LUT R8, R13, 0xffff, RZ, 0xc0, !PT ;  /* 0x0000ffff0d087812 */ /* 0x000fe400078ec0ff */
[----:B------:R-:W-:Y:S02]  /*53c60*/  LOP3.LUT R4, R12, 0xffff, RZ, 0xc0, !PT ;  /* 0x0000ffff0c047812 */ /* 0x000fe400078ec0ff */
[----:B-1----:R-:W-:Y:S01]  /*53c70*/  LOP3.LUT R5, R9, 0xffff, RZ, 0xc0, !PT ;  /* 0x0000ffff09057812 */ /* 0x002fe200078ec0ff */
[----:B------:R-:W-:Y:S04]  /*53c80*/  STL [R1+0x888], R0 ;  /* 0x0008880001007387 */ /* 0x000fe80000100800 */
[----:B------:R-:W-:Y:S04]  /*53c90*/  STL [R1+0x5b4], R11 ;  /* 0x0005b40b01007387 */ /* 0x000fe80000100800 */
[----:B------:R0:W-:Y:S04]  /*53ca0*/  STL [R1+0x5b0], R8 ;  /* 0x0005b00801007387 */ /* 0x0001e80000100800 */
[----:B------:R1:W-:Y:S04]  /*53cb0*/  STL [R1+0x5ac], R4 ;  /* 0x0005ac0401007387 */ /* 0x0003e80000100800 */
[----:B------:R0:W-:Y:S04]  /*53cc0*/  STL [R1+0x108], R5 ;  /* 0x0001080501007387 */ /* 0x0001e80000100800 */
[----:B------:R-:W3:Y:S01]  /*53cd0*/  LDL.LU R9, [R1+0x111c] ;  /* 0x00111c0001097983 */ /* 0x000ee20000300800 */
[----:B------:R-:W-:-:S02]  /*53ce0*/  LOP3.LUT R2, R27, 0xffff, RZ, 0xc0, !PT ;  /* 0x0000ffff1b027812 */ /* 0x000fc400078ec0ff */
[----:B------:R-:W-:-:S04]  /*53cf0*/  LOP3.LUT R22, R22, 0xffff, RZ, 0xc0, !PT ;  /* 0x0000ffff16167812 */ /* 0x000fc800078ec0ff */
[--C-:B------:R-:W-:Y:S02]  /*53d00*/  PRMT R3, R22, 0x3340, R1.reuse ;  /* 0x0000334016037816 */ /* 0x100fe40000000001 */
[----:B0-----:R-:W-:Y:S02]  /*53d10*/  PRMT R8, R11, 0x3340, R8 ;  /* 0x000033400b087816 */ /* 0x001fe40000000008 */
[----:B-1----:R-:W-:Y:S02]  /*53d20*/  PRMT R4, R4, 0x3340, R1 ;  /* 0x0000334004047816 */ /* 0x002fe40000000001 */
[----:B--2---:R-:W-:Y:S02]  /*53d30*/  LOP3.LUT R6, R26, 0xffff, RZ, 0xc0, !PT ;  /* 0x0000ffff1a067812 */ /* 0x004fe400078ec0ff */
[----:B------:R-:W2:Y:S04]  /*53d40*/  LDL.LU R26, [R1+0x1074] ;  /* 0x00107400011a7983 */ /* 0x000ea80000300800 */
[----:B------:R-:W-:Y:S01]  /*53d50*/  STL [R1+0x53c], R6 ;  /* 0x00053c0601007387 */ /* 0x000fe20000100800 */
[----:B------:R-:W-:-:S02]  /*53d60*/  LOP3.LUT R14, R14, 0xffff, RZ, 0xc0, !PT ;  /* 0x0000ffff0e0e7812 */ /* 0x000fc400078ec0ff */
[----:B------:R-:W-:Y:S02]  /*53d70*/  LOP3.LUT R28, R28, 0xffff, RZ, 0xc0, !PT ;  /* 0x0000ffff1c1c7812 */ /* 0x000fe400078ec0ff */
[----:B------:R-:W-:Y:S02]  /*53d80*/  LOP3.LUT R0, R10, 0xffff, RZ, 0xc0, !PT ;  /* 0x0000ffff0a007812 */ /* 0x000fe400078ec0ff */
[----:B----4-:R-:W-:Y:S02]  /*53d90*/  LOP3.LUT R7, R29, 0xffff, RZ, 0xc0, !PT ;  /* 0x0000ffff1d077812 */ /* 0x010fe400078ec0ff */
[----:B------:R-:W4:Y:S04]  /*53da0*/  LDL.LU R29, [R1+0x1070] ;  /* 0x00107000011d7983 */ /* 0x000f280000300800 */
[----:B------:R-:W-:Y:S04]  /*53db0*/  STL [R1+0x580], R7 ;  /* 0x0005800701007387 */ /* 0x000fe80000100800 */
[----:B------:R-:W-:Y:S04]  /*53dc0*/  STL [R1+0x68], R14 ;  /* 0x0000680e01007387 */ /* 0x000fe80000100800 */
[----:B------:R0:W-:Y:S01]  /*53dd0*/  STL [R1+0x12c], R0 ;  /* 0x00012c0001007387 */ /* 0x0001e20000100800 */
[----:B---3--:R-:W-:-:S03]  /*53de0*/  LOP3.LUT R18, R23, 0xffff, RZ, 0xc0, !PT ;  /* 0x0000ffff17127812 */ /* 0x008fc600078ec0ff */
[----:B------:R-:W-:Y:S04]  /*53df0*/  STL [R1+0x534], R28 ;  /* 0x0005341c01007387 */ /* 0x000fe80000100800 */
[----:B------:R1:W-:Y:S04]  /*53e00*/  STL [R1+0x84], R2 ;  /* 0x0000840201007387 */ /* 0x0003e80000100800 */
[----:B------:R-:W3:Y:S04]  /*53e10*/  LDL.LU R23, [R1+0xf84] ;  /* 0x000f840001177983 */ /* 0x000ee80000300800 */
[----:B------:R-:W3:Y:S04]  /*53e20*/  LDL.LU R27, [R1+0xe94] ;  /* 0x000e9400011b7983 */ /* 0x000ee80000300800 */
[----:B------:R-:W-:Y:S04]  /*53e30*/  STL [R1+0x578], R18 ;  /* 0x0005781201007387 */ /* 0x000fe80000100800 */
[----:B------:R-:W3:Y:S01]  /*53e40*/  LDL.LU R19, [R1+0xda4] ;  /* 0x000da40001137983 */ /* 0x000ee20000300800 */
[----:B------:R-:W-:-:S03]  /*53e50*/  PRMT R5, R5, 0x3340, R14 ;  /* 0x0000334005057816 */ /* 0x000fc6000000000e */
[----:B------:R-:W3:Y:S01]  /*53e60*/  LDL.LU R13, [R1+0xcb4] ;  /* 0x000cb400010d7983 */ /* 0x000ee20000300800 */
[--C-:B0-----:R-:W-:Y:S02]  /*53e70*/  PRMT R0, R0, 0x3340, R1.reuse ;  /* 0x0000334000007816 */ /* 0x101fe40000000001 */
[----:B------:R-:W-:Y:S01]  /*53e80*/  PRMT R6, R6, 0x3340, R28 ;  /* 0x0000334006067816 */ /* 0x000fe2000000001c */
[----:B------:R-:W3:Y:S01]  /*53e90*/  LDL.LU R12, [R1+0xcb0] ;  /* 0x000cb000010c7983 */ /* 0x000ee20000300800 */
[----:B-1----:R-:W-:-:S03]  /*53ea0*/  PRMT R2, R2, 0x3340, R1 ;  /* 0x0000334002027816 */ /* 0x002fc60000000001 */
[----:B------:R-:W3:Y:S04]  /*53eb0*/  LDL.LU R10, [R1+0x9f0] ;  /* 0x0009f000010a7983 */ /* 0x000ee80000300800 */
[----:B------:R0:W-:Y:S01]  /*53ec0*/  STL [R1+0x254c], R22 ;  /* 0x00254c1601007387 */ /* 0x0001e20000100800 */
[----:B------:R-:W-:Y:S02]  /*53ed0*/  PRMT R5, R5, 0x5410, R0 ;  /* 0x0000541005057816 */ /* 0x000fe40000000000 */
[----:B------:R-:W-:Y:S02]  /*53ee0*/  PRMT R0, R6, 0x5410, R2 ;  /* 0x0000541006007816 */ /* 0x000fe40000000002 */
[----:B------:R-:W-:Y:S01]  /*53ef0*/  PRMT R7, R7, 0x3340, R18 ;  /* 0x0000334007077816 */ /* 0x000fe20000000012 */
[----:B0-----:R-:W3:Y:S04]  /*53f00*/  LDL.LU R22, [R1+0xe90] ;  /* 0x000e900001167983 */ /* 0x001ee80000300800 */
[----:B------:R-:W3:Y:S04]  /*53f10*/  LDL.LU R14, [R1+0x263c] ;  /* 0x00263c00010e7983 */ /* 0x000ee80000300800 */
[----:B------:R-:W3:Y:S04]  /*53f20*/  LDL.LU R28, [R1+0x2638] ;  /* 0x00263800011c7983 */ /* 0x000ee80000300800 */
[----:B------:R-:W3:Y:S04]  /*53f30*/  LDL.LU R18, [R1+0x348] ;  /* 0x0003480001127983 */ /* 0x000ee80000300800 */
[----:B------:R-:W-:Y:S04]  /*53f40*/  STL [R1+0x868], R5 ;  /* 0x0008680501007387 */ /* 0x000fe80000100800 */
[----:B------:R0:W-:Y:S02]  /*53f50*/  STL [R1+0x864], R0 ;  /* 0x0008640001007387 */ /* 0x0001e40000100800 */
[----:B0-----:R-:W-:-:S02]  /*53f60*/  PRMT R0, R8, 0x5410, R4 ;  /* 0x0000541008007816 */ /* 0x001fc40000000004 */
[----:B------:R-:W3:Y:S01]  /*53f70*/  LDL.LU R4, [R1+0x188] ;  /* 0x0001880001047983 */ /* 0x000ee20000300800 */
[----:B------:R-:W-:Y:S02]  /*53f80*/  PRMT R2, R7, 0x5410, R3 ;  /* 0x0000541007027816 */ /* 0x000fe40000000003 */
[----:B------:R-:W-:-:S03]  /*53f90*/  LOP3.LUT R5, R9, 0xffff, RZ, 0xc0, !PT ;  /* 0x0000ffff09057812 */ /* 0x000fc600078ec0ff */
[----:B------:R-:W-:Y:S04]  /*53fa0*/  STL [R1+0x86c], R2 ;  /* 0x00086c0201007387 */ /* 0x000fe80000100800 */
[----:B------:R0:W-:Y:S04]  /*53fb0*/  STL [R1+0x860], R0 ;  /* 0x0008600001007387 */ /* 0x0001e80000100800 */
[----:B------:R-:W3:Y:S04]  /*53fc0*/  LDL.LU R11, [R1+0x1124] ;  /* 0x00112400010b7983 */ /* 0x000ee80000300800 */
[----:B------:R1:W-:Y:S04]  /*53fd0*/  STL [R1+0x594], R5 ;  /* 0x0005940501007387 */ /* 0x0003e80000100800 */
[----:B------:R-:W3:Y:S01]  /*53fe0*/  LDL.LU R9, [R1+0x1120] ;  /* 0x0011200001097983 */ /* 0x000ee20000300800 */
[----:B--2---:R-:W-:-:S05]  /*53ff0*/  LOP3.LUT R6, R26, 0xffff, RZ, 0xc0, !PT ;  /* 0x0000ffff1a067812 */ /* 0x004fca00078ec0ff */
[----:B------:R2:W-:Y:S04]  /*54000*/  STL [R1+0x588], R6 ;  /* 0x0005880601007387 */ /* 0x0005e80000100800 */
[----:B------:R-:W3:Y:S01]  /*54010*/  LDL.LU R26, [R1+0xf94] ;  /* 0x000f9400011a7983 */ /* 0x000ee20000300800 */
[----:B----4-:R-:W-:Y:S02]  /*54020*/  LOP3.LUT R7, R29, 0xffff, RZ, 0xc0, !PT ;  /* 0x0000ffff1d077812 */ /* 0x010fe400078ec0ff */
[----:B---3--:R-:W-:Y:S02]  /*54030*/  LOP3.LUT R23, R23, 0xffff, RZ, 0xc0, !PT ;  /* 0x0000ffff17177812 */ /* 0x008fe400078ec0ff */
[----:B------:R-:W-:Y:S01]  /*54040*/  LOP3.LUT R27, R27, 0xffff, RZ, 0xc0, !PT ;  /* 0x0000ffff1b1b7812 */ /* 0x000fe200078ec0ff */
[----:B------:R-:W-:Y:S01]  /*54050*/  STL [R1+0x834], R7 ;  /* 0x0008340701007387 */ /* 0x000fe20000100800 */
[----:B0-----:R-:W-:-:S03]  /*54060*/  LOP3.LUT R0, R19, 0xffff, RZ, 0xc0, !PT ;  /* 0x0000ffff13007812 */ /* 0x001fc600078ec0ff */
[----:B------:R-:W3:Y:S01]  /*54070*/  LDL.LU R29, [R1+0xf90] ;  /* 0x000f9000011d7983 */ /* 0x000ee20000300800 */
[----:B------:R-:W-:-:S03]  /*54080*/  LOP3.LUT R2, R13, 0xffff, RZ, 0xc0, !PT ;  /* 0x0000ffff0d027812 */ /* 0x000fc600078ec0ff */
[----:B------:R0:W-:Y:S04]  /*54090*/  STL [R1+0x58c], R23 ;  /* 0x00058c1701007387 */ /* 0x0001e80000100800 */
[----:B------:R4:W-:Y:S01]  /*540a0*/  STL [R1+0x584], R27 ;  /* 0x0005841b01007387 */ /* 0x0009e20000100800 */
[----:B------:R-:W-:-:S03]  /*540b0*/  LOP3.LUT R3, R12, 0xffff, RZ, 0xc0, !PT ;  /* 0x0000ffff0c037812 */ /* 0x000fc600078ec0ff */
[----:B------:R0:W-:Y:S04]  /*540c0*/  STL [R1+0x59c], R0 ;  /* 0x00059c0001007387 */ /* 0x0001e80000100800 */
[----:B------:R0:W-:Y:S01]  /*540d0*/  STL [R1+0x598], R2 ;  /* 0x0005980201007387 */ /* 0x0001e20000100800 */
[----:B------:R-:W-:-:S03]  /*540e0*/  LOP3.LUT R8, R10, 0xffff, RZ, 0xc0, !PT ;  /* 0x0000ffff0a087812 */ /* 0x000fc600078ec0ff */
[----:B------:R-:W3:Y:S04]  /*540f0*/  LDL.LU R19, [R1+0xdb4] ;  /* 0x000db40001137983 */ /* 0x000ee80000300800 */
[----:B------:R-:W3:Y:S04]  /*54100*/  LDL.LU R13, [R1+0xdb0] ;  /* 0x000db000010d7983 */ /* 0x000ee80000300800 */
[----:B------:R0:W-:Y:S04]  /*54110*/  STL [R1+0x838], R3 ;  /* 0x0008380301007387 */ /* 0x0001e80000100800 */
[----:B------:R-:W3:Y:S04]  /*54120*/  LDL.LU R12, [R1+0x9f4] ;  /* 0x0009f400010c7983 */ /* 0x000ee80000300800 */
[----:B------:R0:W-:Y:S04]  /*54130*/  STL [R1+0x5bc], R8 ;  /* 0x0005bc0801007387 */ /* 0x0001e80000100800 */
[----:B------:R-:W3:Y:S01]  /*54140*/  LDL.LU R10, [R1+0x900] ;  /* 0x00090000010a7983 */ /* 0x000ee20000300800 */
[----:B-1----:R-:W-:-:S02]  /*54150*/  PRMT R5, R5, 0x3340, R23 ;  /* 0x0000334005057816 */ /* 0x002fc40000000017 */
[----:B------:R-:W-:Y:S02]  /*54160*/  LOP3.LUT R18, R18, 0xffff, RZ, 0xc0, !PT ;  /* 0x0000ffff12127812 */ /* 0x000fe400078ec0ff */
[----:B--2---:R-:W-:-:S03]  /*54170*/  PRMT R6, R6, 0x3340, R27 ;  /* 0x0000334006067816 */ /* 0x004fc6000000001b */
[----:B------:R-:W-:Y:S01]  /*54180*/  STL [R1+0x5b8], R18 ;  /* 0x0005b81201007387 */ /* 0x000fe20000100800 */
[----:B------:R-:W-:-:S05]  /*54190*/  LOP3.LUT R4, R4, 0xffff, RZ, 0xc0, !PT ;  /* 0x0000ffff04047812 */ /* 0x000fca00078ec0ff */
[----:B------:R1:W-:Y:S04]  /*541a0*/  STL [R1+0x5c0], R4 ;  /* 0x0005c00401007387 */ /* 0x0003e80000100800 */
[----:B0-----:R-:W2:Y:S04]  /*541b0*/  LDL.LU R23, [R1+0x2634] ;  /* 0x0026340001177983 */ /* 0x001ea80000300800 */
[----:B----4-:R-:W4:Y:S01]  /*541c0*/  LDL.LU R27, [R1+0x354] ;  /* 0x00035400011b7983 */ /* 0x010f220000300800 */
[----:B------:R-:W-:Y:S02]  /*541d0*/  PRMT R0, R0, 0x3340, R1 ;  /* 0x0000334000007816 */ /* 0x000fe40000000001 */
[----:B------:R-:W-:-:S02]  /*541e0*/  LOP3.LUT R22, R22, 0xffff, RZ, 0xc0, !PT ;  /* 0x0000ffff16167812 */ /* 0x000fc400078ec0ff */
[--C-:B------:R-:W-:Y:S02]  /*541f0*/  PRMT R2, R2, 0x3340, R1.reuse ;  /* 0x0000334002027816 */ /* 0x100fe40000000001 */
[--C-:B------:R-:W-:Y:S02]  /*54200*/  PRMT R3, R3, 0x3340, R1.reuse ;  /* 0x0000334003037816 */ /* 0x100fe40000000001 */
[----:B------:R-:W-:Y:S02]  /*54210*/  PRMT R0, R5, 0x5410, R0 ;  /* 0x0000541005007816 */ /* 0x000fe40000000000 */
[----:B------:R-:W-:Y:S02]  /*54220*/  PRMT R7, R7, 0x3340, R22 ;  /* 0x0000334007077816 */ /* 0x000fe40000000016 */
[----:B------:R-:W-:Y:S02]  /*54230*/  PRMT R8, R8, 0x3340, R18 ;  /* 0x0000334008087816 */ /* 0x000fe40000000012 */
[----:B-1----:R-:W-:Y:S01]  /*54240*/  PRMT R4, R4, 0x3340, R1 ;  /* 0x0000334004047816 */ /* 0x002fe20000000001 */
[----:B------:R-:W-:Y:S01]  /*54250*/  STL [R1+0x2554], R22 ;  /* 0x0025541601007387 */ /* 0x000fe20000100800 */
[----:B------:R-:W-:-:S02]  /*54260*/  PRMT R5, R6, 0x5410, R2 ;  /* 0x0000541006057816 */ /* 0x000fc40000000002 */
[----:B------:R-:W-:Y:S01]  /*54270*/  PRMT R2, R7, 0x5410, R3 ;  /* 0x0000541007027816 */ /* 0x000fe20000000003 */
[----:B------:R0:W-:Y:S01]  /*54280*/  STL [R1+0x84c], R0 ;  /* 0x00084c0001007387 */ /* 0x0001e20000100800 */
[----:B------:R-:W-:-:S03]  /*54290*/  LOP3.LUT R7, R11, 0xffff, RZ, 0xc0, !PT ;  /* 0x0000ffff0b077812 */ /* 0x000fc600078ec0ff */
[----:B------:R-:W-:Y:S04]  /*542a0*/  STL [R1+0x848], R5 ;  /* 0x0008480501007387 */ /* 0x000fe80000100800 */
[----:B------:R1:W-:Y:S01]  /*542b0*/  STL [R1+0x83c], R2 ;  /* 0x00083c0201007387 */ /* 0x0003e20000100800 */
[----:B0-----:R-:W-:Y:S02]  /*542c0*/  PRMT R0, R8, 0x5410, R4 ;  /* 0x0000541008007816 */ /* 0x001fe40000000004 */
[----:B------:R-:W-:-:S03]  /*542d0*/  LOP3.LUT R8, R9, 0xffff, RZ, 0xc0, !PT ;  /* 0x0000ffff09087812 */ /* 0x000fc600078ec0ff */
[----:B------:R0:W-:Y:S04]  /*542e0*/  STL [R1+0x80c], R0 ;  /* 0x00080c0001007387 */ /* 0x0001e80000100800 */
[----:B------:R-:W-:Y:S04]  /*542f0*/  STL [R1+0x5f8], R7 ;  /* 0x0005f80701007387 */ /* 0x000fe80000100800 */
[----:B------:R-:W4:Y:S01]  /*54300*/  LDL.LU R11, [R1+0x1084] ;  /* 0x00108400010b7983 */ /* 0x000f220000300800 */
[----:B-1----:R-:W-:Y:S02]  /*54310*/  LOP3.LUT R2, R25, 0xffff, RZ, 0xc0, !PT ;  /* 0x0000ffff19027812 */ /* 0x002fe400078ec0ff */
[----:B0-----:R-:W-:-:S02]  /*54320*/  LOP3.LUT R0, R28, 0xffff, RZ, 0xc0, !PT ;  /* 0x0000ffff1c007812 */ /* 0x001fc400078ec0ff */
[----:B------:R-:W-:-:S05]  /*54330*/  LOP3.LUT R18, R26, 0xffff, RZ, 0xc0, !PT ;  /* 0x0000ffff1a127812 */ /* 0x000fca00078ec0ff */
[----:B------:R-:W-:Y:S04]  /*54340*/  STL [R1+0x5ec], R18 ;  /* 0x0005ec1201007387 */ /* 0x000fe80000100800 */
[----:B------:R0:W-:Y:S04]  /*54350*/  STL [R1+0x620], R8 ;  /* 0x0006200801007387 */ /* 0x0001e80000100800 */
[----:B------:R-:W4:Y:S01]  /*54360*/  LDL.LU R26, [R1+0x1080] ;  /* 0x00108000011a7983 */ /* 0x000f220000300800 */
[----:B---3--:R-:W-:-:S05]  /*54370*/  LOP3.LUT R9, R29, 0xffff, RZ, 0xc0, !PT ;  /* 0x0000ffff1d097812 */ /* 0x008fca00078ec0ff */
[----:B------:R-:W-:Y:S04]  /*54380*/  STL [R1+0x61c], R9 ;  /* 0x00061c0901007387 */ /* 0x000fe80000100800 */
[----:B------:R-:W3:Y:S01]  /*54390*/  LDL.LU R29, [R1+0xea4] ;  /* 0x000ea400011d7983 */ /* 0x000ee20000300800 */
[----:B------:R-:W-:Y:S02]  /*543a0*/  LOP3.LUT R3, R19, 0xffff, RZ, 0xc0, !PT ;  /* 0x0000ffff13037812 */ /* 0x000fe400078ec0ff */
[----:B------:R-:W-:Y:S02]  /*543b0*/  LOP3.LUT R4, R13, 0xffff, RZ, 0xc0, !PT ;  /* 0x0000ffff0d047812 */ /* 0x000fe400078ec0ff */
[----:B------:R-:W-:Y:S01]  /*543c0*/  LOP3.LUT R5, R12, 0xffff, RZ, 0xc0, !PT ;  /* 0x0000ffff0c057812 */ /* 0x000fe200078ec0ff */
[----:B------:R-:W-:Y:S01]  /*543d0*/  STL [R1+0x5c4], R3 ;  /* 0x0005c40301007387 */ /* 0x000fe20000100800 */
[----:B------:R-:W-:-:S03]  /*543e0*/  LOP3.LUT R6, R10, 0xffff, RZ, 0xc0, !PT ;  /* 0x0000ffff0a067812 */ /* 0x000fc600078ec0ff */
[----:B------:R-:W-:Y:S04]  /*543f0*/  STL [R1+0x65c], R4 ;  /* 0x00065c0401007387 */ /* 0x000fe80000100800 */
[----:B------:R-:W3:Y:S04]  /*54400*/  LDL.LU R28, [R1+0xea0] ;  /* 0x000ea000011c7983 */ /* 0x000ee80000300800 */
[----:B------:R-:W-:Y:S04]  /*54410*/  STL [R1+0x57c], R5 ;  /* 0x00057c0501007387 */ /* 0x000fe80000100800 */
[----:B------:R1:W-:Y:S04]  /*54420*/  STL [R1+0x590], R0 ;  /* 0x0005900001007387 */ /* 0x0003e80000100800 */
[----:B------:R-:W3:Y:S04]  /*54430*/  LDL.LU R13, [R1+0xcc4] ;  /* 0x000cc400010d7983 */ /* 0x000ee80000300800 */
[----:B------:R4:W-:Y:S04]  /*54440*/  STL [R1+0x5a8], R6 ;  /* 0x0005a80601007387 */ /* 0x0009e80000100800 */
[----:B------:R-:W3:Y:S01]  /*54450*/  LDL.LU R25, [R1+0x2630] ;  /* 0x0026300001197983 */ /* 0x000ee20000300800 */
[----:B0-----:R-:W-:-:S02]  /*54460*/  PRMT R8, R8, 0x3340, R9 ;  /* 0x0000334008087816 */ /* 0x001fc40000000009 */
[----:B-1----:R-:W-:Y:S02]  /*54470*/  PRMT R0, R0, 0x3340, R1 ;  /* 0x0000334000007816 */ /* 0x002fe40000000001 */
[----:B--2---:R-:W-:Y:S02]  /*54480*/  LOP3.LUT R19, R23, 0xffff, RZ, 0xc0, !PT ;  /* 0x0000ffff17137812 */ /* 0x004fe400078ec0ff */
[----:B----4-:R-:W-:Y:S01]  /*54490*/  LOP3.LUT R22, R27, 0xffff, RZ, 0xc0, !PT ;  /* 0x0000ffff1b167812 */ /* 0x010fe200078ec0ff */
[----:B------:R-:W2:Y:S04]  /*544a0*/  LDL.LU R23, [R1+0x262c] ;  /* 0x00262c0001177983 */ /* 0x000ea80000300800 */
[----:B------:R0:W-:Y:S04]  /*544b0*/  STL [R1+0x5a4], R2 ;  /* 0x0005a40201007387 */ /* 0x0001e80000100800 */
[----:B------:R-:W4:Y:S01]  /*544c0*/  LDL.LU R12, [R1+0xa04] ;  /* 0x000a0400010c7983 */ /* 0x000f220000300800 */
[----:B------:R-:W-:-:S03]  /*544d0*/  PRMT R5, R5, 0x3340, R22 ;  /* 0x0000334005057816 */ /* 0x000fc60000000016 */
[----:B------:R1:W-:Y:S04]  /*544e0*/  STL [R1+0x574], R22 ;  /* 0x0005741601007387 */ /* 0x0003e80000100800 */
[----:B------:R-:W-:Y:S01]  /*544f0*/  STL [R1+0x5a0], R19 ;  /* 0x0005a01301007387 */ /* 0x000fe20000100800 */
[----:B------:R-:W-:-:S03]  /*54500*/  PRMT R6, R6, 0x3340, R19 ;  /* 0x0000334006067816 */ /* 0x000fc60000000013 */
[----:B------:R-:W2:Y:S04]  /*54510*/  LDL.LU R10, [R1+0xa00] ;  /* 0x000a0000010a7983 */ /* 0x000ea80000300800 */
[----:B------:R-:W2:Y:S01]  /*54520*/  LDL.LU R27, [R1+0x36c] ;  /* 0x00036c00011b7983 */ /* 0x000ea20000300800 */
[----:B0-----:R-:W-:Y:S02]  /*54530*/  PRMT R2, R2, 0x3340, R1 ;  /* 0x0000334002027816 */ /* 0x001fe40000000001 */
[----:B------:R-:W-:Y:S01]  /*54540*/  PRMT R5, R5, 0x5410, R0 ;  /* 0x0000541005057816 */ /* 0x000fe20000000000 */
[----:B-1----:R-:W2:Y:S04]  /*54550*/  LDL.LU R22, [R1+0x364] ;  /* 0x0003640001167983 */ /* 0x002ea80000300800 */
[----:B------:R-:W2:Y:S01]  /*54560*/  LDL.LU R9, [R1+0x1cc] ;  /* 0x0001cc0001097983 */ /* 0x000ea20000300800 */
[----:B------:R-:W-:-:S03]  /*54570*/  PRMT R0, R6, 0x5410, R2 ;  /* 0x0000541006007816 */ /* 0x000fc60000000002 */
[----:B------:R-:W2:Y:S01]  /*54580*/  LDL.LU R2, [R1+0x1e4] ;  /* 0x0001e40001027983 */ /* 0x000ea20000300800 */
[--C-:B------:R-:W-:Y:S02]  /*54590*/  PRMT R3, R3, 0x3340, R1.reuse ;  /* 0x0000334003037816 */ /* 0x100fe40000000001 */
[----:B------:R-:W-:Y:S02]  /*545a0*/  PRMT R7, R7, 0x3340, R18 ;  /* 0x0000334007077816 */ /* 0x000fe40000000012 */
[----:B------:R-:W-:Y:S01]  /*545b0*/  PRMT R4, R4, 0x3340, R1 ;  /* 0x0000334004047816 */ /* 0x000fe20000000001 */
[----:B------:R-:W-:Y:S04]  /*545c0*/  STL [R1+0x7f8], R5 ;  /* 0x0007f80501007387 */ /* 0x000fe80000100800 */
[----:B------:R0:W-:Y:S01]  /*545d0*/  STL [R1+0x7f4], R0 ;  /* 0x0007f40001007387 */ /* 0x0001e20000100800 */
[----:B------:R-:W-:-:S05]  /*545e0*/  PRMT R3, R7, 0x5410, R3 ;  /* 0x0000541007037816 */ /* 0x000fca0000000003 */
[----:B------:R-:W-:Y:S01]  /*545f0*/  STL [R1+0x7f0], R3 ;  /* 0x0007f00301007387 */ /* 0x000fe20000100800 */
[----:B0-----:R-:W-:Y:S02]  /*54600*/  PRMT R0, R8, 0x5410, R4 ;  /* 0x0000541008007816 */ /* 0x001fe40000000004 */
[----:B------:R-:W-:-:S03]  /*54610*/  LOP3.LUT R5, R11, 0xffff, RZ, 0xc0, !PT ;  /* 0x0000ffff0b057812 */ /* 0x000fc600078ec0ff */
[----:B------:R0:W-:Y:S04]  /*54620*/  STL [R1+0x7e8], R0 ;  /* 0x0007e80001007387 */ /* 0x0001e80000100800 */
[----:B------:R-:W2:Y:S04]  /*54630*/  LDL.LU R11, [R1+0x112c] ;  /* 0x00112c00010b7983 */ /* 0x000ea80000300800 */
[----:B------:R1:W-:Y:S01]  /*54640*/  STL [R1+0x5f0], R5 ;  /* 0x0005f00501007387 */ /* 0x0003e20000100800 */
[----:B------:R-:W-:Y:S02]  /*54650*/  LOP3.LUT R6, R26, 0xffff, RZ, 0xc0, !PT ;  /* 0x0000ffff1a067812 */ /* 0x000fe400078ec0ff */
[----:B---3--:R-:W-:-:S02]  /*54660*/  LOP3.LUT R26, R29, 0xffff, RZ, 0xc0, !PT ;  /* 0x0000ffff1d1a7812 */ /* 0x008fc400078ec0ff */
[----:B------:R-:W3:Y:S04]  /*54670*/  LDL.LU R29, [R1+0x1128] ;  /* 0x00112800011d7983 */ /* 0x000ee80000300800 */
[----:B------:R-:W-:Y:S04]  /*54680*/  STL [R1+0x5e4], R26 ;  /* 0x0005e41a01007387 */ /* 0x000fe80000100800 */
[----:B------:R0:W-:Y:S01]  /*54690*/  STL [R1+0x60c], R6 ;  /* 0x00060c0601007387 */ /* 0x0001e20000100800 */
[----:B------:R-:W-:Y:S02]  /*546a0*/  LOP3.LUT R28, R28, 0xffff, RZ, 0xc0, !PT ;  /* 0x0000ffff1c1c7812 */ /* 0x000fe400078ec0ff */
[----:B0-----:R-:W-:-:S02]  /*546b0*/  LOP3.LUT R0, R13, 0xffff, RZ, 0xc0, !PT ;  /* 0x0000ffff0d007812 */ /* 0x001fc400078ec0ff */
[----:B------:R-:W3:Y:S04]  /*546c0*/  LDL.LU R13, [R1+0xfa4] ;  /* 0x000fa400010d7983 */ /* 0x000ee80000300800 */
[----:B------:R0:W-:Y:S04]  /*546d0*/  STL [R1+0x608], R28 ;  /* 0x0006081c01007387 */ /* 0x0001e80000100800 */
[----:B------:R-:W-:Y:S01]  /*546e0*/  STL [R1+0x5dc], R0 ;  /* 0x0005dc0001007387 */ /* 0x000fe20000100800 */
[----:B-1----:R-:W-:Y:S02]  /*546f0*/  PRMT R5, R5, 0x3340, R26 ;  /* 0x0000334005057816 */ /* 0x002fe4000000001a */
[----:B------:R-:W-:-:S02]  /*54700*/  PRMT R6, R6, 0x3340, R28 ;  /* 0x0000334006067816 */ /* 0x000fc4000000001c */
[----:B----4-:R-:W-:Y:S02]  /*54710*/  LOP3.LUT R7, R12, 0xffff, RZ, 0xc0, !PT ;  /* 0x0000ffff0c077812 */ /* 0x010fe400078ec0ff */
[----:B------:R-:W4:Y:S04]  /*54720*/  LDL.LU R12, [R1+0xfa0] ;  /* 0x000fa000010c7983 */ /* 0x000f280000300800 */
[----:B------:R-:W4:Y:S01]  /*54730*/  LDL.LU R19, [R1+0xdc4] ;  /* 0x000dc40001137983 */ /* 0x000f220000300800 */
[----:B--2---:R-:W-:Y:S02]  /*54740*/  LOP3.LUT R8, R10, 0xffff, RZ, 0xc0, !PT ;  /* 0x0000ffff0a087812 */ /* 0x004fe400078ec0ff */
[----:B------:R-:W-:Y:S01]  /*54750*/  LOP3.LUT R27, R27, 0xffff, RZ, 0xc0, !PT ;  /* 0x0000ffff1b1b7812 */ /* 0x000fe200078ec0ff */
[----:B------:R1:W-:Y:S04]  /*54760*/  STL [R1+0x62c], R7 ;  /* 0x00062c0701007387 */ /* 0x0003e80000100800 */
[----:B------:R-:W2:Y:S04]  /*54770*/  LDL.LU R18, [R1+0xdc0] ;  /* 0x000dc00001127983 */ /* 0x000ea80000300800 */
[----:B------:R-:W2:Y:S04]  /*54780*/  LDL.LU R10, [R1+0x914] ;  /* 0x00091400010a7983 */ /* 0x000ea80000300800 */
[----:B------:R-:W-:Y:S01]  /*54790*/  STL [R1+0x63c], R8 ;  /* 0x00063c0801007387 */ /* 0x000fe20000100800 */
[----:B------:R-:W-:-:S02]  /*547a0*/  LOP3.LUT R22, R22, 0xffff, RZ, 0xc0, !PT ;  /* 0x0000ffff16167812 */ /* 0x000fc400078ec0ff */
[----:B------:R-:W-:Y:S02]  /*547b0*/  LOP3.LUT R4, R9, 0xffff, RZ, 0xc0, !PT ;  /* 0x0000ffff09047812 */ /* 0x000fe400078ec0ff */
[----:B------:R-:W-:Y:S02]  /*547c0*/  LOP3.LUT R3, R2, 0xffff, RZ, 0xc0, !PT ;  /* 0x0000ffff02037812 */ /* 0x000fe400078ec0ff */
[----:B------:R-:W-:Y:S01]  /*547d0*/  LOP3.LUT R23, R23, 0xffff, RZ, 0xc0, !PT ;  /* 0x0000ffff17177812 */ /* 0x000fe200078ec0ff */
[----:B------:R0:W-:Y:S04]  /*547e0*/  STL [R1+0x628], R27 ;  /* 0x0006281b01007387 */ /* 0x0001e80000100800 */
[----:B------:R0:W-:Y:S04]  /*547f0*/  STL [R1+0x624], R3 ;  /* 0x0006240301007387 */ /* 0x0001e80000100800 */
[----:B------:R-:W-:Y:S04]  /*54800*/  STL [R1+0x634], R22 ;  /* 0x0006341601007387 */ /* 0x000fe80000100800 */
[----:B------:R-:W2:Y:S04]  /*54810*/  LDL.LU R9, [R1+0x910] ;  /* 0x0009100001097983 */ /* 0x000ea80000300800 */
[----:B------:R0:W-:Y:S04]  /*54820*/  STL [R1+0x664], R4 ;  /* 0x0006640401007387 */ /* 0x0001e80000100800 */
[----:B------:R-:W-:Y:S04]  /*54830*/  STL [R1+0x2558], R23 ;  /* 0x0025581701007387 */ /* 0x000fe80000100800 */
[----:B------:R-:W2:Y:S04]  /*54840*/  LDL.LU R26, [R1+0x2628] ;  /* 0x00262800011a7983 */ /* 0x000ea80000300800 */
[----:B0-----:R-:W2:Y:S01]  /*54850*/  LDL.LU R28, [R1+0x2624] ;  /* 0x00262400011c7983 */ /* 0x001ea20000300800 */
[----:B-1----:R-:W-:-:S03]  /*54860*/  PRMT R7, R7, 0x3340, R27 ;  /* 0x0000334007077816 */ /* 0x002fc6000000001b */
[----:B------:R-:W2:Y:S01]  /*54870*/  LDL.LU R27, [R1+0x2e8] ;  /* 0x0002e800011b7983 */ /* 0x000ea20000300800 */
[--C-:B------:R-:W-:Y:S02]  /*54880*/  PRMT R0, R0, 0x3340, R1.reuse ;  /* 0x0000334000007816 */ /* 0x100fe40000000001 */
[--C-:B------:R-:W-:Y:S02]  /*54890*/  PRMT R2, R23, 0x3340, R1.reuse ;  /* 0x0000334017027816 */ /* 0x100fe40000000001 */
[--C-:B------:R-:W-:Y:S02]  /*548a0*/  PRMT R3, R3, 0x3340, R1.reuse ;  /* 0x0000334003037816 */ /* 0x100fe40000000001 */
[----:B------:R-:W-:Y:S02]  /*548b0*/  PRMT R0, R5, 0x5410, R0 ;  /* 0x0000541005007816 */ /* 0x000fe40000000000 */
[----:B------:R-:W-:Y:S02]  /*548c0*/  PRMT R4, R4, 0x3340, R1 ;  /* 0x0000334004047816 */ /* 0x000fe40000000001 */
[----:B------:R-:W-:-:S02]  /*548d0*/  PRMT R8, R8, 0x3340, R22 ;  /* 0x0000334008087816 */ /* 0x000fc40000000016 */
[----:B------:R-:W-:Y:S02]  /*548e0*/  PRMT R5, R6, 0x5410, R2 ;  /* 0x0000541006057816 */ /* 0x000fe40000000002 */
[----:B------:R-:W-:Y:S01]  /*548f0*/  PRMT R2, R7, 0x5410, R3 ;  /* 0x0000541007027816 */ /* 0x000fe20000000003 */
[----:B------:R0:W-:Y:S04]  /*54900*/  STL [R1+0x7d8], R0 ;  /* 0x0007d80001007387 */ /* 0x0001e80000100800 */
[----:B------:R-:W-:Y:S01]  /*54910*/  STL [R1+0x7d4], R5 ;  /* 0x0007d40501007387 */ /* 0x000fe20000100800 */
[----:B------:R-:W-:-:S03]  /*54920*/  LOP3.LUT R7, R11, 0xffff, RZ, 0xc0, !PT ;  /* 0x0000ffff0b077812 */ /* 0x000fc600078ec0ff */
[----:B------:R-:W-:Y:S01]  /*54930*/  STL [R1+0x7b0], R2 ;  /* 0x0007b00201007387 */ /* 0x000fe20000100800 */
[----:B0-----:R-:W-:-:S05]  /*54940*/  PRMT R0, R8, 0x5410, R4 ;  /* 0x0000541008007816 */ /* 0x001fca0000000004 */
[----:B------:R0:W-:Y:S04]  /*54950*/  STL [R1+0x7ac], R0 ;  /* 0x0007ac0001007387 */ /* 0x0001e80000100800 */
[----:B------:R-:W2:Y:S01]  /*54960*/  LDL.LU R11, [R1+0x1090] ;  /* 0x00109000010b7983 */ /* 0x000ea20000300800 */
[----:B------:R-:W-:Y:S02]  /*54970*/  LOP3.LUT R22, R24, 0xffff, RZ, 0xc0, !PT ;  /* 0x0000ffff18167812 */ /* 0x000fe400078ec0ff */
[----:B0-----:R-:W-:Y:S02]  /*54980*/  LOP3.LUT R0, R21, 0xffff, RZ, 0xc0, !PT ;  /* 0x0000ffff15007812 */ /* 0x001fe400078ec0ff */
[----:B------:R-:W-:Y:S02]  /*54990*/  PRMT R2, R22, 0x3340, R1 ;  /* 0x0000334016027816 */ /* 0x000fe40000000001 */
[----:B---3--:R-:W-:-:S02]  /*549a0*/  LOP3.LUT R8, R29, 0xffff, RZ, 0xc0, !PT ;  /* 0x0000ffff1d087812 */ /* 0x008fc400078ec0ff */
[----:B------:R-:W3:Y:S04]  /*549b0*/  LDL.LU R29, [R1+0xeb0] ;  /* 0x000eb000011d7983 */ /* 0x000ee80000300800 */
[----:B------:R-:W-:Y:S04]  /*549c0*/  STL [R1+0x654], R7 ;  /* 0x0006540701007387 */ /* 0x000fe80000100800 */
[----:B------:R-:W-:Y:S01]  /*549d0*/  STL [R1+0x66c], R8 ;  /* 0x00066c0801007387 */ /* 0x000fe20000100800 */
[----:B------:R-:W-:-:S05]  /*549e0*/  LOP3.LUT R13, R13, 0xffff, RZ, 0xc0, !PT ;  /* 0x0000ffff0d0d7812 */ /* 0x000fca00078ec0ff */
[----:B------:R-:W-:Y:S01]  /*549f0*/  STL [R1+0x64c], R13 ;  /* 0x00064c0d01007387 */ /* 0x000fe20000100800 */
[----:B----4-:R-:W-:Y:S02]  /*54a00*/  LOP3.LUT R12, R12, 0xffff, RZ, 0xc0, !PT ;  /* 0x0000ffff0c0c7812 */ /* 0x010fe400078ec0ff */
[----:B------:R-:W-:Y:S02]  /*54a10*/  LOP3.LUT R3, R19, 0xffff, RZ, 0xc0, !PT ;  /* 0x0000ffff13037812 */ /* 0x000fe400078ec0ff */
[----:B--2---:R-:W-:Y:S02]  /*54a20*/  LOP3.LUT R4, R18, 0xffff, RZ, 0xc0, !PT ;  /* 0x0000ffff12047812 */ /* 0x004fe400078ec0ff */
[----:B------:R-:W-:Y:S01]  /*54a30*/  LOP3.LUT R5, R10, 0xffff, RZ, 0xc0, !PT ;  /* 0x0000ffff0a057812 */ /* 0x000fe200078ec0ff */
[----:B------:R-:W-:Y:S04]  /*54a40*/  STL [R1+0x640], R3 ;  /* 0x0006400301007387 */ /* 0x000fe80000100800 */
[----:B------:R-:W-:Y:S04]  /*54a50*/  STL [R1+0x668], R12 ;  /* 0x0006680c01007387 */ /* 0x000fe80000100800 */
[----:B------:R-:W2:Y:S04]  /*54a60*/  LDL.LU R23, [R1+0xa14] ;  /* 0x000a140001177983 */ /* 0x000ea80000300800 */
[----:B------:R-:W-:Y:S04]  /*54a70*/  STL [R1+0x6a0], R4 ;  /* 0x0006a00401007387 */ /* 0x000fe80000100800 */
[----:B------:R-:W4:Y:S04]  /*54a80*/  LDL.LU R19, [R1+0xa10] ;  /* 0x000a100001137983 */ /* 0x000f280000300800 */
[----:B------:R0:W-:Y:S04]  /*54a90*/  STL [R1+0x600], R5 ;  /* 0x0006000501007387 */ /* 0x0001e80000100800 */
[----:B------:R-:W4:Y:S04]  /*54aa0*/  LDL.LU R18, [R1+0x920] ;  /* 0x0009200001127983 */ /* 0x000f280000300800 */
[----:B------:R-:W4:Y:S04]  /*54ab0*/  LDL.LU R21, [R1+0x2620] ;  /* 0x0026200001157983 */ /* 0x000f280000300800 */
[----:B------:R-:W4:Y:S04]  /*54ac0*/  LDL.LU R24, [R1+0x261c] ;  /* 0x00261c0001187983 */ /* 0x000f280000300800 */
[----:B------:R-:W4:Y:S01]  /*54ad0*/  LDL.LU R10, [R1+0x384] ;  /* 0x00038400010a7983 */ /* 0x000f220000300800 */
[----:B------:R-:W-:-:S02]  /*54ae0*/  LOP3.LUT R6, R9, 0xffff, RZ, 0xc0, !PT ;  /* 0x0000ffff09067812 */ /* 0x000fc400078ec0ff */
[----:B------:R-:W-:-:S03]  /*54af0*/  LOP3.LUT R28, R28, 0xffff, RZ, 0xc0, !PT ;  /* 0x0000ffff1c1c7812 */ /* 0x000fc600078ec0ff */
[----:B------:R1:W-:Y:S01]  /*54b00*/  STL [R1+0x660], R6 ;  /* 0x0006600601007387 */ /* 0x0003e20000100800 */
[----:B------:R-:W-:-:S03]  /*54b10*/  LOP3.LUT R27, R27, 0xffff, RZ, 0xc0, !PT ;  /* 0x0000ffff1b1b7812 */ /* 0x000fc600078ec0ff */
[----:B------:R-:W-:Y:S04]  /*54b20*/  STL [R1+0xe4], R0 ;  /* 0x0000e40001007387 */ /* 0x000fe80000100800 */
[----:B------:R-:W4:Y:S04]  /*54b30*/  LDL.LU R9, [R1+0x2ec] ;  /* 0x0002ec0001097983 */ /* 0x000f280000300800 */
[----:B------:R-:W-:Y:S04]  /*54b40*/  STL [R1+0xe0], R27 ;  /* 0x0000e01b01007387 */ /* 0x000fe80000100800 */
[----:B------:R-:W-:Y:S04]  /*54b50*/  STL [R1+0x658], R28 ;  /* 0x0006581c01007387 */ /* 0x000fe80000100800 */
[----:B------:R1:W-:Y:S01]  /*54b60*/  STL [R1+0x255c], R22 ;  /* 0x00255c1601007387 */ /* 0x0003e20000100800 */
[----:B0-----:R-:W-:-:S02]  /*54b70*/  PRMT R5, R5, 0x3340, R27 ;  /* 0x0000334005057816 */ /* 0x001fc4000000001b */
[----:B-1----:R-:W-:Y:S01]  /*54b80*/  PRMT R6, R6, 0x3340, R28 ;  /* 0x0000334006067816 */ /* 0x002fe2000000001c */
[----:B------:R-:W4:Y:S04]  /*54b90*/  LDL.LU R22, [R1+0xcd0] ;  /* 0x000cd00001167983 */ /* 0x000f280000300800 */
[----:B------:R-:W4:Y:S04]  /*54ba0*/  LDL.LU R27, [R1+0x2618] ;  /* 0x00261800011b7983 */ /* 0x000f280000300800 */
[----:B------:R-:W4:Y:S01]  /*54bb0*/  LDL.LU R28, [R1+0x2614] ;  /* 0x00261400011c7983 */ /* 0x000f220000300800 */
[----:B------:R-:W-:-:S02]  /*54bc0*/  PRMT R0, R0, 0x3340, R1 ;  /* 0x0000334000007816 */ /* 0x000fc40000000001 */
[----:B------:R-:W-:Y:S02]  /*54bd0*/  PRMT R3, R3, 0x3340, R1 ;  /* 0x0000334003037816 */ /* 0x000fe40000000001 */
[----:B------:R-:W-:Y:S02]  /*54be0*/  PRMT R7, R7, 0x3340, R13 ;  /* 0x0000334007077816 */ /* 0x000fe4000000000d */
        /* <DEDUP_REMOVED lines=11> */
[----:B------:R-:W4:Y:S04]  /*54ca0*/  LDL.LU R13, [R1+0x1134] ;  /* 0x00113400010d7983 */ /* 0x000f280000300800 */
[----:B------:R-:W4:Y:S04]  /*54cb0*/  LDL.LU R12, [R1+0x1130] ;  /* 0x00113000010c7983 */ /* 0x000f280000300800 */
[----:B------:R0:W-:Y:S01]  /*54cc0*/  STL [R1+0x650], R5 ;  /* 0x0006500501007387 */ /* 0x0001e20000100800 */
[----:B------:R-:W-:-:S04]  /*54cd0*/  LOP3.LUT R14, R14, 0xffff, RZ, 0xc0, !PT ;  /* 0x0000ffff0e0e7812 */ /* 0x000fc800078ec0ff */
[----:B------:R-:W-:Y:S02]  /*54ce0*/  PRMT R4, R14, 0x3340, R1 ;  /* 0x000033400e047816 */ /* 0x000fe40000000001 */
[----:B---3--:R-:W-:-:S05]  /*54cf0*/  LOP3.LUT R29, R29, 0xffff, RZ, 0xc0, !PT ;  /* 0x0000ffff1d1d7812 */ /* 0x008fca00078ec0ff */
[----:B------:R-:W-:Y:S04]  /*54d00*/  STL [R1+0x648], R29 ;  /* 0x0006481d01007387 */ /* 0x000fe80000100800 */
[----:B------:R-:W3:Y:S01]  /*54d10*/  LDL.LU R11, [R1+0x10a0] ;  /* 0x0010a000010b7983 */ /* 0x000ee20000300800 */
[----:B0-----:R-:W-:Y:S02]  /*54d20*/  PRMT R5, R5, 0x3340, R29 ;  /* 0x0000334005057816 */ /* 0x001fe4000000001d */
[----:B--2---:R-:W-:Y:S02]  /*54d30*/  LOP3.LUT R6, R23, 0xffff, RZ, 0xc0, !PT ;  /* 0x0000ffff17067812 */ /* 0x004fe400078ec0ff */
[----:B----4-:R-:W-:Y:S02]  /*54d40*/  LOP3.LUT R7, R19, 0xffff, RZ, 0xc0, !PT ;  /* 0x0000ffff13077812 */ /* 0x010fe400078ec0ff */
[----:B------:R-:W-:-:S02]  /*54d50*/  LOP3.LUT R8, R18, 0xffff, RZ, 0xc0, !PT ;  /* 0x0000ffff12087812 */ /* 0x000fc400078ec0ff */
[----:B------:R-:W-:Y:S02]  /*54d60*/  LOP3.LUT R19, R10, 0xffff, RZ, 0xc0, !PT ;  /* 0x0000ffff0a137812 */ /* 0x000fe400078ec0ff */
[----:B------:R-:W-:Y:S02]  /*54d70*/  LOP3.LUT R2, R24, 0xffff, RZ, 0xc0, !PT ;  /* 0x0000ffff18027812 */ /* 0x000fe400078ec0ff */
[----:B------:R-:W-:Y:S02]  /*54d80*/  LOP3.LUT R3, R21, 0xffff, RZ, 0xc0, !PT ;  /* 0x0000ffff15037812 */ /* 0x000fe400078ec0ff */
[----:B------:R-:W-:Y:S02]  /*54d90*/  LOP3.LUT R18, R9, 0xffff, RZ, 0xc0, !PT ;  /* 0x0000ffff09127812 */ /* 0x000fe400078ec0ff */
[----:B------:R-:W-:Y:S02]  /*54da0*/  LOP3.LUT R0, R22, 0xffff, RZ, 0xc0, !PT ;  /* 0x0000ffff16007812 */ /* 0x000fe400078ec0ff */
[----:B------:R-:W-:-:S03]  /*54db0*/  LOP3.LUT R28, R28, 0xffff, RZ, 0xc0, !PT ;  /* 0x0000ffff1c1c7812 */ /* 0x000fc600078ec0ff */
[----:B------:R-:W-:Y:S04]  /*54dc0*/  STL [R1+0x644], R0 ;  /* 0x0006440001007387 */ /* 0x000fe80000100800 */
[----:B------:R-:W-:Y:S04]  /*54dd0*/  STL [R1+0x678], R6 ;  /* 0x0006780601007387 */ /* 0x000fe80000100800 */
[----:B------:R-:W-:Y:S04]  /*54de0*/  STL [R1+0x694], R7 ;  /* 0x0006940701007387 */ /* 0x000fe80000100800 */
[----:B------:R-:W-:Y:S04]  /*54df0*/  STL [R1+0x674], R28 ;  /* 0x0006741c01007387 */ /* 0x000fe80000100800 */
[----:B------:R-:W-:Y:S04]  /*54e00*/  STL [R1+0x690], R8 ;  /* 0x0006900801007387 */ /* 0x000fe80000100800 */
[----:B------:R-:W-:Y:S04]  /*54e10*/  STL [R1+0x68c], R19 ;  /* 0x00068c1301007387 */ /* 0x000fe80000100800 */
[----:B------:R-:W2:Y:S04]  /*54e20*/  LDL.LU R10, [R1+0xfb4] ;  /* 0x000fb400010a7983 */ /* 0x000ea80000300800 */
[----:B------:R-:W4:Y:S04]  /*54e30*/  LDL.LU R24, [R1+0x2610] ;  /* 0x0026100001187983 */ /* 0x000f280000300800 */
[----:B------:R-:W-:Y:S04]  /*54e40*/  STL [R1+0x688], R18 ;  /* 0x0006881201007387 */ /* 0x000fe80000100800 */
[----:B------:R-:W4:Y:S04]  /*54e50*/  LDL.LU R9, [R1+0xfb0] ;  /* 0x000fb00001097983 */ /* 0x000f280000300800 */
[----:B------:R-:W4:Y:S04]  /*54e60*/  LDL.LU R21, [R1+0x260c] ;  /* 0x00260c0001157983 */ /* 0x000f280000300800 */
[----:B------:R-:W-:Y:S04]  /*54e70*/  STL [R1+0x670], R2 ;  /* 0x0006700201007387 */ /* 0x000fe80000100800 */
[----:B------:R-:W4:Y:S04]  /*54e80*/  LDL.LU R23, [R1+0xdd4] ;  /* 0x000dd40001177983 */ /* 0x000f280000300800 */
[----:B------:R-:W-:Y:S04]  /*54e90*/  STL [R1+0x6a8], R3 ;  /* 0x0006a80301007387 */ /* 0x000fe80000100800 */
[----:B------:R-:W4:Y:S04]  /*54ea0*/  LDL.LU R22, [R1+0x924] ;  /* 0x0009240001167983 */ /* 0x000f280000300800 */
[----:B------:R0:W-:Y:S04]  /*54eb0*/  STL [R1+0x25ac], R14 ;  /* 0x0025ac0e01007387 */ /* 0x0001e80000100800 */
[----:B0-----:R-:W4:Y:S04]  /*54ec0*/  LDL.LU R14, [R1+0xec0] ;  /* 0x000ec000010e7983 */ /* 0x001f280000300800 */
[----:B------:R-:W4:Y:S01]  /*54ed0*/  LDL.LU R29, [R1+0x2608] ;  /* 0x00260800011d7983 */ /* 0x000f220000300800 */
[----:B------:R-:W-:-:S02]  /*54ee0*/  PRMT R0, R0, 0x3340, R1 ;  /* 0x0000334000007816 */ /* 0x000fc40000000001 */
[--C-:B------:R-:W-:Y:S02]  /*54ef0*/  PRMT R2, R2, 0x3340, R1.reuse ;  /* 0x0000334002027816 */ /* 0x100fe40000000001 */
[----:B------:R-:W-:Y:S02]  /*54f00*/  PRMT R6, R6, 0x3340, R28 ;  /* 0x0000334006067816 */ /* 0x000fe4000000001c */
[----:B------:R-:W-:Y:S02]  /*54f10*/  PRMT R3, R3, 0x3340, R1 ;  /* 0x0000334003037816 */ /* 0x000fe40000000001 */
[----:B------:R-:W-:Y:S02]  /*54f20*/  PRMT R0, R5, 0x5410, R0 ;  /* 0x0000541005007816 */ /* 0x000fe40000000000 */
[----:B------:R-:W-:Y:S02]  /*54f30*/  PRMT R7, R7, 0x3340, R19 ;  /* 0x0000334007077816 */ /* 0x000fe40000000013 */
[----:B------:R-:W-:Y:S01]  /*54f40*/  PRMT R8, R8, 0x3340, R18 ;  /* 0x0000334008087816 */ /* 0x000fe20000000012 */
[----:B------:R-:W4:Y:S01]  /*54f50*/  LDL.LU R28, [R1+0x2604] ;  /* 0x00260400011c7983 */ /* 0x000f220000300800 */
[----:B------:R-:W-:-:S02]  /*54f60*/  PRMT R5, R6, 0x5410, R2 ;  /* 0x0000541006057816 */ /* 0x000fc40000000002 */
[----:B------:R-:W-:Y:S01]  /*54f70*/  PRMT R2, R7, 0x5410, R3 ;  /* 0x0000541007027816 */ /* 0x000fe20000000003 */
[----:B------:R0:W-:Y:S01]  /*54f80*/  STL [R1+0x798], R0 ;  /* 0x0007980001007387 */ /* 0x0001e20000100800 */
[----:B------:R-:W-:Y:S02]  /*54f90*/  LOP3.LUT R6, R13, 0xffff, RZ, 0xc0, !PT ;  /* 0x0000ffff0d067812 */ /* 0x000fe400078ec0ff */
[----:B------:R-:W-:Y:S01]  /*54fa0*/  LOP3.LUT R7, R12, 0xffff, RZ, 0xc0, !PT ;  /* 0x0000ffff0c077812 */ /* 0x000fe200078ec0ff */
[----:B------:R-:W-:Y:S04]  /*54fb0*/  STL [R1+0x790], R5 ;  /* 0x0007900501007387 */ /* 0x000fe80000100800 */
[----:B------:R-:W-:Y:S01]  /*54fc0*/  STL [R1+0x78c], R2 ;  /* 0x00078c0201007387 */ /* 0x000fe20000100800 */
[----:B0-----:R-:W-:-:S05]  /*54fd0*/  PRMT R0, R8, 0x5410, R4 ;  /* 0x0000541008007816 */ /* 0x001fca0000000004 */
[----:B------:R2:W-:Y:S04]  /*54fe0*/  STL [R1+0x788], R0 ;  /* 0x0007880001007387 */ /* 0x0005e80000100800 */
[----:B------:R-:W4:Y:S04]  /*54ff0*/  LDL.LU R18, [R1+0xa24] ;  /* 0x000a240001127983 */ /* 0x000f280000300800 */
[----:B------:R-:W-:Y:S04]  /*55000*/  STL [R1+0x680], R6 ;  /* 0x0006800601007387 */ /* 0x000fe80000100800 */
[----:B------:R-:W4:Y:S04]  /*55010*/  LDL.LU R13, [R1+0xa20] ;  /* 0x000a2000010d7983 */ /* 0x000f280000300800 */
[----:B------:R-:W-:Y:S04]  /*55020*/  STL [R1+0x6cc], R7 ;  /* 0x0006cc0701007387 */ /* 0x000fe80000100800 */
[----:B------:R-:W4:Y:S01]  /*55030*/  LDL.LU R12, [R1+0x934] ;  /* 0x00093400010c7983 */ /* 0x000f220000300800 */
[----:B---3--:R-:W-:-:S05]  /*55040*/  LOP3.LUT R8, R11, 0xffff, RZ, 0xc0, !PT ;  /* 0x0000ffff0b087812 */ /* 0x008fca00078ec0ff */
[----:B------:R-:W-:Y:S04]  /*55050*/  STL [R1+0x6c4], R8 ;  /* 0x0006c40801007387 */ /* 0x000fe80000100800 */
[----:B------:R-:W3:Y:S01]  /*55060*/  LDL.LU R11, [R1+0x930] ;  /* 0x00093000010b7983 */ /* 0x000ee20000300800 */
[----:B--2---:R-:W-:-:S03]  /*55070*/  LOP3.LUT R0, R10, 0xffff, RZ, 0xc0, !PT ;  /* 0x0000ffff0a007812 */ /* 0x004fc600078ec0ff */
[----:B------:R-:W2:Y:S01]  /*55080*/  LDL.LU R10, [R1+0x844] ;  /* 0x00084400010a7983 */ /* 0x000ea20000300800 */
[----:B----4-:R-:W-:-:S03]  /*55090*/  LOP3.LUT R19, R9, 0xffff, RZ, 0xc0, !PT ;  /* 0x0000ffff09137812 */ /* 0x010fc600078ec0ff */
[----:B------:R-:W-:Y:S04]  /*550a0*/  STL [R1+0x67c], R0 ;  /* 0x00067c0001007387 */ /* 0x000fe80000100800 */
[----:B------:R-:W4:Y:S01]  /*550b0*/  LDL.LU R9, [R1+0x840] ;  /* 0x0008400001097983 */ /* 0x000f220000300800 */
[----:B------:R-:W-:Y:S02]  /*550c0*/  LOP3.LUT R2, R23, 0xffff, RZ, 0xc0, !PT ;  /* 0x0000ffff17027812 */ /* 0x000fe400078ec0ff */
[----:B------:R-:W-:Y:S01]  /*550d0*/  LOP3.LUT R23, R20, 0xffff, RZ, 0xc0, !PT ;  /* 0x0000ffff14177812 */ /* 0x000fe200078ec0ff */
[----:B------:R-:W-:Y:S04]  /*550e0*/  STL [R1+0x6c0], R19 ;  /* 0x0006c01301007387 */ /* 0x000fe80000100800 */
[----:B------:R-:W2:Y:S04]  /*550f0*/  LDL.LU R20, [R1+0x2600] ;  /* 0x0026000001147983 */ /* 0x000ea80000300800 */
[----:B------:R-:W-:Y:S01]  /*55100*/  STL [R1+0x6a4], R2 ;  /* 0x0006a40201007387 */ /* 0x000fe20000100800 */
[----:B------:R-:W-:-:S02]  /*55110*/  LOP3.LUT R14, R14, 0xffff, RZ, 0xc0, !PT ;  /* 0x0000ffff0e0e7812 */ /* 0x000fc400078ec0ff */
[----:B------:R-:W-:-:S03]  /*55120*/  LOP3.LUT R4, R29, 0xffff, RZ, 0xc0, !PT ;  /* 0x0000ffff1d047812 */ /* 0x000fc600078ec0ff */
[----:B------:R-:W-:Y:S04]  /*55130*/  STL [R1+0x6bc], R14 ;  /* 0x0006bc0e01007387 */ /* 0x000fe80000100800 */
[----:B------:R-:W2:Y:S01]  /*55140*/  LDL.LU R29, [R1+0x25fc] ;  /* 0x0025fc00011d7983 */ /* 0x000ea20000300800 */
[----:B------:R-:W-:Y:S02]  /*55150*/  LOP3.LUT R5, R22, 0xffff, RZ, 0xc0, !PT ;  /* 0x0000ffff16057812 */ /* 0x000fe400078ec0ff */
[----:B------:R-:W-:Y:S02]  /*55160*/  LOP3.LUT R22, R21, 0xffff, RZ, 0xc0, !PT ;  /* 0x0000ffff15167812 */ /* 0x000fe400078ec0ff */
[----:B------:R-:W-:Y:S01]  /*55170*/  LOP3.LUT R28, R28, 0xffff, RZ, 0xc0, !PT ;  /* 0x0000ffff1c1c7812 */ /* 0x000fe200078ec0ff */
[----:B------:R-:W3:Y:S04]  /*55180*/  LDL.LU R21, [R1+0x25f8] ;  /* 0x0025f80001157983 */ /* 0x000ee80000300800 */
[----:B------:R-:W-:Y:S04]  /*55190*/  STL [R1+0x6d0], R4 ;  /* 0x0006d00401007387 */ /* 0x000fe80000100800 */
[----:B------:R-:W-:Y:S04]  /*551a0*/  STL [R1+0x2564], R23 ;  /* 0x0025641701007387 */ /* 0x000fe80000100800 */
[----:B------:R-:W-:Y:S04]  /*551b0*/  STL [R1+0x698], R5 ;  /* 0x0006980501007387 */ /* 0x000fe80000100800 */
[----:B------:R-:W-:Y:S04]  /*551c0*/  STL [R1+0x69c], R22 ;  /* 0x00069c1601007387 */ /* 0x000fe80000100800 */
[----:B--2---:R0:W-:Y:S04]  /*551d0*/  STL.64 [R1+0x2588], R28 ;  /* 0x0025881c01007387 */ /* 0x0041e80000100a00 */
[----:B0-----:R-:W2:Y:S01]  /*551e0*/  LDL.LU R29, [R1+0x67c] ;  /* 0x00067c00011d7983 */ /* 0x001ea20000300800 */
[----:B------:R-:W-:-:S02]  /*551f0*/  PRMT R0, R23, 0x3340, R1 ;  /* 0x0000334017007816 */ /* 0x000fc40000000001 */
[----:B------:R-:W-:Y:S02]  /*55200*/  PRMT R5, R5, 0x3340, R22 ;  /* 0x0000334005057816 */ /* 0x000fe40000000016 */
[--C-:B------:R-:W-:Y:S02]  /*55210*/  PRMT R2, R2, 0x3340, R1.reuse ;  /* 0x0000334002027816 */ /* 0x100fe40000000001 */
[----:B------:R-:W-:Y:S02]  /*55220*/  PRMT R3, R28, 0x3340, R1 ;  /* 0x000033401c037816 */ /* 0x000fe40000000001 */
[----:B------:R-:W-:Y:S02]  /*55230*/  PRMT R7, R7, 0x3340, R19 ;  /* 0x0000334007077816 */ /* 0x000fe40000000013 */
[----:B------:R-:W-:Y:S02]  /*55240*/  PRMT R0, R5, 0x5410, R0 ;  /* 0x0000541005007816 */ /* 0x000fe40000000000 */
[----:B------:R-:W-:-:S02]  /*55250*/  PRMT R4, R4, 0x3340, R1 ;  /* 0x0000334004047816 */ /* 0x000fc40000000001 */
[----:B------:R-:W-:Y:S02]  /*55260*/  PRMT R8, R8, 0x3340, R14 ;  /* 0x0000334008087816 */ /* 0x000fe4000000000e */
[----:B----4-:R-:W-:Y:S02]  /*55270*/  LOP3.LUT R14, R9, 0xffff, RZ, 0xc0, !PT ;  /* 0x0000ffff090e7812 */ /* 0x010fe400078ec0ff */
[----:B------:R-:W-:Y:S02]  /*55280*/  LOP3.LUT R9, R20, 0xffff, RZ, 0xc0, !PT ;  /* 0x0000ffff14097812 */ /* 0x000fe400078ec0ff */
[----:B------:R-:W-:Y:S02]  /*55290*/  LOP3.LUT R27, R27, 0xffff, RZ, 0xc0, !PT ;  /* 0x0000ffff1b1b7812 */ /* 0x000fe400078ec0ff */
[----:B------:R-:W-:Y:S02]  /*552a0*/  LOP3.LUT R23, R25, 0xffff, RZ, 0xc0, !PT ;  /* 0x0000ffff19177812 */ /* 0x000fe400078ec0ff */
[----:B------:R-:W-:-:S02]  /*552b0*/  LOP3.LUT R26, R26, 0xffff, RZ, 0xc0, !PT ;  /* 0x0000ffff1a1a7812 */ /* 0x000fc400078ec0ff */
[----:B--2---:R-:W-:Y:S01]  /*552c0*/  PRMT R6, R6, 0x3340, R29 ;  /* 0x0000334006067816 */ /* 0x004fe2000000001d */
[----:B------:R0:W-:Y:S03]  /*552d0*/  STL [R1+0x25b0], R29 ;  /* 0x0025b01d01007387 */ /* 0x0001e60000100800 */
[----:B------:R-:W-:Y:S02]  /*552e0*/  PRMT R5, R6, 0x5410, R2 ;  /* 0x0000541006057816 */ /* 0x000fe40000000002 */
[----:B------:R-:W-:Y:S01]  /*552f0*/  PRMT R2, R7, 0x5410, R3 ;  /* 0x0000541007027816 */ /* 0x000fe20000000003 */
[----:B------:R1:W-:Y:S04]  /*55300*/  STL [R1+0x77c], R0 ;  /* 0x00077c0001007387 */ /* 0x0003e80000100800 */
[----:B------:R2:W-:Y:S01]  /*55310*/  STL [R1+0x770], R5 ;  /* 0x0007700501007387 */ /* 0x0005e20000100800 */
[----:B------:R-:W-:-:S02]  /*55320*/  LOP3.LUT R6, R13, 0xffff, RZ, 0xc0, !PT ;  /* 0x0000ffff0d067812 */ /* 0x000fc400078ec0ff */
[----:B------:R-:W-:Y:S01]  /*55330*/  LOP3.LUT R7, R12, 0xffff, RZ, 0xc0, !PT ;  /* 0x0000ffff0c077812 */ /* 0x000fe200078ec0ff */
[----:B------:R-:W-:Y:S01]  /*55340*/  STL [R1+0x76c], R2 ;  /* 0x00076c0201007387 */ /* 0x000fe20000100800 */
[----:B0-----:R-:W-:Y:S02]  /*55350*/  LOP3.LUT R29, R10, 0xffff, RZ, 0xc0, !PT ;  /* 0x0000ffff0a1d7812 */ /* 0x001fe400078ec0ff */
[----:B-1----:R-:W-:Y:S02]  /*55360*/  PRMT R0, R8, 0x5410, R4 ;  /* 0x0000541008007816 */ /* 0x002fe40000000004 */
[----:B--2---:R-:W-:Y:S02]  /*55370*/  LOP3.LUT R5, R18, 0xffff, RZ, 0xc0, !PT ;  /* 0x0000ffff12057812 */ /* 0x004fe400078ec0ff */
[----:B---3--:R-:W-:Y:S01]  /*55380*/  LOP3.LUT R8, R11, 0xffff, RZ, 0xc0, !PT ;  /* 0x0000ffff0b087812 */ /* 0x008fe200078ec0ff */
[----:B------:R0:W-:Y:S04]  /*55390*/  STL [R1+0x768], R0 ;  /* 0x0007680001007387 */ /* 0x0001e80000100800 */
[----:B------:R-:W-:Y:S04]  /*553a0*/  STL [R1+0x6b8], R5 ;  /* 0x0006b80501007387 */ /* 0x000fe80000100800 */
[----:B------:R-:W-:Y:S04]  /*553b0*/  STL [R1+0x6e0], R6 ;  /* 0x0006e00601007387 */ /* 0x000fe80000100800 */
[----:B------:R1:W-:Y:S04]  /*553c0*/  STL [R1+0x718], R7 ;  /* 0x0007180701007387 */ /* 0x0003e80000100800 */
[----:B------:R-:W-:Y:S01]  /*553d0*/  STL [R1+0x6b0], R29 ;  /* 0x0006b01d01007387 */ /* 0x000fe20000100800 */
[----:B------:R-:W-:-:S03]  /*553e0*/  LOP3.LUT R10, R21, 0xffff, RZ, 0xc0, !PT ;  /* 0x0000ffff150a7812 */ /* 0x000fc600078ec0ff */
[----:B------:R-:W2:Y:S04]  /*553f0*/  LDL.LU R21, [R1+0x25f4] ;  /* 0x0025f40001157983 */ /* 0x000ea80000300800 */
[----:B------:R3:W-:Y:S04]  /*55400*/  STL [R1+0x740], R8 ;  /* 0x0007400801007387 */ /* 0x0007e80000100800 */
[----:B------:R-:W-:Y:S04]  /*55410*/  STL [R1+0x6d4], R14 ;  /* 0x0006d40e01007387 */ /* 0x000fe80000100800 */
[----:B------:R-:W4:Y:S04]  /*55420*/  LDL.LU R22, [R1+0x113c] ;  /* 0x00113c0001167983 */ /* 0x000f280000300800 */
[----:B------:R-:W2:Y:S04]  /*55430*/  LDL.LU R19, [R1+0x1138] ;  /* 0x0011380001137983 */ /* 0x000ea80000300800 */
[----:B------:R-:W-:Y:S04]  /*55440*/  STL [R1+0x704], R10 ;  /* 0x0007040a01007387 */ /* 0x000fe80000100800 */
[----:B------:R-:W2:Y:S01]  /*55450*/  LDL.LU R18, [R1+0x10b4] ;  /* 0x0010b40001127983 */ /* 0x000ea20000300800 */
[----:B0-----:R-:W-:-:S03]  /*55460*/  LOP3.LUT R0, R24, 0xffff, RZ, 0xc0, !PT ;  /* 0x0000ffff18007812 */ /* 0x001fc600078ec0ff */
[----:B------:R-:W2:Y:S04]  /*55470*/  LDL.LU R13, [R1+0x10b0] ;  /* 0x0010b000010d7983 */ /* 0x000ea80000300800 */
[----:B------:R-:W2:Y:S04]  /*55480*/  LDL.LU R20, [R1+0xfc4] ;  /* 0x000fc40001147983 */ /* 0x000ea80000300800 */
[----:B------:R-:W2:Y:S04]  /*55490*/  LDL.LU R24, [R1+0x25f0] ;  /* 0x0025f00001187983 */ /* 0x000ea80000300800 */
[----:B------:R-:W-:Y:S04]  /*554a0*/  STL [R1+0x738], R9 ;  /* 0x0007380901007387 */ /* 0x000fe80000100800 */
[----:B------:R-:W-:Y:S04]  /*554b0*/  STL [R1+0x6e4], R0 ;  /* 0x0006e40001007387 */ /* 0x000fe80000100800 */
[----:B------:R-:W2:Y:S04]  /*554c0*/  LDL.LU R25, [R1+0x25ec] ;  /* 0x0025ec0001197983 */ /* 0x000ea80000300800 */
[----:B------:R-:W2:Y:S04]  /*554d0*/  LDL.LU R28, [R1+0xfc0] ;  /* 0x000fc000011c7983 */ /* 0x000ea80000300800 */
[----:B------:R-:W2:Y:S04]  /*554e0*/  LDL.LU R12, [R1+0xed4] ;  /* 0x000ed400010c7983 */ /* 0x000ea80000300800 */
[----:B------:R-:W2:Y:S01]  /*554f0*/  LDL.LU R11, [R1+0xde4] ;  /* 0x000de400010b7983 */ /* 0x000ea20000300800 */
[----:B------:R-:W-:-:S03]  /*55500*/  PRMT R2, R27, 0x3340, R1 ;  /* 0x000033401b027816 */ /* 0x000fc60000000001 */
[----:B------:R0:W-:Y:S01]  /*55510*/  STL [R1+0x257c], R27 ;  /* 0x00257c1b01007387 */ /* 0x0001e20000100800 */
[----:B-1----:R-:W-:Y:S02]  /*55520*/  PRMT R7, R7, 0x3340, R10 ;  /* 0x0000334007077816 */ /* 0x002fe4000000000a */
[----:B---3--:R-:W-:Y:S01]  /*55530*/  PRMT R8, R8, 0x3340, R9 ;  /* 0x0000334008087816 */ /* 0x008fe20000000009 */
[----:B0-----:R-:W3:Y:S04]  /*55540*/  LDL.LU R27, [R1+0xed0] ;  /* 0x000ed000011b7983 */ /* 0x001ee80000300800 */
[----:B------:R-:W-:Y:S04]  /*55550*/  STL [R1+0x2574], R26 ;  /* 0x0025741a01007387 */ /* 0x000fe80000100800 */
[----:B------:R-:W-:Y:S04]  /*55560*/  STL [R1+0x2568], R23 ;  /* 0x0025681701007387 */ /* 0x000fe80000100800 */
[----:B------:R-:W3:Y:S04]  /*55570*/  LDL.LU R10, [R1+0xcf4] ;  /* 0x000cf400010a7983 */ /* 0x000ee80000300800 */
[----:B------:R-:W3:Y:S01]  /*55580*/  LDL.LU R9, [R1+0xcf0] ;  /* 0x000cf00001097983 */ /* 0x000ee20000300800 */
[----:B------:R-:W-:-:S02]  /*55590*/  PRMT R0, R0, 0x3340, R1 ;  /* 0x0000334000007816 */ /* 0x000fc40000000001 */
[----:B------:R-:W-:Y:S02]  /*555a0*/  PRMT R5, R5, 0x3340, R29 ;  /* 0x0000334005057816 */ /* 0x000fe4000000001d */
[----:B------:R-:W-:Y:S02]  /*555b0*/  PRMT R6, R6, 0x3340, R14 ;  /* 0x0000334006067816 */ /* 0x000fe4000000000e */
[--C-:B------:R-:W-:Y:S02]  /*555c0*/  PRMT R3, R26, 0x3340, R1.reuse ;  /* 0x000033401a037816 */ /* 0x100fe40000000001 */
[----:B------:R-:W-:Y:S02]  /*555d0*/  PRMT R0, R5, 0x5410, R0 ;  /* 0x0000541005007816 */ /* 0x000fe40000000000 */
[----:B------:R-:W-:Y:S02]  /*555e0*/  PRMT R5, R6, 0x5410, R2 ;  /* 0x0000541006057816 */ /* 0x000fe40000000002 */
[----:B------:R-:W-:-:S02]  /*555f0*/  PRMT R4, R23, 0x3340, R1 ;  /* 0x0000334017047816 */ /* 0x000fc40000000001 */
[----:B------:R-:W-:Y:S01]  /*55600*/  PRMT R2, R7, 0x5410, R3 ;  /* 0x0000541007027816 */ /* 0x000fe20000000003 */
[----:B------:R0:W-:Y:S04]  /*55610*/  STL [R1+0x728], R0 ;  /* 0x0007280001007387 */ /* 0x0001e80000100800 */
[----:B------:R4:W-:Y:S04]  /*55620*/  STL [R1+0x720], R5 ;  /* 0x0007200501007387 */ /* 0x0009e80000100800 */
[----:B------:R-:W-:Y:S01]  /*55630*/  STL [R1+0x730], R2 ;  /* 0x0007300201007387 */ /* 0x000fe20000100800 */
[----:B0-----:R-:W-:-:S05]  /*55640*/  PRMT R0, R8, 0x5410, R4 ;  /* 0x0000541008007816 */ /* 0x001fca0000000004 */
[----:B------:R0:W-:Y:S01]  /*55650*/  STL [R1+0x72c], R0 ;  /* 0x00072c0001007387 */ /* 0x0001e20000100800 */
[----:B----4-:R-:W-:Y:S02]  /*55660*/  LOP3.LUT R5, R22, 0xffff, RZ, 0xc0, !PT ;  /* 0x0000ffff16057812 */ /* 0x010fe400078ec0ff */
[----:B--2---:R-:W-:Y:S02]  /*55670*/  LOP3.LUT R6, R19, 0xffff, RZ, 0xc0, !PT ;  /* 0x0000ffff13067812 */ /* 0x004fe400078ec0ff */
[----:B------:R-:W-:Y:S02]  /*55680*/  LOP3.LUT R7, R18, 0xffff, RZ, 0xc0, !PT ;  /* 0x0000ffff12077812 */ /* 0x000fe400078ec0ff */
[----:B------:R-:W-:Y:S01]  /*55690*/  LOP3.LUT R8, R13, 0xffff, RZ, 0xc0, !PT ;  /* 0x0000ffff0d087812 */ /* 0x000fe200078ec0ff */
[----:B------:R-:W-:Y:S04]  /*556a0*/  STL [R1+0x6b4], R5 ;  /* 0x0006b40501007387 */ /* 0x000fe80000100800 */
[----:B------:R-:W-:Y:S04]  /*556b0*/  STL [R1+0x710], R6 ;  /* 0x0007100601007387 */ /* 0x000fe80000100800 */
[----:B------:R-:W2:Y:S04]  /*556c0*/  LDL.LU R14, [R1+0x10a4] ;  /* 0x0010a400010e7983 */ /* 0x000ea80000300800 */
[----:B------:R-:W-:Y:S04]  /*556d0*/  STL [R1+0x708], R7 ;  /* 0x0007080701007387 */ /* 0x000fe80000100800 */
[----:B------:R-:W4:Y:S04]  /*556e0*/  LDL.LU R22, [R1+0x1094] ;  /* 0x0010940001167983 */ /* 0x000f280000300800 */
[----:B------:R-:W-:Y:S04]  /*556f0*/  STL [R1+0x748], R8 ;  /* 0x0007480801007387 */ /* 0x000fe80000100800 */
[----:B------:R-:W2:Y:S01]  /*55700*/  LDL.LU R19, [R1+0x1054] ;  /* 0x0010540001137983 */ /* 0x000ea20000300800 */
[----:B------:R-:W-:-:S03]  /*55710*/  LOP3.LUT R29, R28, 0xffff, RZ, 0xc0, !PT ;  /* 0x0000ffff1c1d7812 */ /* 0x000fc600078ec0ff */
[----:B------:R-:W4:Y:S01]  /*55720*/  LDL.LU R18, [R1+0xec4] ;  /* 0x000ec40001127983 */ /* 0x000f220000300800 */
[----:B------:R-:W-:Y:S02]  /*55730*/  LOP3.LUT R28, R12, 0xffff, RZ, 0xc0, !PT ;  /* 0x0000ffff0c1c7812 */ /* 0x000fe400078ec0ff */
[----:B------:R-:W-:Y:S01]  /*55740*/  LOP3.LUT R26, R20, 0xffff, RZ, 0xc0, !PT ;  /* 0x0000ffff141a7812 */ /* 0x000fe200078ec0ff */
[----:B------:R-:W4:Y:S04]  /*55750*/  LDL.LU R13, [R1+0xeb4] ;  /* 0x000eb400010d7983 */ /* 0x000f280000300800 */
[----:B------:R-:W4:Y:S01]  /*55760*/  LDL.LU R20, [R1+0xe74] ;  /* 0x000e740001147983 */ /* 0x000f220000300800 */
[----:B0-----:R-:W-:-:S03]  /*55770*/  LOP3.LUT R0, R11, 0xffff, RZ, 0xc0, !PT ;  /* 0x0000ffff0b007812 */ /* 0x001fc600078ec0ff */
[----:B------:R-:W4:Y:S04]  /*55780*/  LDL.LU R12, [R1+0xcd4] ;  /* 0x000cd400010c7983 */ /* 0x000f280000300800 */
[----:B------:R-:W-:Y:S04]  /*55790*/  STL [R1+0x700], R29 ;  /* 0x0007001d01007387 */ /* 0x000fe80000100800 */
[----:B------:R-:W-:Y:S04]  /*557a0*/  STL [R1+0x6fc], R28 ;  /* 0x0006fc1c01007387 */ /* 0x000fe80000100800 */
[----:B------:R-:W4:Y:S01]  /*557b0*/  LDL.LU R11, [R1+0x904] ;  /* 0x00090400010b7983 */ /* 0x000f220000300800 */
[----:B---3--:R-:W-:-:S03]  /*557c0*/  LOP3.LUT R27, R27, 0xffff, RZ, 0xc0, !PT ;  /* 0x0000ffff1b1b7812 */ /* 0x008fc600078ec0ff */
[----:B------:R0:W-:Y:S01]  /*557d0*/  STL [R1+0x6dc], R0 ;  /* 0x0006dc0001007387 */ /* 0x0001e20000100800 */
[----:B------:R-:W-:-:S03]  /*557e0*/  LOP3.LUT R3, R10, 0xffff, RZ, 0xc0, !PT ;  /* 0x0000ffff0a037812 */ /* 0x000fc600078ec0ff */
[----:B------:R-:W-:Y:S04]  /*557f0*/  STL [R1+0x744], R27 ;  /* 0x0007441b01007387 */ /* 0x000fe80000100800 */
[----:B------:R-:W3:Y:S01]  /*55800*/  LDL.LU R10, [R1+0x180] ;  /* 0x00018000010a7983 */ /* 0x000ee20000300800 */
[----:B------:R-:W-:-:S03]  /*55810*/  LOP3.LUT R23, R9, 0xffff, RZ, 0xc0, !PT ;  /* 0x0000ffff09177812 */ /* 0x000fc600078ec0ff */
[----:B------:R1:W-:Y:S04]  /*55820*/  STL [R1+0x71c], R3 ;  /* 0x00071c0301007387 */ /* 0x0003e80000100800 */
[----:B------:R-:W3:Y:S01]  /*55830*/  LDL.LU R9, [R1+0x344] ;  /* 0x0003440001097983 */ /* 0x000ee20000300800 */
[----:B------:R-:W-:Y:S02]  /*55840*/  LOP3.LUT R25, R25, 0xffff, RZ, 0xc0, !PT ;  /* 0x0000ffff19197812 */ /* 0x000fe400078ec0ff */
[----:B0-----:R-:W-:Y:S02]  /*55850*/  PRMT R0, R0, 0x3340, R1 ;  /* 0x0000334000007816 */ /* 0x001fe40000000001 */
[----:B------:R-:W-:Y:S02]  /*55860*/  PRMT R5, R5, 0x3340, R26 ;  /* 0x0000334005057816 */ /* 0x000fe4000000001a */
[----:B------:R-:W-:-:S02]  /*55870*/  PRMT R6, R6, 0x3340, R29 ;  /* 0x0000334006067816 */ /* 0x000fc4000000001d */
[--C-:B------:R-:W-:Y:S02]  /*55880*/  PRMT R2, R25, 0x3340, R1.reuse ;  /* 0x0000334019027816 */ /* 0x100fe40000000001 */
[----:B------:R-:W-:Y:S02]  /*55890*/  PRMT R7, R7, 0x3340, R28 ;  /* 0x0000334007077816 */ /* 0x000fe4000000001c */
[----:B------:R-:W-:Y:S02]  /*558a0*/  PRMT R0, R5, 0x5410, R0 ;  /* 0x0000541005007816 */ /* 0x000fe40000000000 */
[--C-:B------:R-:W-:Y:S02]  /*558b0*/  PRMT R4, R23, 0x3340, R1.reuse ;  /* 0x0000334017047816 */ /* 0x100fe40000000001 */
[----:B-1----:R-:W-:Y:S02]  /*558c0*/  PRMT R3, R3, 0x3340, R1 ;  /* 0x0000334003037816 */ /* 0x002fe40000000001 */
[----:B------:R-:W-:Y:S01]  /*558d0*/  PRMT R8, R8, 0x3340, R27 ;  /* 0x0000334008087816 */ /* 0x000fe2000000001b */
[----:B------:R-:W-:Y:S04]  /*558e0*/  STL [R1+0x2580], R25 ;  /* 0x0025801901007387 */ /* 0x000fe80000100800 */
[----:B------:R-:W-:Y:S01]  /*558f0*/  STL [R1+0x2590], R23 ;  /* 0x0025901701007387 */ /* 0x000fe20000100800 */
[----:B------:R-:W-:-:S02]  /*55900*/  PRMT R5, R6, 0x5410, R2 ;  /* 0x0000541006057816 */ /* 0x000fc40000000002 */
[----:B------:R-:W-:Y:S01]  /*55910*/  PRMT R2, R7, 0x5410, R3 ;  /* 0x0000541007027816 */ /* 0x000fe20000000003 */
[----:B------:R0:W-:Y:S04]  /*55920*/  STL [R1+0x6f4], R0 ;  /* 0x0006f40001007387 */ /* 0x0001e80000100800 */
[----:B------:R-:W-:Y:S04]  /*55930*/  STL [R1+0x6f0], R5 ;  /* 0x0006f00501007387 */ /* 0x000fe80000100800 */
[----:B------:R1:W-:Y:S01]  /*55940*/  STL [R1+0x6ec], R2 ;  /* 0x0006ec0201007387 */ /* 0x0003e20000100800 */
[----:B0-----:R-:W-:-:S05]  /*55950*/  PRMT R0, R8, 0x5410, R4 ;  /* 0x0000541008007816 */ /* 0x001fca0000000004 */
[----:B------:R-:W-:Y:S01]  /*55960*/  STL [R1+0x6e8], R0 ;  /* 0x0006e80001007387 */ /* 0x000fe20000100800 */
[----:B------:R-:W-:Y:S02]  /*55970*/  LOP3.LUT R21, R21, 0xffff, RZ, 0xc0, !PT ;  /* 0x0000ffff15157812 */ /* 0x000fe400078ec0ff */
[----:B------:R-:W-:Y:S02]  /*55980*/  LOP3.LUT R24, R24, 0xffff, RZ, 0xc0, !PT ;  /* 0x0000ffff18187812 */ /* 0x000fe400078ec0ff */
[----:B------:R-:W-:Y:S02]  /*55990*/  PRMT R4, R21, 0x3340, R1 ;  /* 0x0000334015047816 */ /* 0x000fe40000000001 */
[----:B--2---:R-:W-:Y:S02]  /*559a0*/  LOP3.LUT R8, R19, 0xffff, RZ, 0xc0, !PT ;  /* 0x0000ffff13087812 */ /* 0x004fe400078ec0ff */
[----:B----4-:R-:W-:-:S03]  /*559b0*/  LOP3.LUT R20, R20, 0xffff, RZ, 0xc0, !PT ;  /* 0x0000ffff14147812 */ /* 0x010fc600078ec0ff */
[----:B------:R-:W-:Y:S01]  /*559c0*/  STL [R1+0x48], R8 ;  /* 0x0000480801007387 */ /* 0x000fe20000100800 */
[----:B------:R-:W-:-:S03]  /*559d0*/  LOP3.LUT R7, R11, 0xffff, RZ, 0xc0, !PT ;  /* 0x0000ffff0b077812 */ /* 0x000fc600078ec0ff */
[----:B------:R-:W-:Y:S04]  /*559e0*/  STL [R1+0x4c], R20 ;  /* 0x00004c1401007387 */ /* 0x000fe80000100800 */
[----:B------:R-:W2:Y:S04]  /*559f0*/  LDL.LU R23, [R1+0xe54] ;  /* 0x000e540001177983 */ /* 0x000ea80000300800 */
[----:B------:R-:W4:Y:S04]  /*55a00*/  LDL.LU R28, [R1+0xe44] ;  /* 0x000e4400011c7983 */ /* 0x000f280000300800 */
[----:B------:R-:W2:Y:S01]  /*55a10*/  LDL.LU R19, [R1+0xc74] ;  /* 0x000c740001137983 */ /* 0x000ea20000300800 */
[----:B------:R-:W-:-:S02]  /*55a20*/  LOP3.LUT R25, R14, 0xffff, RZ, 0xc0, !PT ;  /* 0x0000ffff0e197812 */ /* 0x000fc400078ec0ff */
[----:B------:R-:W-:Y:S02]  /*55a30*/  LOP3.LUT R27, R18, 0xffff, RZ, 0xc0, !PT ;  /* 0x0000ffff121b7812 */ /* 0x000fe400078ec0ff */
[----:B---3--:R-:W-:Y:S01]  /*55a40*/  LOP3.LUT R3, R10, 0xffff, RZ, 0xc0, !PT ;  /* 0x0000ffff0a037812 */ /* 0x008fe200078ec0ff */
[----:B------:R-:W-:Y:S01]  /*55a50*/  STL [R1+0x5c], R7 ;  /* 0x00005c0701007387 */ /* 0x000fe20000100800 */
[----:B------:R-:W-:Y:S02]  /*55a60*/  LOP3.LUT R14, R13, 0xffff, RZ, 0xc0, !PT ;  /* 0x0000ffff0d0e7812 */ /* 0x000fe400078ec0ff */
[----:B------:R-:W-:Y:S01]  /*55a70*/  LOP3.LUT R6, R9, 0xffff, RZ, 0xc0, !PT ;  /* 0x0000ffff09067812 */ /* 0x000fe200078ec0ff */
[----:B------:R-:W3:Y:S01]  /*55a80*/  LDL.LU R18, [R1+0x8c0] ;  /* 0x0008c00001127983 */ /* 0x000ee20000300800 */
[----:B------:R-:W-:-:S03]  /*55a90*/  LOP3.LUT R29, R22, 0xffff, RZ, 0xc0, !PT ;  /* 0x0000ffff161d7812 */ /* 0x000fc600078ec0ff */
[----:B------:R-:W3:Y:S01]  /*55aa0*/  LDL.LU R13, [R1+0x8b0] ;  /* 0x0008b000010d7983 */ /* 0x000ee20000300800 */
[----:B------:R-:W-:-:S03]  /*55ab0*/  LOP3.LUT R22, R12, 0xffff, RZ, 0xc0, !PT ;  /* 0x0000ffff0c167812 */ /* 0x000fc600078ec0ff */
[----:B------:R-:W-:Y:S04]  /*55ac0*/  STL [R1+0x74c], R3 ;  /* 0x00074c0301007387 */ /* 0x000fe80000100800 */
[----:B------:R-:W3:Y:S04]  /*55ad0*/  LDL.LU R12, [R1+0x160] ;  /* 0x00016000010c7983 */ /* 0x000ee80000300800 */
[----:B------:R-:W-:Y:S04]  /*55ae0*/  STL [R1+0x50], R6 ;  /* 0x0000500601007387 */ /* 0x000fe80000100800 */
[----:B------:R-:W3:Y:S04]  /*55af0*/  LDL.LU R11, [R1+0x340] ;  /* 0x00034000010b7983 */ /* 0x000ee80000300800 */
[----:B------:R-:W3:Y:S04]  /*55b00*/  LDL.LU R10, [R1+0x140] ;  /* 0x00014000010a7983 */ /* 0x000ee80000300800 */
[----:B------:R-:W3:Y:S01]  /*55b10*/  LDL.LU R9, [R1+0x338] ;  /* 0x0003380001097983 */ /* 0x000ee20000300800 */
[----:B-1----:R-:W-:-:S03]  /*55b20*/  PRMT R2, R22, 0x3340, R1 ;  /* 0x0000334016027816 */ /* 0x002fc60000000001 */
[----:B------:R0:W-:Y:S04]  /*55b30*/  STL [R1+0x25b4], R22 ;  /* 0x0025b41601007387 */ /* 0x0001e80000100800 */
[----:B0-----:R-:W3:Y:S04]  /*55b40*/  LDL.LU R22, [R1+0x1024] ;  /* 0x0010240001167983 */ /* 0x001ee80000300800 */
[----:B------:R0:W-:Y:S01]  /*55b50*/  STL [R1+0x25b8], R21 ;  /* 0x0025b81501007387 */ /* 0x0001e20000100800 */
[----:B------:R-:W-:-:S03]  /*55b60*/  PRMT R8, R8, 0x3340, R20 ;  /* 0x0000334008087816 */ /* 0x000fc60000000014 */
[----:B0-----:R-:W3:Y:S04]  /*55b70*/  LDL.LU R21, [R1+0x1034] ;  /* 0x0010340001157983 */ /* 0x001ee80000300800 */
[----:B------:R0:W-:Y:S04]  /*55b80*/  STL.64 [R1+0x25a0], R24 ;  /* 0x0025a01801007387 */ /* 0x0001e80000100a00 */
[----:B------:R-:W-:Y:S04]  /*55b90*/  STL.64 [R1+0x2598], R26 ;  /* 0x0025981a01007387 */ /* 0x000fe80000100a00 */
[----:B------:R-:W-:Y:S04]  /*55ba0*/  STL [R1+0x25c0], R29 ;  /* 0x0025c01d01007387 */ /* 0x000fe80000100800 */
[----:B------:R-:W-:Y:S04]  /*55bb0*/  STL [R1+0x25bc], R14 ;  /* 0x0025bc0e01007387 */ /* 0x000fe80000100800 */
[----:B------:R-:W3:Y:S01]  /*55bc0*/  LDL.LU R20, [R1+0x25e8] ;  /* 0x0025e80001147983 */ /* 0x000ee20000300800 */
[----:B------:R-:W-:-:S02]  /*55bd0*/  PRMT R5, R25, 0x3340, R27 ;  /* 0x0000334019057816 */ /* 0x000fc4000000001b */
[--C-:B------:R-:W-:Y:S02]  /*55be0*/  PRMT R0, R24, 0x3340, R1.reuse ;  /* 0x0000334018007816 */ /* 0x100fe40000000001 */
[----:B------:R-:W-:Y:S01]  /*55bf0*/  PRMT R3, R3, 0x3340, R1 ;  /* 0x0000334003037816 */ /* 0x000fe20000000001 */
[----:B0-----:R-:W-:Y:S01]  /*55c00*/  IMAD.MOV.U32 R25, RZ, RZ, R6 ;  /* 0x000000ffff197224 */ /* 0x001fe200078e0006 */
[----:B------:R-:W-:Y:S02]  /*55c10*/  PRMT R6, R29, 0x3340, R14 ;  /* 0x000033401d067816 */ /* 0x000fe4000000000e */
[----:B------:R-:W-:Y:S02]  /*55c20*/  PRMT R0, R5, 0x5410, R0 ;  /* 0x0000541005007816 */ /* 0x000fe40000000000 */
[----:B------:R-:W-:Y:S02]  /*55c30*/  PRMT R7, R7, 0x3340, R25 ;  /* 0x0000334007077816 */ /* 0x000fe40000000019 */
[----:B------:R-:W-:-:S02]  /*55c40*/  PRMT R5, R6, 0x5410, R2 ;  /* 0x0000541006057816 */ /* 0x000fc40000000002 */
[----:B------:R-:W-:Y:S01]  /*55c50*/  PRMT R2, R7, 0x5410, R3 ;  /* 0x0000541007027816 */ /* 0x000fe20000000003 */
[----:B------:R0:W-:Y:S04]  /*55c60*/  STL [R1+0x714], R0 ;  /* 0x0007140001007387 */ /* 0x0001e80000100800 */
[----:B------:R-:W-:Y:S04]  /*55c70*/  STL [R1+0x750], R5 ;  /* 0x0007500501007387 */ /* 0x000fe80000100800 */
[----:B------:R2:W-:Y:S01]  /*55c80*/  STL [R1+0x780], R2 ;  /* 0x0007800201007387 */ /* 0x0005e20000100800 */
[----:B0-----:R-:W-:-:S05]  /*55c90*/  PRMT R0, R8, 0x5410, R4 ;  /* 0x0000541008007816 */ /* 0x001fca0000000004 */
[----:B------:R0:W-:Y:S01]  /*55ca0*/  STL [R1+0x7c0], R0 ;  /* 0x0007c00001007387 */ /* 0x0001e20000100800 */
[----:B--2---:R-:W-:Y:S02]  /*55cb0*/  LOP3.LUT R2, R19, 0xffff, RZ, 0xc0, !PT ;  /* 0x0000ffff13027812 */ /* 0x004fe400078ec0ff */
[----:B----4-:R-:W-:Y:S02]  /*55cc0*/  LOP3.LUT R29, R28, 0xffff, RZ, 0xc0, !PT ;  /* 0x0000ffff1c1d7812 */ /* 0x010fe400078ec0ff */
[----:B---3--:R-:W-:Y:S02]  /*55cd0*/  LOP3.LUT R26, R12, 0xffff, RZ, 0xc0, !PT ;  /* 0x0000ffff0c1a7812 */ /* 0x008fe400078ec0ff */
[----:B------:R-:W-:Y:S02]  /*55ce0*/  LOP3.LUT R28, R11, 0xffff, RZ, 0xc0, !PT ;  /* 0x0000ffff0b1c7812 */ /* 0x000fe400078ec0ff */
[----:B------:R-:W-:Y:S02]  /*55cf0*/  LOP3.LUT R24, R9, 0xffff, RZ, 0xc0, !PT ;  /* 0x0000ffff09187812 */ /* 0x000fe400078ec0ff */
[----:B------:R-:W-:-:S02]  /*55d00*/  LOP3.LUT R27, R13, 0xffff, RZ, 0xc0, !PT ;  /* 0x0000ffff0d1b7812 */ /* 0x000fc400078ec0ff */
[----:B------:R-:W-:-:S05]  /*55d10*/  LOP3.LUT R8, R22, 0xffff, RZ, 0xc0, !PT ;  /* 0x0000ffff16087812 */ /* 0x000fca00078ec0ff */
[----:B------:R-:W-:Y:S04]  /*55d20*/  STL [R1+0x20], R8 ;  /* 0x0000200801007387 */ /* 0x000fe80000100800 */
[----:B------:R-:W-:Y:S04]  /*55d30*/  STL [R1+0x764], R2 ;  /* 0x0007640201007387 */ /* 0x000fe80000100800 */
[----:B------:R-:W2:Y:S01]  /*55d40*/  LDL.LU R11, [R1+0x1014] ;  /* 0x00101400010b7983 */ /* 0x000ea20000300800 */
[----:B------:R-:W-:Y:S02]  /*55d50*/  LOP3.LUT R14, R21, 0xffff, RZ, 0xc0, !PT ;  /* 0x0000ffff150e7812 */ /* 0x000fe400078ec0ff */
[----:B------:R-:W-:-:S02]  /*55d60*/  LOP3.LUT R21, R23, 0xffff, RZ, 0xc0, !PT ;  /* 0x0000ffff17157812 */ /* 0x000fc400078ec0ff */
[----:B------:R-:W-:Y:S02]  /*55d70*/  LOP3.LUT R23, R10, 0xffff, RZ, 0xc0, !PT ;  /* 0x0000ffff0a177812 */ /* 0x000fe400078ec0ff */
[----:B------:R-:W3:Y:S04]  /*55d80*/  LDL.LU R10, [R1+0x1004] ;  /* 0x00100400010a7983 */ /* 0x000ee80000300800 */
[----:B------:R-:W4:Y:S04]  /*55d90*/  LDL.LU R9, [R1+0xe34] ;  /* 0x000e340001097983 */ /* 0x000f280000300800 */
[----:B------:R1:W-:Y:S01]  /*55da0*/  STL [R1+0x25c4], R26 ;  /* 0x0025c41a01007387 */ /* 0x0003e20000100800 */
[----:B------:R-:W-:-:S03]  /*55db0*/  LOP3.LUT R22, R18, 0xffff, RZ, 0xc0, !PT ;  /* 0x0000ffff12167812 */ /* 0x000fc600078ec0ff */
[----:B------:R-:W3:Y:S04]  /*55dc0*/  LDL.LU R13, [R1+0xe24] ;  /* 0x000e2400010d7983 */ /* 0x000ee80000300800 */
[----:B------:R-:W3:Y:S01]  /*55dd0*/  LDL.LU R18, [R1+0xc54] ;  /* 0x000c540001127983 */ /* 0x000ee20000300800 */
[----:B------:R-:W-:Y:S02]  /*55de0*/  LOP3.LUT R20, R20, 0xffff, RZ, 0xc0, !PT ;  /* 0x0000ffff14147812 */ /* 0x000fe400078ec0ff */
[--C-:B0-----:R-:W-:Y:S01]  /*55df0*/  PRMT R0, R26, 0x3340, R1.reuse ;  /* 0x000033401a007816 */ /* 0x101fe20000000001 */
[----:B------:R-:W3:Y:S01]  /*55e00*/  LDL.LU R19, [R1+0xc44] ;  /* 0x000c440001137983 */ /* 0x000ee20000300800 */
[----:B------:R-:W-:-:S03]  /*55e10*/  PRMT R3, R23, 0x3340, R1 ;  /* 0x0000334017037816 */ /* 0x000fc60000000001 */
[----:B-1----:R-:W3:Y:S04]  /*55e20*/  LDL.LU R26, [R1+0x18c] ;  /* 0x00018c00011a7983 */ /* 0x002ee80000300800 */
[----:B------:R-:W3:Y:S04]  /*55e30*/  LDL.LU R25, [R1+0x350] ;  /* 0x0003500001197983 */ /* 0x000ee80000300800 */
[----:B------:R0:W-:Y:S01]  /*55e40*/  STL [R1+0x25c8], R23 ;  /* 0x0025c81701007387 */ /* 0x0001e20000100800 */
[----:B------:R-:W-:Y:S02]  /*55e50*/  PRMT R4, R20, 0x3340, R1 ;  /* 0x0000334014047816 */ /* 0x000fe40000000001 */
[----:B------:R-:W-:Y:S01]  /*55e60*/  PRMT R6, R14, 0x3340, R21 ;  /* 0x000033400e067816 */ /* 0x000fe20000000015 */
[----:B0-----:R-:W3:Y:S04]  /*55e70*/  LDL.LU R23, [R1+0x358] ;  /* 0x0003580001177983 */ /* 0x001ee80000300800 */
[----:B------:R0:W-:Y:S04]  /*55e80*/  STL [R1+0x25cc], R20 ;  /* 0x0025cc1401007387 */ /* 0x0001e80000100800 */
[----:B0-----:R-:W3:Y:S04]  /*55e90*/  LDL.LU R20, [R1+0x8a0] ;  /* 0x0008a00001147983 */ /* 0x001ee80000300800 */
[----:B------:R-:W-:Y:S04]  /*55ea0*/  STL [R1+0x25d4], R22 ;  /* 0x0025d41601007387 */ /* 0x000fe80000100800 */
[----:B------:R-:W-:Y:S04]  /*55eb0*/  STL [R1+0x25d0], R28 ;  /* 0x0025d01c01007387 */ /* 0x000fe80000100800 */
[----:B------:R0:W-:Y:S04]  /*55ec0*/  STL [R1+0x25dc], R14 ;  /* 0x0025dc0e01007387 */ /* 0x0001e80000100800 */
[----:B0-----:R-:W3:Y:S04]  /*55ed0*/  LDL.LU R14, [R1+0x184] ;  /* 0x00018400010e7983 */ /* 0x001ee80000300800 */
[----:B------:R0:W-:Y:S04]  /*55ee0*/  STL [R1+0x25d8], R21 ;  /* 0x0025d81501007387 */ /* 0x0001e80000100800 */
[----:B0-----:R-:W3:Y:S01]  /*55ef0*/  LDL.LU R21, [R1+0x890] ;  /* 0x0008900001157983 */ /* 0x001ee20000300800 */
[----:B------:R-:W-:-:S02]  /*55f00*/  PRMT R5, R22, 0x3340, R28 ;  /* 0x0000334016057816 */ /* 0x000fc4000000001c */
[----:B------:R-:W-:Y:S02]  /*55f10*/  PRMT R2, R2, 0x3340, R1 ;  /* 0x0000334002027816 */ /* 0x000fe40000000001 */
[----:B------:R-:W-:Y:S02]  /*55f20*/  PRMT R7, R27, 0x3340, R24 ;  /* 0x000033401b077816 */ /* 0x000fe40000000018 */
[----:B------:R-:W-:Y:S02]  /*55f30*/  PRMT R0, R5, 0x5410, R0 ;  /* 0x0000541005007816 */ /* 0x000fe40000000000 */
[----:B------:R-:W-:Y:S01]  /*55f40*/  PRMT R8, R8, 0x3340, R29 ;  /* 0x0000334008087816 */ /* 0x000fe2000000001d */
[----:B------:R-:W-:Y:S01]  /*55f50*/  STL [R1+0x25e0], R24 ;  /* 0x0025e01801007387 */ /* 0x000fe20000100800 */
[----:B------:R-:W-:Y:S02]  /*55f60*/  PRMT R5, R6, 0x5410, R2 ;  /* 0x0000541006057816 */ /* 0x000fe40000000002 */
        /* <DEDUP_REMOVED lines=11> */
[----:B-1----:R-:W-:-:S02]  /*56020*/  PRMT R2, R18, 0x3340, R1 ;  /* 0x0000334012027816 */ /* 0x002fc40000000001 */
[----:B------:R-:W-:Y:S02]  /*56030*/  PRMT R6, R22, 0x3340, R28 ;  /* 0x0000334016067816 */ /* 0x000fe4000000001c */
[----:B0-----:R-:W-:Y:S01]  /*56040*/  PRMT R0, R26, 0x3340, R1 ;  /* 0x000033401a007816 */ /* 0x001fe20000000001 */
[----:B------:R-:W2:Y:S04]  /*56050*/  LDL.LU R10, [R1+0xfdc] ;  /* 0x000fdc00010a7983 */ /* 0x000ea80000300800 */
[----:B------:R-:W3:Y:S04]  /*56060*/  LDL.LU R11, [R1+0xdfc] ;  /* 0x000dfc00010b7983 */ /* 0x000ee80000300800 */
[----:B------:R-:W4:Y:S01]  /*56070*/  LDL.LU R9, [R1+0xdf8] ;  /* 0x000df80001097983 */ /* 0x000f220000300800 */
[----:B------:R-:W-:-:S02]  /*56080*/  LOP3.LUT R23, R23, 0xffff, RZ, 0xc0, !PT ;  /* 0x0000ffff17177812 */ /* 0x000fc400078ec0ff */
[----:B------:R-:W-:-:S04]  /*56090*/  LOP3.LUT R20, R20, 0xffff, RZ, 0xc0, !PT ;  /* 0x0000ffff14147812 */ /* 0x000fc800078ec0ff */
[----:B------:R-:W-:Y:S02]  /*560a0*/  PRMT R5, R20, 0x3340, R23 ;  /* 0x0000334014057816 */ /* 0x000fe40000000017 */
[----:B------:R-:W-:Y:S02]  /*560b0*/  PRMT R6, R6, 0x5410, R2 ;  /* 0x0000541006067816 */ /* 0x000fe40000000002 */
[----:B------:R-:W-:Y:S02]  /*560c0*/  PRMT R5, R5, 0x5410, R0 ;  /* 0x0000541005057816 */ /* 0x000fe40000000000 */
[----:B------:R-:W-:Y:S02]  /*560d0*/  LOP3.LUT R24, R21, 0xffff, RZ, 0xc0, !PT ;  /* 0x0000ffff15187812 */ /* 0x000fe400078ec0ff */
[----:B------:R-:W-:Y:S02]  /*560e0*/  LOP3.LUT R21, R14, 0xffff, RZ, 0xc0, !PT ;  /* 0x0000ffff0e157812 */ /* 0x000fe400078ec0ff */
[----:B------:R-:W-:-:S02]  /*560f0*/  LOP3.LUT R14, R25, 0xffff, RZ, 0xc0, !PT ;  /* 0x0000ffff190e7812 */ /* 0x000fc400078ec0ff */
[----:B------:R-:W4:Y:S04]  /*56100*/  LDL.LU R25, [R1+0xc8] ;  /* 0x0000c80001197983 */ /* 0x000f280000300800 */
[----:B------:R-:W4:Y:S01]  /*56110*/  LDL.LU R0, [R1+0xc18] ;  /* 0x000c180001007983 */ /* 0x000f220000300800 */
[----:B------:R-:W-:Y:S02]  /*56120*/  PRMT R7, R24, 0x3340, R14 ;  /* 0x0000334018077816 */ /* 0x000fe4000000000e */
[----:B------:R-:W-:Y:S01]  /*56130*/  PRMT R3, R21, 0x3340, R1 ;  /* 0x0000334015037816 */ /* 0x000fe20000000001 */
[----:B------:R0:W-:Y:S03]  /*56140*/  STL [R1+0x818], R5 ;  /* 0x0008180501007387 */ /* 0x0001e60000100800 */
[----:B------:R-:W-:Y:S01]  /*56150*/  PRMT R3, R7, 0x5410, R3 ;  /* 0x0000541007037816 */ /* 0x000fe20000000003 */
[----:B0-----:R-:W4:Y:S04]  /*56160*/  LDL.LU R5, [R1+0xd4] ;  /* 0x0000d40001057983 */ /* 0x001f280000300800 */
[----:B------:R-:W4:Y:S04]  /*56170*/  LDL.LU R2, [R1+0xc1c] ;  /* 0x000c1c0001027983 */ /* 0x000f280000300800 */
[----:B------:R0:W-:Y:S04]  /*56180*/  STL [R1+0x844], R6 ;  /* 0x0008440601007387 */ /* 0x0001e80000100800 */
[----:B0-----:R-:W4:Y:S04]  /*56190*/  LDL.LU R6, [R1+0xd0] ;  /* 0x0000d00001067983 */ /* 0x001f280000300800 */
[----:B------:R-:W4:Y:S04]  /*561a0*/  LDL.LU R7, [R1+0xfd8] ;  /* 0x000fd80001077983 */ /* 0x000f280000300800 */
[----:B------:R0:W-:Y:S04]  /*561b0*/  STL [R1+0x840], R3 ;  /* 0x0008400301007387 */ /* 0x0001e80000100800 */
[----:B0-----:R-:W4:Y:S01]  /*561c0*/  LDL.LU R3, [R1+0xd8] ;  /* 0x0000d80001037983 */ /* 0x001f220000300800 */
[----:B------:R-:W-:-:S02]  /*561d0*/  LOP3.LUT R13, R13, 0xffff, RZ, 0xc0, !PT ;  /* 0x0000ffff0d0d7812 */ /* 0x000fc400078ec0ff */
[----:B------:R-:W-:Y:S02]  /*561e0*/  LOP3.LUT R19, R19, 0xffff, RZ, 0xc0, !PT ;  /* 0x0000ffff13137812 */ /* 0x000fe400078ec0ff */
[----:B------:R-:W-:Y:S02]  /*561f0*/  PRMT R8, R12, 0x3340, R13 ;  /* 0x000033400c087816 */ /* 0x000fe4000000000d */
[----:B------:R-:W-:-:S04]  /*56200*/  PRMT R4, R19, 0x3340, R1 ;  /* 0x0000334013047816 */ /* 0x000fc80000000001 */
[----:B------:R-:W-:-:S05]  /*56210*/  PRMT R4, R8, 0x5410, R4 ;  /* 0x0000541008047816 */ /* 0x000fca0000000004 */
[----:B------:R-:W-:Y:S01]  /*56220*/  STL [R1+0x880], R4 ;  /* 0x0008800401007387 */ /* 0x000fe20000100800 */
[----:B--2---:R-:W-:Y:S02]  /*56230*/  LOP3.LUT R10, R10, 0xffff, RZ, 0xc0, !PT ;  /* 0x0000ffff0a0a7812 */ /* 0x004fe400078ec0ff */
[----:B---3--:R-:W-:Y:S02]  /*56240*/  LOP3.LUT R11, R11, 0xffff, RZ, 0xc0, !PT ;  /* 0x0000ffff0b0b7812 */ /* 0x008fe400078ec0ff */
[----:B----4-:R-:W-:Y:S02]  /*56250*/  LOP3.LUT R9, R9, 0xffff, RZ, 0xc0, !PT ;  /* 0x0000ffff09097812 */ /* 0x010fe400078ec0ff */
[----:B------:R-:W-:Y:S02]  /*56260*/  LOP3.LUT R0, R0, 0xffff, RZ, 0xc0, !PT ;  /* 0x0000ffff00007812 */ /* 0x000fe400078ec0ff */
[----:B------:R-:W-:-:S05]  /*56270*/  LOP3.LUT R2, R2, 0xffff, RZ, 0xc0, !PT ;  /* 0x0000ffff02027812 */ /* 0x000fca00078ec0ff */
[----:B------:R0:W-:Y:S04]  /*56280*/  STL [R1+0x774], R2 ;  /* 0x0007740201007387 */ /* 0x0001e80000100800 */
[----:B------:R1:W-:Y:S01]  /*56290*/  STL [R1+0x784], R0 ;  /* 0x0007840001007387 */ /* 0x0003e20000100800 */
[----:B------:R-:W-:Y:S02]  /*562a0*/  LOP3.LUT R8, R7, 0xffff, RZ, 0xc0, !PT ;  /* 0x0000ffff07087812 */ /* 0x000fe400078ec0ff */
[----:B------:R-:W-:Y:S02]  /*562b0*/  SHF.R.U32.HI R7, RZ, 0x8, R6 ;  /* 0x00000008ff077819 */ /* 0x000fe40000011606 */
[----:B------:R-:W-:Y:S02]  /*562c0*/  SHF.R.U32.HI R6, RZ, 0x8, R5 ;  /* 0x00000008ff067819 */ /* 0x000fe40000011605 */
[----:B0-----:R-:W-:-:S02]  /*562d0*/  PRMT R2, R2, 0x3340, R1 ;  /* 0x0000334002027816 */ /* 0x001fc40000000001 */
[----:B------:R-:W-:Y:S02]  /*562e0*/  PRMT R5, R10, 0x3340, R11 ;  /* 0x000033400a057816 */ /* 0x000fe4000000000b */
[----:B-1----:R-:W-:Y:S02]  /*562f0*/  PRMT R0, R0, 0x3340, R1 ;  /* 0x0000334000007816 */ /* 0x002fe40000000001 */
[----:B------:R-:W-:Y:S02]  /*56300*/  PRMT R4, R8, 0x3340, R9 ;  /* 0x0000334008047816 */ /* 0x000fe40000000009 */
[----:B------:R-:W-:Y:S02]  /*56310*/  PRMT R2, R5, 0x5410, R2 ;  /* 0x0000541005027816 */ /* 0x000fe40000000002 */
[----:B------:R-:W-:Y:S02]  /*56320*/  SHF.R.U32.HI R3, RZ, 0x8, R3 ;  /* 0x00000008ff037819 */ /* 0x000fe40000011603 */
[----:B------:R-:W-:Y:S01]  /*56330*/  PRMT R0, R4, 0x5410, R0 ;  /* 0x0000541004007816 */ /* 0x000fe20000000000 */
[----:B------:R-:W2:Y:S01]  /*56340*/  LDL.LU R5, [R1+0x114] ;  /* 0x0001140001057983 */ /* 0x000ea20000300800 */
[----:B------:R-:W-:-:S02]  /*56350*/  LOP3.LUT R7, R7, 0xffff, RZ, 0xc0, !PT ;  /* 0x0000ffff07077812 */ /* 0x000fc400078ec0ff */
[----:B------:R-:W-:Y:S01]  /*56360*/  LOP3.LUT R3, R3, 0xffff, RZ, 0xc0, !PT ;  /* 0x0000ffff03037812 */ /* 0x000fe200078ec0ff */
[----:B------:R0:W-:Y:S03]  /*56370*/  STL [R1+0x890], R2 ;  /* 0x0008900201007387 */ /* 0x0001e60000100800 */
[----:B------:R-:W-:Y:S01]  /*56380*/  PRMT R7, R3, 0x3340, R7 ;  /* 0x0000334003077816 */ /* 0x000fe20000000007 */
[----:B0-----:R-:W3:Y:S04]  /*56390*/  LDL.LU R2, [R1+0x130] ;  /* 0x0001300001027983 */ /* 0x001ee80000300800 */
[----:B------:R-:W4:Y:S04]  /*563a0*/  LDL.LU R4, [R1+0xc4] ;  /* 0x0000c40001047983 */ /* 0x000f280000300800 */
[----:B------:R0:W-:Y:S04]  /*563b0*/  STL [R1+0x8a0], R0 ;  /* 0x0008a00001007387 */ /* 0x0001e80000100800 */
[----:B0-----:R-:W3:Y:S04]  /*563c0*/  LDL.LU R0, [R1+0xc0] ;  /* 0x0000c00001007983 */ /* 0x001ee80000300800 */
[----:B------:R-:W3:Y:S01]  /*563d0*/  LDL.LU R3, [R1+0xf4] ;  /* 0x0000f40001037983 */ /* 0x000ee20000300800 */
[----:B------:R-:W-:-:S03]  /*563e0*/  LOP3.LUT R6, R6, 0xffff, RZ, 0xc0, !PT ;  /* 0x0000ffff06067812 */ /* 0x000fc600078ec0ff */
[----:B------:R0:W-:Y:S01]  /*563f0*/  STL [R1+0x49c], R7 ;  /* 0x00049c0701007387 */ /* 0x0001e20000100800 */
[----:B------:R-:W-:-:S03]  /*56400*/  PRMT R6, R6, 0x3340, R1 ;  /* 0x0000334006067816 */ /* 0x000fc60000000001 */
[----:B0-----:R-:W3:Y:S04]  /*56410*/  LDL.LU R7, [R1+0x11c] ;  /* 0x00011c0001077983 */ /* 0x001ee80000300800 */
[----:B------:R3:W-:Y:S01]  /*56420*/  STL [R1+0x33c], R6 ;  /* 0x00033c0601007387 */ /* 0x0007e20000100800 */
[----:B--2---:R-:W-:-:S04]  /*56430*/  SHF.R.U32.HI R5, RZ, 0x8, R5 ;  /* 0x00000008ff057819 */ /* 0x004fc80000011605 */
[----:B------:R-:W-:Y:S02]  /*56440*/  LOP3.LUT R5, R5, 0xffff, RZ, 0xc0, !PT ;  /* 0x0000ffff05057812 */ /* 0x000fe400078ec0ff */
[----:B----4-:R-:W-:-:S04]  /*56450*/  SHF.R.U32.HI R4, RZ, 0x8, R4 ;  /* 0x00000008ff047819 */ /* 0x010fc80000011604 */
[----:B------:R-:W-:Y:S02]  /*56460*/  LOP3.LUT R4, R4, 0xffff, RZ, 0xc0, !PT ;  /* 0x0000ffff04047812 */ /* 0x000fe400078ec0ff */
[----:B---3--:R-:W-:Y:S02]  /*56470*/  SHF.R.U32.HI R6, RZ, 0x8, R3 ;  /* 0x00000008ff067819 */ /* 0x008fe40000011603 */
[----:B------:R-:W-:Y:S02]  /*56480*/  SHF.R.U32.HI R0, RZ, 0x8, R0 ;  /* 0x00000008ff007819 */ /* 0x000fe40000011600 */
[----:B------:R-:W-:Y:S02]  /*56490*/  LOP3.LUT R6, R6, 0xffff, RZ, 0xc0, !PT ;  /* 0x0000ffff06067812 */ /* 0x000fe400078ec0ff */
[----:B------:R-:W-:Y:S02]  /*564a0*/  LOP3.LUT R0, R0, 0xffff, RZ, 0xc0, !PT ;  /* 0x0000ffff00007812 */ /* 0x000fe400078ec0ff */
[----:B------:R-:W-:-:S02]  /*564b0*/  SHF.R.U32.HI R3, RZ, 0x8, R25 ;  /* 0x00000008ff037819 */ /* 0x000fc40000011619 */
[----:B------:R-:W-:Y:S01]  /*564c0*/  PRMT R6, R5, 0x3340, R6 ;  /* 0x0000334005067816 */ /* 0x000fe20000000006 */
[----:B------:R-:W2:Y:S01]  /*564d0*/  LDL.LU R25, [R1+0xf8] ;  /* 0x0000f80001197983 */ /* 0x000ea20000300800 */
[----:B------:R-:W-:-:S03]  /*564e0*/  PRMT R0, R4, 0x3340, R0 ;  /* 0x0000334004007816 */ /* 0x000fc60000000000 */
[----:B------:R-:W3:Y:S04]  /*564f0*/  LDL.LU R5, [R1+0x110] ;  /* 0x0001100001057983 */ /* 0x000ee80000300800 */
[----:B------:R0:W-:Y:S04]  /*56500*/  STL [R1+0x494], R6 ;  /* 0x0004940601007387 */ /* 0x0001e80000100800 */
[----:B0-----:R-:W4:Y:S04]  /*56510*/  LDL.LU R6, [R1+0x15c] ;  /* 0x00015c0001067983 */ /* 0x001f280000300800 */
[----:B------:R-:W2:Y:S04]  /*56520*/  LDL.LU R4, [R1+0xfc] ;  /* 0x0000fc0001047983 */ /* 0x000ea80000300800 */
[----:B------:R0:W-:Y:S04]  /*56530*/  STL [R1+0x47c], R0 ;  /* 0x00047c0001007387 */ /* 0x0001e80000100800 */
[----:B0-----:R-:W2:Y:S01]  /*56540*/  LDL.LU R0, [R1+0xdc] ;  /* 0x0000dc0001007983 */ /* 0x001ea20000300800 */
[----:B------:R-:W-:-:S02]  /*56550*/  SHF.R.U32.HI R2, RZ, 0x8, R2 ;  /* 0x00000008ff027819 */ /* 0x000fc40000011602 */
[----:B------:R-:W-:Y:S02]  /*56560*/  LOP3.LUT R3, R3, 0xffff, RZ, 0xc0, !PT ;  /* 0x0000ffff03037812 */ /* 0x000fe400078ec0ff */
[----:B------:R-:W-:Y:S02]  /*56570*/  LOP3.LUT R2, R2, 0xffff, RZ, 0xc0, !PT ;  /* 0x0000ffff02027812 */ /* 0x000fe400078ec0ff */
[--C-:B------:R-:W-:Y:S02]  /*56580*/  PRMT R3, R3, 0x3340, R1.reuse ;  /* 0x0000334003037816 */ /* 0x100fe40000000001 */
[----:B------:R-:W-:-:S03]  /*56590*/  PRMT R2, R2, 0x3340, R1 ;  /* 0x0000334002027816 */ /* 0x000fc60000000001 */
[----:B------:R0:W-:Y:S04]  /*565a0*/  STL [R1+0x338], R3 ;  /* 0x0003380301007387 */ /* 0x0001e80000100800 */
[----:B0-----:R-:W4:Y:S04]  /*565b0*/  LDL.LU R3, [R1+0x118] ;  /* 0x0001180001037983 */ /* 0x001f280000300800 */
[----:B------:R0:W-:Y:S04]  /*565c0*/  STL [R1+0x334], R2 ;  /* 0x0003340201007387 */ /* 0x0001e80000100800 */
[----:B0-----:R-:W4:Y:S01]  /*565d0*/  LDL.LU R2, [R1+0x154] ;  /* 0x0001540001027983 */ /* 0x001f220000300800 */
[----:B---3--:R-:W-:-:S04]  /*565e0*/  SHF.R.U32.HI R5, RZ, 0x8, R5 ;  /* 0x00000008ff057819 */ /* 0x008fc80000011605 */
[----:B------:R-:W-:Y:S02]  /*565f0*/  LOP3.LUT R5, R5, 0xffff, RZ, 0xc0, !PT ;  /* 0x0000ffff05057812 */ /* 0x000fe400078ec0ff */
[----:B--2---:R-:W-:-:S04]  /*56600*/  SHF.R.U32.HI R0, RZ, 0x8, R0 ;  /* 0x00000008ff007819 */ /* 0x004fc80000011600 */
[----:B------:R-:W-:-:S04]  /*56610*/  LOP3.LUT R0, R0, 0xffff, RZ, 0xc0, !PT ;  /* 0x0000ffff00007812 */ /* 0x000fc800078ec0ff */
[----:B------:R-:W-:Y:S02]  /*56620*/  PRMT R0, R5, 0x3340, R0 ;  /* 0x0000334005007816 */ /* 0x000fe40000000000 */
[----:B------:R-:W2:Y:S04]  /*56630*/  LDL.LU R5, [R1+0xcc] ;  /* 0x0000cc0001057983 */ /* 0x000ea80000300800 */
[----:B------:R0:W-:Y:S04]  /*56640*/  STL [R1+0x618], R0 ;  /* 0x0006180001007387 */ /* 0x0001e80000100800 */
[----:B0-----:R-:W3:Y:S01]  /*56650*/  LDL.LU R0, [R1+0xf0] ;  /* 0x0000f00001007983 */ /* 0x001ee20000300800 */
[----:B------:R-:W-:-:S02]  /*56660*/  SHF.R.U32.HI R4, RZ, 0x8, R4 ;  /* 0x00000008ff047819 */ /* 0x000fc40000011604 */
[----:B------:R-:W-:Y:S02]  /*56670*/  SHF.R.U32.HI R7, RZ, 0x8, R7 ;  /* 0x00000008ff077819 */ /* 0x000fe40000011607 */
[----:B----4-:R-:W-:Y:S02]  /*56680*/  SHF.R.U32.HI R6, RZ, 0x8, R6 ;  /* 0x00000008ff067819 */ /* 0x010fe40000011606 */
[----:B------:R-:W-:Y:S02]  /*56690*/  LOP3.LUT R4, R4, 0xffff, RZ, 0xc0, !PT ;  /* 0x0000ffff04047812 */ /* 0x000fe400078ec0ff */
[----:B------:R-:W-:Y:S02]  /*566a0*/  LOP3.LUT R7, R7, 0xffff, RZ, 0xc0, !PT ;  /* 0x0000ffff07077812 */ /* 0x000fe400078ec0ff */
[----:B------:R-:W-:Y:S02]  /*566b0*/  LOP3.LUT R6, R6, 0xffff, RZ, 0xc0, !PT ;  /* 0x0000ffff06067812 */ /* 0x000fe400078ec0ff */
[----:B------:R-:W-:-:S02]  /*566c0*/  SHF.R.U32.HI R3, RZ, 0x8, R3 ;  /* 0x00000008ff037819 */ /* 0x000fc40000011603 */
[----:B------:R-:W-:Y:S02]  /*566d0*/  PRMT R4, R4, 0x3340, R7 ;  /* 0x0000334004047816 */ /* 0x000fe40000000007 */
[----:B------:R-:W-:Y:S02]  /*566e0*/  SHF.R.U32.HI R2, RZ, 0x8, R2 ;  /* 0x00000008ff027819 */ /* 0x000fe40000011602 */
[----:B------:R-:W-:Y:S01]  /*566f0*/  PRMT R6, R6, 0x3340, R1 ;  /* 0x0000334006067816 */ /* 0x000fe20000000001 */
[----:B------:R-:W4:Y:S01]  /*56700*/  LDL.LU R7, [R1+0x124] ;  /* 0x0001240001077983 */ /* 0x000f220000300800 */
[----:B------:R-:W-:Y:S02]  /*56710*/  LOP3.LUT R3, R3, 0xffff, RZ, 0xc0, !PT ;  /* 0x0000ffff03037812 */ /* 0x000fe400078ec0ff */
[----:B------:R-:W-:Y:S01]  /*56720*/  LOP3.LUT R2, R2, 0xffff, RZ, 0xc0, !PT ;  /* 0x0000ffff02027812 */ /* 0x000fe200078ec0ff */
[----:B------:R-:W-:Y:S04]  /*56730*/  STL [R1+0x46c], R4 ;  /* 0x00046c0401007387 */ /* 0x000fe80000100800 */
[----:B------:R0:W-:Y:S01]  /*56740*/  STL [R1+0x32c], R6 ;  /* 0x00032c0601007387 */ /* 0x0001e20000100800 */
[----:B------:R-:W-:-:S02]  /*56750*/  PRMT R3, R3, 0x3340, R2 ;  /* 0x0000334003037816 */ /* 0x000fc40000000002 */
[----:B------:R-:W-:Y:S02]  /*56760*/  SHF.R.U32.HI R2, RZ, 0x8, R8 ;  /* 0x00000008ff027819 */ /* 0x000fe40000011608 */
[----:B0-----:R-:W-:Y:S01]  /*56770*/  SHF.R.U32.HI R6, RZ, 0x8, R25 ;  /* 0x00000008ff067819 */ /* 0x001fe20000011619 */
[----:B------:R0:W-:Y:S04]  /*56780*/  STL [R1+0x468], R3 ;  /* 0x0004680301007387 */ /* 0x0001e80000100800 */
[----:B------:R-:W4:Y:S01]  /*56790*/  LDL.LU R8, [R1+0x134] ;  /* 0x0001340001087983 */ /* 0x000f220000300800 */
[----:B------:R-:W-:-:S04]  /*567a0*/  LOP3.LUT R6, R6, 0xffff, RZ, 0xc0, !PT ;  /* 0x0000ffff06067812 */ /* 0x000fc800078ec0ff */
[----:B------:R-:W-:Y:S02]  /*567b0*/  PRMT R6, R6, 0x3340, R1 ;  /* 0x0000334006067816 */ /* 0x000fe40000000001 */
[----:B0-----:R-:W-:Y:S02]  /*567c0*/  SHF.R.U32.HI R3, RZ, 0x8, R17 ;  /* 0x00000008ff037819 */ /* 0x001fe40000011611 */
[----:B--2---:R-:W-:-:S04]  /*567d0*/  SHF.R.U32.HI R4, RZ, 0x8, R5 ;  /* 0x00000008ff047819 */ /* 0x004fc80000011605 */
[----:B------:R-:W-:Y:S02]  /*567e0*/  LOP3.LUT R4, R4, 0xffff, RZ, 0xc0, !PT ;  /* 0x0000ffff04047812 */ /* 0x000fe400078ec0ff */
[----:B---3--:R-:W-:Y:S02]  /*567f0*/  SHF.R.U32.HI R5, RZ, 0x8, R0 ;  /* 0x00000008ff057819 */ /* 0x008fe40000011600 */
[----:B------:R-:W-:Y:S02]  /*56800*/  SHF.R.U32.HI R0, RZ, 0x8, R9 ;  /* 0x00000008ff007819 */ /* 0x000fe40000011609 */
[----:B------:R-:W2:Y:S01]  /*56810*/  LDL.LU R9, [R1+0x138] ;  /* 0x0001380001097983 */ /* 0x000ea20000300800 */
[----:B------:R-:W-:-:S03]  /*56820*/  LOP3.LUT R5, R5, 0xffff, RZ, 0xc0, !PT ;  /* 0x0000ffff05057812 */ /* 0x000fc600078ec0ff */
[----:B------:R-:W3:Y:S01]  /*56830*/  LDL.LU R25, [R1+0x128] ;  /* 0x0001280001197983 */ /* 0x000ee20000300800 */
[----:B------:R-:W-:-:S03]  /*56840*/  PRMT R17, R4, 0x3340, R5 ;  /* 0x0000334004117816 */ /* 0x000fc60000000005 */
[----:B------:R-:W3:Y:S04]  /*56850*/  LDL.LU R4, [R1+0x158] ;  /* 0x0001580001047983 */ /* 0x000ee80000300800 */
[----:B------:R-:W3:Y:S04]  /*56860*/  LDL.LU R5, [R1+0x13c] ;  /* 0x00013c0001057983 */ /* 0x000ee80000300800 */
[----:B------:R0:W-:Y:S04]  /*56870*/  STL [R1+0x324], R6 ;  /* 0x0003240601007387 */ /* 0x0001e80000100800 */
[----:B0-----:R-:W3:Y:S01]  /*56880*/  LDL.LU R6, [R1+0x150] ;  /* 0x0001500001067983 */ /* 0x001ee20000300800 */
[----:B------:R-:W-:-:S02]  /*56890*/  LOP3.LUT R3, R3, 0xffff, RZ, 0xc0, !PT ;  /* 0x0000ffff03037812 */ /* 0x000fc400078ec0ff */
[----:B------:R-:W-:Y:S02]  /*568a0*/  LOP3.LUT R2, R2, 0xffff, RZ, 0xc0, !PT ;  /* 0x0000ffff02027812 */ /* 0x000fe400078ec0ff */
[----:B------:R-:W-:Y:S02]  /*568b0*/  LOP3.LUT R0, R0, 0xffff, RZ, 0xc0, !PT ;  /* 0x0000ffff00007812 */ /* 0x000fe400078ec0ff */
[----:B------:R-:W-:Y:S02]  /*568c0*/  PRMT R3, R3, 0x3340, R1 ;  /* 0x0000334003037816 */ /* 0x000fe40000000001 */
[----:B------:R-:W-:-:S03]  /*568d0*/  PRMT R0, R2, 0x3340, R0 ;  /* 0x0000334002007816 */ /* 0x000fc60000000000 */
[----:B------:R4:W-:Y:S04]  /*568e0*/  STL [R1+0x328], R3 ;  /* 0x0003280301007387 */ /* 0x0009e80000100800 */
[----:B------:R2:W-:Y:S01]  /*568f0*/  STL [R1+0x614], R0 ;  /* 0x0006140001007387 */ /* 0x0005e20000100800 */
[----:B----4-:R-:W-:-:S03]  /*56900*/  SHF.R.U32.HI R3, RZ, 0x8, R7 ;  /* 0x00000008ff037819 */ /* 0x010fc60000011607 */
[----:B------:R-:W4:Y:S01]  /*56910*/  LDL.LU R7, [R1+0x174] ;  /* 0x0001740001077983 */ /* 0x000f220000300800 */
[----:B--2---:R-:W-:-:S03]  /*56920*/  SHF.R.U32.HI R0, RZ, 0x8, R9 ;  /* 0x00000008ff007819 */ /* 0x004fc60000011609 */
[----:B------:R-:W2:Y:S01]  /*56930*/  LDL.LU R9, [R1+0x1b4] ;  /* 0x0001b40001097983 */ /* 0x000ea20000300800 */
[----:B---3--:R-:W-:Y:S02]  /*56940*/  SHF.R.U32.HI R4, RZ, 0x8, R4 ;  /* 0x00000008ff047819 */ /* 0x008fe40000011604 */
[----:B------:R-:W-:Y:S02]  /*56950*/  SHF.R.U32.HI R5, RZ, 0x8, R5 ;  /* 0x00000008ff057819 */ /* 0x000fe40000011605 */
[----:B------:R-:W-:Y:S02]  /*56960*/  LOP3.LUT R4, R4, 0xffff, RZ, 0xc0, !PT ;  /* 0x0000ffff04047812 */ /* 0x000fe400078ec0ff */
[----:B------:R-:W-:Y:S02]  /*56970*/  LOP3.LUT R5, R5, 0xffff, RZ, 0xc0, !PT ;  /* 0x0000ffff05057812 */ /* 0x000fe400078ec0ff */
[----:B------:R-:W-:Y:S02]  /*56980*/  SHF.R.U32.HI R2, RZ, 0x8, R6 ;  /* 0x00000008ff027819 */ /* 0x000fe40000011606 */
[----:B------:R-:W-:-:S02]  /*56990*/  SHF.R.U32.HI R6, RZ, 0x8, R8 ;  /* 0x00000008ff067819 */ /* 0x000fc40000011608 */
[----:B------:R-:W-:Y:S01]  /*569a0*/  PRMT R5, R4, 0x3340, R5 ;  /* 0x0000334004057816 */ /* 0x000fe20000000005 */
[----:B------:R-:W3:Y:S01]  /*569b0*/  LDL.LU R8, [R1+0x198] ;  /* 0x0001980001087983 */ /* 0x000ee20000300800 */
[----:B------:R-:W-:Y:S02]  /*569c0*/  LOP3.LUT R2, R2, 0xffff, RZ, 0xc0, !PT ;  /* 0x0000ffff02027812 */ /* 0x000fe400078ec0ff */
[----:B------:R-:W-:Y:S02]  /*569d0*/  LOP3.LUT R6, R6, 0xffff, RZ, 0xc0, !PT ;  /* 0x0000ffff06067812 */ /* 0x000fe400078ec0ff */
[----:B------:R-:W-:Y:S01]  /*569e0*/  LOP3.LUT R0, R0, 0xffff, RZ, 0xc0, !PT ;  /* 0x0000ffff00007812 */ /* 0x000fe200078ec0ff */
[----:B------:R-:W2:Y:S01]  /*569f0*/  LDL.LU R4, [R1+0x1d0] ;  /* 0x0001d00001047983 */ /* 0x000ea20000300800 */
[----:B------:R-:W-:-:S03]  /*56a00*/  PRMT R6, R6, 0x3340, R1 ;  /* 0x0000334006067816 */ /* 0x000fc60000000001 */
[----:B------:R0:W-:Y:S01]  /*56a10*/  STL [R1+0x448], R5 ;  /* 0x0004480501007387 */ /* 0x0001e20000100800 */
[----:B------:R-:W-:-:S03]  /*56a20*/  PRMT R0, R2, 0x3340, R0 ;  /* 0x0000334002007816 */ /* 0x000fc60000000000 */
[----:B0-----:R-:W3:Y:S04]  /*56a30*/  LDL.LU R5, [R1+0x1b0] ;  /* 0x0001b00001057983 */ /* 0x001ee80000300800 */
[----:B------:R0:W-:Y:S04]  /*56a40*/  STL [R1+0x314], R6 ;  /* 0x0003140601007387 */ /* 0x0001e80000100800 */
[----:B0-----:R-:W4:Y:S04]  /*56a50*/  LDL.LU R6, [R1+0x194] ;  /* 0x0001940001067983 */ /* 0x001f280000300800 */
[----:B------:R-:W4:Y:S04]  /*56a60*/  LDL.LU R2, [R1+0x94] ;  /* 0x0000940001027983 */ /* 0x000f280000300800 */
[----:B------:R0:W-:Y:S04]  /*56a70*/  STL [R1+0x444], R0 ;  /* 0x0004440001007387 */ /* 0x0001e80000100800 */
[----:B0-----:R-:W4:Y:S01]  /*56a80*/  LDL.LU R0, [R1+0x98] ;  /* 0x0000980001007983 */ /* 0x001f220000300800 */
[----:B------:R-:W-:-:S04]  /*56a90*/  LOP3.LUT R3, R3, 0xffff, RZ, 0xc0, !PT ;  /* 0x0000ffff03037812 */ /* 0x000fc800078ec0ff */
[----:B------:R-:W-:-:S05]  /*56aa0*/  PRMT R3, R3, 0x3340, R1 ;  /* 0x0000334003037816 */ /* 0x000fca0000000001 */
[----:B------:R0:W-:Y:S02]  /*56ab0*/  STL [R1+0x310], R3 ;  /* 0x0003100301007387 */ /* 0x0001e40000100800 */
[----:B0-----:R-:W-:Y:S02]  /*56ac0*/  SHF.R.U32.HI R3, RZ, 0x8, R25 ;  /* 0x00000008ff037819 */ /* 0x001fe40000011619 */
[----:B--2---:R-:W-:-:S04]  /*56ad0*/  SHF.R.U32.HI R4, RZ, 0x8, R4 ;  /* 0x00000008ff047819 */ /* 0x004fc80000011604 */
[----:B------:R-:W-:Y:S02]  /*56ae0*/  LOP3.LUT R4, R4, 0xffff, RZ, 0xc0, !PT ;  /* 0x0000ffff04047812 */ /* 0x000fe400078ec0ff */
[----:B---3--:R-:W-:-:S04]  /*56af0*/  SHF.R.U32.HI R5, RZ, 0x8, R5 ;  /* 0x00000008ff057819 */ /* 0x008fc80000011605 */
[----:B------:R-:W-:Y:S02]  /*56b00*/  LOP3.LUT R5, R5, 0xffff, RZ, 0xc0, !PT ;  /* 0x0000ffff05057812 */ /* 0x000fe400078ec0ff */
[----:B----4-:R-:W-:Y:S02]  /*56b10*/  SHF.R.U32.HI R6, RZ, 0x8, R6 ;  /* 0x00000008ff067819 */ /* 0x010fe40000011606 */
[----:B------:R-:W-:Y:S02]  /*56b20*/  SHF.R.U32.HI R2, RZ, 0x8, R2 ;  /* 0x00000008ff027819 */ /* 0x000fe40000011602 */
[----:B------:R-:W-:Y:S02]  /*56b30*/  PRMT R25, R4, 0x3340, R5 ;  /* 0x0000334004197816 */ /* 0x000fe40000000005 */
[----:B------:R-:W-:Y:S01]  /*56b40*/  LOP3.LUT R6, R6, 0xffff, RZ, 0xc0, !PT ;  /* 0x0000ffff06067812 */ /* 0x000fe200078ec0ff */
[----:B------:R-:W2:Y:S01]  /*56b50*/  LDL.LU R4, [R1+0x17c] ;  /* 0x00017c0001047983 */ /* 0x000ea20000300800 */
[----:B------:R-:W-:-:S03]  /*56b60*/  LOP3.LUT R2, R2, 0xffff, RZ, 0xc0, !PT ;  /* 0x0000ffff02027812 */ /* 0x000fc600078ec0ff */
[----:B------:R-:W3:Y:S01]  /*56b70*/  LDL.LU R5, [R1+0x170] ;  /* 0x0001700001057983 */ /* 0x000ee20000300800 */
[----:B------:R-:W-:Y:S02]  /*56b80*/  PRMT R6, R6, 0x3340, R1 ;  /* 0x0000334006067816 */ /* 0x000fe40000000001 */
[----:B------:R-:W-:Y:S01]  /*56b90*/  SHF.R.U32.HI R0, RZ, 0x8, R0 ;  /* 0x00000008ff007819 */ /* 0x000fe20000011600 */
[----:B------:R0:W-:Y:S03]  /*56ba0*/  STL [R1+0x430], R25 ;  /* 0x0004301901007387 */ /* 0x0001e60000100800 */
[----:B------:R-:W-:-:S04]  /*56bb0*/  LOP3.LUT R0, R0, 0xffff, RZ, 0xc0, !PT ;  /* 0x0000ffff00007812 */ /* 0x000fc800078ec0ff */
[----:B------:R-:W-:Y:S01]  /*56bc0*/  PRMT R2, R2, 0x3340, R0 ;  /* 0x0000334002027816 */ /* 0x000fe20000000000 */
[----:B0-----:R-:W4:Y:S04]  /*56bd0*/  LDL.LU R25, [R1+0xb4] ;  /* 0x0000b40001197983 */ /* 0x001f280000300800 */
[----:B------:R0:W-:Y:S04]  /*56be0*/  STL [R1+0x30c], R6 ;  /* 0x00030c0601007387 */ /* 0x0001e80000100800 */
[----:B0-----:R-:W4:Y:S04]  /*56bf0*/  LDL.LU R6, [R1+0x190] ;  /* 0x0001900001067983 */ /* 0x001f280000300800 */
[----:B------:R-:W4:Y:S01]  /*56c00*/  LDL.LU R0, [R1+0x16c] ;  /* 0x00016c0001007983 */ /* 0x000f220000300800 */
[----:B------:R-:W-:-:S03]  /*56c10*/  LOP3.LUT R3, R3, 0xffff, RZ, 0xc0, !PT ;  /* 0x0000ffff03037812 */ /* 0x000fc600078ec0ff */
[----:B------:R0:W-:Y:S01]  /*56c20*/  STL [R1+0x42c], R2 ;  /* 0x00042c0201007387 */ /* 0x0001e20000100800 */
[----:B------:R-:W-:Y:S02]  /*56c30*/  SHF.R.U32.HI R7, RZ, 0x8, R7 ;  /* 0x00000008ff077819 */ /* 0x000fe40000011607 */
[----:B0-----:R-:W-:Y:S02]  /*56c40*/  PRMT R2, R3, 0x3340, R1 ;  /* 0x0000334003027816 */ /* 0x001fe40000000001 */
[----:B------:R-:W-:-:S03]  /*56c50*/  LOP3.LUT R7, R7, 0xffff, RZ, 0xc0, !PT ;  /* 0x0000ffff07077812 */ /* 0x000fc600078ec0ff */
[----:B------:R0:W-:Y:S02]  /*56c60*/  STL [R1+0x308], R2 ;  /* 0x0003080201007387 */ /* 0x0001e40000100800 */
[----:B0-----:R-:W-:Y:S02]  /*56c70*/  SHF.R.U32.HI R2, RZ, 0x8, R8 ;  /* 0x00000008ff027819 */ /* 0x001fe40000011608 */
[----:B---3--:R-:W-:-:S04]  /*56c80*/  SHF.R.U32.HI R5, RZ, 0x8, R5 ;  /* 0x00000008ff057819 */ /* 0x008fc80000011605 */
[----:B------:R-:W-:Y:S02]  /*56c90*/  LOP3.LUT R5, R5, 0xffff, RZ, 0xc0, !PT ;  /* 0x0000ffff05057812 */ /* 0x000fe400078ec0ff */
[----:B--2---:R-:W-:-:S04]  /*56ca0*/  SHF.R.U32.HI R4, RZ, 0x8, R4 ;  /* 0x00000008ff047819 */ /* 0x004fc80000011604 */
[----:B------:R-:W-:Y:S02]  /*56cb0*/  LOP3.LUT R4, R4, 0xffff, RZ, 0xc0, !PT ;  /* 0x0000ffff04047812 */ /* 0x000fe400078ec0ff */
[----:B----4-:R-:W-:Y:S02]  /*56cc0*/  SHF.R.U32.HI R3, RZ, 0x8, R0 ;  /* 0x00000008ff037819 */ /* 0x010fe40000011600 */
[----:B------:R-:W-:Y:S02]  /*56cd0*/  SHF.R.U32.HI R6, RZ, 0x8, R6 ;  /* 0x00000008ff067819 */ /* 0x000fe40000011606 */
[----:B------:R-:W-:Y:S02]  /*56ce0*/  LOP3.LUT R3, R3, 0xffff, RZ, 0xc0, !PT ;  /* 0x0000ffff03037812 */ /* 0x000fe400078ec0ff */
[----:B------:R-:W-:Y:S02]  /*56cf0*/  SHF.R.U32.HI R0, RZ, 0x8, R9 ;  /* 0x00000008ff007819 */ /* 0x000fe40000011609 */
[----:B------:R-:W-:Y:S01]  /*56d00*/  LOP3.LUT R6, R6, 0xffff, RZ, 0xc0, !PT ;  /* 0x0000ffff06067812 */ /* 0x000fe200078ec0ff */
[----:B------:R-:W2:Y:S01]  /*56d10*/  LDL.LU R9, [R1+0x1c8] ;  /* 0x0001c80001097983 */ /* 0x000ea20000300800 */
[----:B------:R-:W-:-:S03]  /*56d20*/  PRMT R5, R5, 0x3340, R3 ;  /* 0x0000334005057816 */ /* 0x000fc60000000003 */
[----:B------:R-:W3:Y:S04]  /*56d30*/  LDL.LU R8, [R1+0x1dc] ;  /* 0x0001dc0001087983 */ /* 0x000ee80000300800 */
[----:B------:R-:W4:Y:S01]  /*56d40*/  LDL.LU R3, [R1+0x178] ;  /* 0x0001780001037983 */ /* 0x000f220000300800 */
[----:B------:R-:W-:-:S03]  /*56d50*/  LOP3.LUT R0, R0, 0xffff, RZ, 0xc0, !PT ;  /* 0x0000ffff00007812 */ /* 0x000fc600078ec0ff */
[----:B------:R0:W-:Y:S01]  /*56d60*/  STL [R1+0x610], R5 ;  /* 0x0006100501007387 */ /* 0x0001e20000100800 */
[----:B------:R-:W-:Y:S02]  /*56d70*/  PRMT R4, R4, 0x3340, R0 ;  /* 0x0000334004047816 */ /* 0x000fe40000000000 */
[----:B0-----:R-:W-:Y:S02]  /*56d80*/  PRMT R5, R7, 0x3340, R6 ;  /* 0x0000334007057816 */ /* 0x001fe40000000006 */
[----:B------:R-:W2:Y:S04]  /*56d90*/  LDL.LU R7, [R1+0x54] ;  /* 0x0000540001077983 */ /* 0x000ea80000300800 */
[----:B------:R0:W-:Y:S04]  /*56da0*/  STL [R1+0x418], R5 ;  /* 0x0004180501007387 */ /* 0x0001e80000100800 */
[----:B------:R-:W2:Y:S01]  /*56db0*/  LDL.LU R0, [R1+0x21c] ;  /* 0x00021c0001007983 */ /* 0x000ea20000300800 */
[----:B------:R-:W-:-:S03]  /*56dc0*/  LOP3.LUT R2, R2, 0xffff, RZ, 0xc0, !PT ;  /* 0x0000ffff02027812 */ /* 0x000fc600078ec0ff */
[----:B------:R2:W-:Y:S01]  /*56dd0*/  STL [R1+0x414], R4 ;  /* 0x0004140401007387 */ /* 0x0005e20000100800 */
[----:B------:R-:W-:Y:S02]  /*56de0*/  PRMT R2, R2, 0x3340, R1 ;  /* 0x0000334002027816 */ /* 0x000fe40000000001 */
[----:B------:R-:W-:Y:S02]  /*56df0*/  SHF.R.U32.HI R6, RZ, 0x8, R11 ;  /* 0x00000008ff067819 */ /* 0x000fe4000001160b */
[----:B0-----:R-:W-:Y:S02]  /*56e00*/  SHF.R.U32.HI R5, RZ, 0x8, R10 ;  /* 0x00000008ff057819 */ /* 0x001fe4000001160a */
[----:B------:R-:W3:Y:S04]  /*56e10*/  LDL.LU R10, [R1+0x1d4] ;  /* 0x0001d400010a7983 */ /* 0x000ee80000300800 */
[----:B------:R0:W-:Y:S04]  /*56e20*/  STL [R1+0x2f4], R2 ;  /* 0x0002f40201007387 */ /* 0x0001e80000100800 */
[----:B------:R-:W3:Y:S01]  /*56e30*/  LDL.LU R11, [R1+0x1f4] ;  /* 0x0001f400010b7983 */ /* 0x000ee20000300800 */
[----:B--2---:R-:W-:-:S02]  /*56e40*/  SHF.R.U32.HI R4, RZ, 0x8, R0 ;  /* 0x00000008ff047819 */ /* 0x004fc40000011600 */
[----:B----4-:R-:W-:Y:S02]  /*56e50*/  SHF.R.U32.HI R0, RZ, 0x8, R3 ;  /* 0x00000008ff007819 */ /* 0x010fe40000011603 */
[----:B------:R-:W-:Y:S02]  /*56e60*/  LOP3.LUT R4, R4, 0xffff, RZ, 0xc0, !PT ;  /* 0x0000ffff04047812 */ /* 0x000fe400078ec0ff */
[----:B------:R-:W-:Y:S02]  /*56e70*/  SHF.R.U32.HI R3, RZ, 0x8, R15 ;  /* 0x00000008ff037819 */ /* 0x000fe4000001160f */
[----:B------:R-:W-:Y:S02]  /*56e80*/  PRMT R15, R4, 0x3340, R1 ;  /* 0x00003340040f7816 */ /* 0x000fe40000000001 */
[----:B------:R-:W2:Y:S01]  /*56e90*/  LDL.LU R4, [R1+0x1f8] ;  /* 0x0001f80001047983 */ /* 0x000ea20000300800 */
[----:B0-----:R-:W-:Y:S02]  /*56ea0*/  SHF.R.U32.HI R2, RZ, 0x8, R25 ;  /* 0x00000008ff027819 */ /* 0x001fe40000011619 */
[----:B------:R-:W-:-:S02]  /*56eb0*/  LOP3.LUT R5, R5, 0xffff, RZ, 0xc0, !PT ;  /* 0x0000ffff05057812 */ /* 0x000fc400078ec0ff */
[----:B------:R-:W-:Y:S02]  /*56ec0*/  LOP3.LUT R6, R6, 0xffff, RZ, 0xc0, !PT ;  /* 0x0000ffff06067812 */ /* 0x000fe400078ec0ff */
[----:B------:R-:W-:Y:S02]  /*56ed0*/  LOP3.LUT R0, R0, 0xffff, RZ, 0xc0, !PT ;  /* 0x0000ffff00007812 */ /* 0x000fe400078ec0ff */
[----:B------:R-:W-:Y:S01]  /*56ee0*/  LOP3.LUT R2, R2, 0xffff, RZ, 0xc0, !PT ;  /* 0x0000ffff02027812 */ /* 0x000fe200078ec0ff */
[----:B------:R-:W4:Y:S04]  /*56ef0*/  LDL.LU R25, [R1+0x29c] ;  /* 0x00029c0001197983 */ /* 0x000f280000300800 */
[----:B------:R0:W-:Y:S01]  /*56f00*/  STL [R1+0x2ec], R15 ;  /* 0x0002ec0f01007387 */ /* 0x0001e20000100800 */
[----:B------:R-:W-:-:S02]  /*56f10*/  PRMT R2, R0, 0x3340, R2 ;  /* 0x0000334000027816 */ /* 0x000fc40000000002 */
[----:B------:R-:W-:Y:S02]  /*56f20*/  LOP3.LUT R3, R3, 0xffff, RZ, 0xc0, !PT ;  /* 0x0000ffff03037812 */ /* 0x000fe400078ec0ff */
[----:B0-----:R-:W-:Y:S02]  /*56f30*/  PRMT R15, R5, 0x3340, R6 ;  /* 0x00003340050f7816 */ /* 0x001fe40000000006 */
[----:B------:R-:W-:-:S03]  /*56f40*/  PRMT R0, R3, 0x3340, R1 ;  /* 0x0000334003007816 */ /* 0x000fc60000000001 */
[----:B------:R0:W-:Y:S04]  /*56f50*/  STL [R1+0x2468], R15 ;  /* 0x0024680f01007387 */ /* 0x0001e80000100800 */
[----:B------:R1:W-:Y:S01]  /*56f60*/  STL [R1+0x3fc], R2 ;  /* 0x0003fc0201007387 */ /* 0x0003e20000100800 */
[----:B------:R-:W-:-:S03]  /*56f70*/  SHF.R.U32.HI R6, RZ, 0x8, R16 ;  /* 0x00000008ff067819 */ /* 0x000fc60000011610 */
[----:B------:R1:W-:Y:S04]  /*56f80*/  STL [R1+0x2e8], R0 ;  /* 0x0002e80001007387 */ /* 0x0003e80000100800 */
[----:B------:R-:W4:Y:S01]  /*56f90*/  LDL.LU R16, [R1+0x25e4] ;  /* 0x0025e40001107983 */ /* 0x000f220000300800 */
[----:B---3--:R-:W-:-:S03]  /*56fa0*/  SHF.R.U32.HI R3, RZ, 0x8, R8 ;  /* 0x00000008ff037819 */ /* 0x008fc60000011608 */
[----:B0-----:R-:W3:Y:S01]  /*56fb0*/  LDL.LU R15, [R1+0x250] ;  /* 0x00025000010f7983 */ /* 0x001ee20000300800 */
[----:B-1----:R-:W-:-:S04]  /*56fc0*/  SHF.R.U32.HI R2, RZ, 0x8, R10 ;  /* 0x00000008ff027819 */ /* 0x002fc8000001160a */
[----:B------:R-:W-:Y:S02]  /*56fd0*/  LOP3.LUT R2, R2, 0xffff, RZ, 0xc0, !PT ;  /* 0x0000ffff02027812 */ /* 0x000fe400078ec0ff */
[----:B------:R-:W-:Y:S02]  /*56fe0*/  SHF.R.U32.HI R0, RZ, 0x8, R11 ;  /* 0x00000008ff007819 */ /* 0x000fe4000001160b */
[----:B------:R-:W3:Y:S04]  /*56ff0*/  LDL.LU R11, [R1+0x238] ;  /* 0x00023800010b7983 */ /* 0x000ee80000300800 */
[----:B------:R-:W3:Y:S01]  /*57000*/  LDL.LU R10, [R1+0x218] ;  /* 0x00021800010a7983 */ /* 0x000ee20000300800 */
[----:B------:R-:W-:Y:S02]  /*57010*/  SHF.R.U32.HI R7, RZ, 0x8, R7 ;  /* 0x00000008ff077819 */ /* 0x000fe40000011607 */
[----:B------:R-:W-:-:S02]  /*57020*/  LOP3.LUT R6, R6, 0xffff, RZ, 0xc0, !PT ;  /* 0x0000ffff06067812 */ /* 0x000fc400078ec0ff */
[----:B------:R-:W-:-:S04]  /*57030*/  LOP3.LUT R7, R7, 0xffff, RZ, 0xc0, !PT ;  /* 0x0000ffff07077812 */ /* 0x000fc800078ec0ff */
[----:B------:R-:W-:Y:S02]  /*57040*/  PRMT R7, R7, 0x3340, R6 ;  /* 0x0000334007077816 */ /* 0x000fe40000000006 */
[----:B--2---:R-:W-:Y:S02]  /*57050*/  SHF.R.U32.HI R5, RZ, 0x8, R4 ;  /* 0x00000008ff057819 */ /* 0x004fe40000011604 */
[----:B------:R-:W-:Y:S02]  /*57060*/  SHF.R.U32.HI R4, RZ, 0x8, R9 ;  /* 0x00000008ff047819 */ /* 0x000fe40000011609 */
[----:B------:R-:W2:Y:S01]  /*57070*/  LDL.LU R9, [R1+0x1bc] ;  /* 0x0001bc0001097983 */ /* 0x000ea20000300800 */
[----:B------:R-:W-:Y:S02]  /*57080*/  LOP3.LUT R5, R5, 0xffff, RZ, 0xc0, !PT ;  /* 0x0000ffff05057812 */ /* 0x000fe400078ec0ff */
[----:B------:R-:W-:Y:S01]  /*57090*/  LOP3.LUT R4, R4, 0xffff, RZ, 0xc0, !PT ;  /* 0x0000ffff04047812 */ /* 0x000fe200078ec0ff */
[----:B------:R-:W2:Y:S01]  /*570a0*/  LDL.LU R8, [R1+0x100] ;  /* 0x0001000001087983 */ /* 0x000ea20000300800 */
[----:B------:R-:W-:-:S02]  /*570b0*/  PRMT R5, R5, 0x3340, R2 ;  /* 0x0000334005057816 */ /* 0x000fc40000000002 */
[----:B------:R-:W-:Y:S01]  /*570c0*/  PRMT R4, R4, 0x3340, R1 ;  /* 0x0000334004047816 */ /* 0x000fe20000000001 */
[----:B------:R-:W2:Y:S04]  /*570d0*/  LDL.LU R2, [R1+0x1a0] ;  /* 0x0001a00001027983 */ /* 0x000ea80000300800 */
[----:B------:R0:W-:Y:S04]  /*570e0*/  STL [R1+0x3f8], R5 ;  /* 0x0003f80501007387 */ /* 0x0001e80000100800 */
[----:B0-----:R-:W3:Y:S04]  /*570f0*/  LDL.LU R5, [R1+0x1c4] ;  /* 0x0001c40001057983 */ /* 0x001ee80000300800 */
[----:B------:R0:W-:Y:S04]  /*57100*/  STL [R1+0x2e0], R4 ;  /* 0x0002e00401007387 */ /* 0x0001e80000100800 */
[----:B0-----:R-:W3:Y:S04]  /*57110*/  LDL.LU R4, [R1+0x230] ;  /* 0x0002300001047983 */ /* 0x001ee80000300800 */
[----:B------:R-:W3:Y:S04]  /*57120*/  LDL.LU R6, [R1+0x19c] ;  /* 0x00019c0001067983 */ /* 0x000ee80000300800 */
[----:B------:R0:W-:Y:S04]  /*57130*/  STL [R1+0x3f4], R7 ;  /* 0x0003f40701007387 */ /* 0x0001e80000100800 */
[----:B0-----:R-:W3:Y:S01]  /*57140*/  LDL.LU R7, [R1+0x23c] ;  /* 0x00023c0001077983 */ /* 0x001ee20000300800 */
[----:B------:R-:W-:-:S02]  /*57150*/  LOP3.LUT R0, R0, 0xffff, RZ, 0xc0, !PT ;  /* 0x0000ffff00007812 */ /* 0x000fc400078ec0ff */
[----:B------:R-:W-:-:S04]  /*57160*/  LOP3.LUT R3, R3, 0xffff, RZ, 0xc0, !PT ;  /* 0x0000ffff03037812 */ /* 0x000fc800078ec0ff */
[----:B------:R-:W-:-:S05]  /*57170*/  PRMT R3, R0, 0x3340, R3 ;  /* 0x0000334000037816 */ /* 0x000fca0000000003 */
[----:B------:R4:W-:Y:S02]  /*57180*/  STL [R1+0x3f0], R3 ;  /* 0x0003f00301007387 */ /* 0x0009e40000100800 */
[----:B----4-:R-:W-:-:S04]  /*57190*/  SHF.R.U32.HI R3, RZ, 0x8, R16 ;  /* 0x00000008ff037819 */ /* 0x010fc80000011610 */
[----:B------:R-:W-:Y:S02]  /*571a0*/  LOP3.LUT R3, R3, 0xffff, RZ, 0xc0, !PT ;  /* 0x0000ffff03037812 */ /* 0x000fe400078ec0ff */
[----:B--2---:R-:W-:Y:S02]  /*571b0*/  SHF.R.U32.HI R2, RZ, 0x8, R2 ;  /* 0x00000008ff027819 */ /* 0x004fe40000011602 */
[----:B---3--:R-:W-:-:S04]  /*571c0*/  SHF.R.U32.HI R5, RZ, 0x8, R5 ;  /* 0x00000008ff057819 */ /* 0x008fc80000011605 */
[----:B------:R-:W-:Y:S02]  /*571d0*/  LOP3.LUT R5, R5, 0xffff, RZ, 0xc0, !PT ;  /* 0x0000ffff05057812 */ /* 0x000fe400078ec0ff */
[----:B------:R-:W-:Y:S02]  /*571e0*/  SHF.R.U32.HI R4, RZ, 0x8, R4 ;  /* 0x00000008ff047819 */ /* 0x000fe40000011604 */
[----:B------:R-:W-:Y:S02]  /*571f0*/  SHF.R.U32.HI R0, RZ, 0x8, R6 ;  /* 0x00000008ff007819 */ /* 0x000fe40000011606 */
[----:B------:R-:W-:Y:S02]  /*57200*/  SHF.R.U32.HI R6, RZ, 0x8, R25 ;  /* 0x00000008ff067819 */ /* 0x000fe40000011619 */
[----:B------:R-:W-:Y:S02]  /*57210*/  LOP3.LUT R4, R4, 0xffff, RZ, 0xc0, !PT ;  /* 0x0000ffff04047812 */ /* 0x000fe400078ec0ff */
[----:B------:R-:W-:-:S02]  /*57220*/  LOP3.LUT R0, R0, 0xffff, RZ, 0xc0, !PT ;  /* 0x0000ffff00007812 */ /* 0x000fc400078ec0ff */
[----:B------:R-:W-:Y:S02]  /*57230*/  LOP3.LUT R6, R6, 0xffff, RZ, 0xc0, !PT ;  /* 0x0000ffff06067812 */ /* 0x000fe400078ec0ff */
[----:B------:R-:W-:Y:S02]  /*57240*/  LOP3.LUT R2, R2, 0xffff, RZ, 0xc0, !PT ;  /* 0x0000ffff02027812 */ /* 0x000fe400078ec0ff */
[--C-:B------:R-:W-:Y:S02]  /*57250*/  PRMT R16, R4, 0x3340, R1.reuse ;  /* 0x0000334004107816 */ /* 0x100fe40000000001 */
[----:B------:R-:W-:Y:S01]  /*57260*/  PRMT R4, R5, 0x3340, R1 ;  /* 0x0000334005047816 */ /* 0x000fe20000000001 */
[----:B------:R-:W2:Y:S04]  /*57270*/  LDL.LU R25, [R1+0x1f0] ;  /* 0x0001f00001197983 */ /* 0x000ea80000300800 */
[----:B------:R0:W-:Y:S01]  /*57280*/  STL [R1+0x2d8], R16 ;  /* 0x0002d81001007387 */ /* 0x0001e20000100800 */
[----:B------:R-:W-:-:S02]  /*57290*/  PRMT R0, R0, 0x3340, R2 ;  /* 0x0000334000007816 */ /* 0x000fc40000000002 */
[----:B------:R-:W-:Y:S01]  /*572a0*/  SHF.R.U32.HI R5, RZ, 0x8, R15 ;  /* 0x00000008ff057819 */ /* 0x000fe2000001160f */
[----:B------:R1:W-:Y:S01]  /*572b0*/  STL [R1+0x2d0], R4 ;  /* 0x0002d00401007387 */ /* 0x0003e20000100800 */
[----:B0-----:R-:W-:Y:S02]  /*572c0*/  PRMT R16, R6, 0x3340, R3 ;  /* 0x0000334006107816 */ /* 0x001fe40000000003 */
[----:B-1----:R-:W-:Y:S02]  /*572d0*/  SHF.R.U32.HI R4, RZ, 0x8, R7 ;  /* 0x00000008ff047819 */ /* 0x002fe40000011607 */
[----:B------:R-:W-:Y:S01]  /*572e0*/  LOP3.LUT R5, R5, 0xffff, RZ, 0xc0, !PT ;  /* 0x0000ffff05057812 */ /* 0x000fe200078ec0ff */
[----:B------:R0:W-:Y:S01]  /*572f0*/  STL [R1+0x246c], R16 ;  /* 0x00246c1001007387 */ /* 0x0001e20000100800 */
[----:B------:R-:W-:Y:S02]  /*57300*/  SHF.R.U32.HI R6, RZ, 0x8, R10 ;  /* 0x00000008ff067819 */ /* 0x000fe4000001160a */
[----:B------:R-:W-:-:S02]  /*57310*/  LOP3.LUT R4, R4, 0xffff, RZ, 0xc0, !PT ;  /* 0x0000ffff04047812 */ /* 0x000fc400078ec0ff */
[----:B------:R-:W-:Y:S02]  /*57320*/  SHF.R.U32.HI R2, RZ, 0x8, R9 ;  /* 0x00000008ff027819 */ /* 0x000fe40000011609 */
[----:B------:R-:W-:Y:S02]  /*57330*/  SHF.R.U32.HI R3, RZ, 0x8, R8 ;  /* 0x00000008ff037819 */ /* 0x000fe40000011608 */
[----:B------:R-:W-:Y:S02]  /*57340*/  LOP3.LUT R6, R6, 0xffff, RZ, 0xc0, !PT ;  /* 0x0000ffff06067812 */ /* 0x000fe400078ec0ff */
[----:B------:R-:W-:Y:S01]  /*57350*/  PRMT R4, R4, 0x3340, R5 ;  /* 0x0000334004047816 */ /* 0x000fe20000000005 */
[----:B0-----:R-:W3:Y:S04]  /*57360*/  LDL.LU R16, [R1+0x1fc] ;  /* 0x0001fc0001107983 */ /* 0x001ee80000300800 */
[----:B------:R0:W-:Y:S04]  /*57370*/  STL [R1+0x3dc], R0 ;  /* 0x0003dc0001007387 */ /* 0x0001e80000100800 */
[----:B------:R-:W4:Y:S04]  /*57380*/  LDL.LU R7, [R1+0x70] ;  /* 0x0000700001077983 */ /* 0x000f280000300800 */
[----:B------:R-:W3:Y:S01]  /*57390*/  LDL.LU R15, [R1+0x78] ;  /* 0x00007800010f7983 */ /* 0x000ee20000300800 */
[----:B------:R-:W-:-:S02]  /*573a0*/  PRMT R6, R6, 0x3340, R1 ;  /* 0x0000334006067816 */ /* 0x000fc40000000001 */
[----:B0-----:R-:W-:Y:S02]  /*573b0*/  SHF.R.U32.HI R0, RZ, 0x8, R11 ;  /* 0x00000008ff007819 */ /* 0x001fe4000001160b */
[----:B------:R-:W3:Y:S04]  /*573c0*/  LDL.LU R11, [R1+0x254] ;  /* 0x00025400010b7983 */ /* 0x000ee80000300800 */
[----:B------:R-:W3:Y:S04]  /*573d0*/  LDL.LU R10, [R1+0x1d8] ;  /* 0x0001d800010a7983 */ /* 0x000ee80000300800 */
[----:B------:R-:W3:Y:S04]  /*573e0*/  LDL.LU R9, [R1+0x2a0] ;  /* 0x0002a00001097983 */ /* 0x000ee80000300800 */
[----:B------:R-:W3:Y:S04]  /*573f0*/  LDL.LU R8, [R1+0x290] ;  /* 0x0002900001087983 */ /* 0x000ee80000300800 */
[----:B------:R-:W3:Y:S04]  /*57400*/  LDL.LU R5, [R1+0x210] ;  /* 0x0002100001057983 */ /* 0x000ee80000300800 */
[----:B------:R0:W-:Y:S01]  /*57410*/  STL [R1+0x3d4], R4 ;  /* 0x0003d40401007387 */ /* 0x0001e20000100800 */
[----:B------:R-:W-:-:S04]  /*57420*/  LOP3.LUT R0, R0, 0xffff, RZ, 0xc0, !PT ;  /* 0x0000ffff00007812 */ /* 0x000fc800078ec0ff */
[----:B------:R-:W-:Y:S01]  /*57430*/  PRMT R0, R0, 0x3340, R1 ;  /* 0x0000334000007816 */ /* 0x000fe20000000001 */
[----:B0-----:R-:W4:Y:S04]  /*57440*/  LDL.LU R4, [R1+0xec] ;  /* 0x0000ec0001047983 */ /* 0x001f280000300800 */
[----:B------:R0:W-:Y:S04]  /*57450*/  STL [R1+0x2c8], R6 ;  /* 0x0002c80601007387 */ /* 0x0001e80000100800 */
[----:B0-----:R-:W4:Y:S04]  /*57460*/  LDL.LU R6, [R1+0x208] ;  /* 0x0002080001067983 */ /* 0x001f280000300800 */
[----:B------:R0:W-:Y:S04]  /*57470*/  STL [R1+0x2c4], R0 ;  /* 0x0002c40001007387 */ /* 0x0001e80000100800 */
[----:B0-----:R-:W4:Y:S01]  /*57480*/  LDL.LU R0, [R1+0x214] ;  /* 0x0002140001007983 */ /* 0x001f220000300800 */
[----:B------:R-:W-:-:S02]  /*57490*/  LOP3.LUT R2, R2, 0xffff, RZ, 0xc0, !PT ;  /* 0x0000ffff02027812 */ /* 0x000fc400078ec0ff */
[----:B------:R-:W-:-:S04]  /*574a0*/  LOP3.LUT R3, R3, 0xffff, RZ, 0xc0, !PT ;  /* 0x0000ffff03037812 */ /* 0x000fc800078ec0ff */
[----:B------:R-:W-:-:S05]  /*574b0*/  PRMT R2, R2, 0x3340, R3 ;  /* 0x0000334002027816 */ /* 0x000fca0000000003 */
[----:B------:R0:W-:Y:S01]  /*574c0*/  STL [R1+0x37c], R2 ;  /* 0x00037c0201007387 */ /* 0x0001e20000100800 */
[----:B--2---:R-:W-:-:S04]  /*574d0*/  SHF.R.U32.HI R3, RZ, 0x8, R25 ;  /* 0x00000008ff037819 */ /* 0x004fc80000011619 */
[----:B------:R-:W-:Y:S02]  /*574e0*/  LOP3.LUT R3, R3, 0xffff, RZ, 0xc0, !PT ;  /* 0x0000ffff03037812 */ /* 0x000fe400078ec0ff */
[----:B---3--:R-:W-:Y:S02]  /*574f0*/  SHF.R.U32.HI R5, RZ, 0x8, R5 ;  /* 0x00000008ff057819 */ /* 0x008fe40000011605 */
[----:B----4-:R-:W-:-:S04]  /*57500*/  SHF.R.U32.HI R4, RZ, 0x8, R4 ;  /* 0x00000008ff047819 */ /* 0x010fc80000011604 */
[----:B------:R-:W-:Y:S02]  /*57510*/  LOP3.LUT R4, R4, 0xffff, RZ, 0xc0, !PT ;  /* 0x0000ffff04047812 */ /* 0x000fe400078ec0ff */
[----:B------:R-:W-:Y:S02]  /*57520*/  LOP3.LUT R5, R5, 0xffff, RZ, 0xc0, !PT ;  /* 0x0000ffff05057812 */ /* 0x000fe400078ec0ff */
[----:B------:R-:W-:Y:S02]  /*57530*/  PRMT R4, R4, 0x3340, R1 ;  /* 0x0000334004047816 */ /* 0x000fe40000000001 */
[----:B0-----:R-:W-:Y:S02]  /*57540*/  SHF.R.U32.HI R2, RZ, 0x8, R6 ;  /* 0x00000008ff027819 */ /* 0x001fe40000011606 */
[----:B------:R-:W-:Y:S02]  /*57550*/  SHF.R.U32.HI R6, RZ, 0x8, R16 ;  /* 0x00000008ff067819 */ /* 0x000fe40000011610 */
[----:B------:R-:W2:Y:S04]  /*57560*/  LDL.LU R16, [R1+0x274] ;  /* 0x0002740001107983 */ /* 0x000ea80000300800 */
[----:B------:R-:W3:Y:S01]  /*57570*/  LDL.LU R25, [R1+0x270] ;  /* 0x0002700001197983 */ /* 0x000ee20000300800 */
[----:B------:R-:W-:-:S03]  /*57580*/  LOP3.LUT R6, R6, 0xffff, RZ, 0xc0, !PT ;  /* 0x0000ffff06067812 */ /* 0x000fc600078ec0ff */
[----:B------:R0:W-:Y:S01]  /*57590*/  STL [R1+0x2bc], R4 ;  /* 0x0002bc0401007387 */ /* 0x0001e20000100800 */
[----:B------:R-:W-:Y:S02]  /*575a0*/  LOP3.LUT R2, R2, 0xffff, RZ, 0xc0, !PT ;  /* 0x0000ffff02027812 */ /* 0x000fe400078ec0ff */
[----:B------:R-:W-:-:S04]  /*575b0*/  SHF.R.U32.HI R0, RZ, 0x8, R0 ;  /* 0x00000008ff007819 */ /* 0x000fc80000011600 */
[----:B------:R-:W-:Y:S02]  /*575c0*/  LOP3.LUT R0, R0, 0xffff, RZ, 0xc0, !PT ;  /* 0x0000ffff00007812 */ /* 0x000fe400078ec0ff */
[----:B0-----:R-:W-:Y:S02]  /*575d0*/  PRMT R4, R5, 0x3340, R6 ;  /* 0x0000334005047816 */ /* 0x001fe40000000006 */
[----:B------:R-:W-:Y:S02]  /*575e0*/  PRMT R2, R0, 0x3340, R2 ;  /* 0x0000334000027816 */ /* 0x000fe40000000002 */
[----:B------:R-:W-:Y:S01]  /*575f0*/  PRMT R0, R3, 0x3340, R1 ;  /* 0x0000334003007816 */ /* 0x000fe20000000001 */
[----:B------:R0:W-:Y:S01]  /*57600*/  STL [R1+0x3c8], R4 ;  /* 0x0003c80401007387 */ /* 0x0001e20000100800 */
[----:B------:R-:W-:-:S03]  /*57610*/  SHF.R.U32.HI R5, RZ, 0x8, R7 ;  /* 0x00000008ff057819 */ /* 0x000fc60000011607 */
[----:B------:R-:W-:Y:S01]  /*57620*/  STL [R1+0x378], R2 ;  /* 0x0003780201007387 */ /* 0x000fe20000100800 */
[----:B------:R-:W-:-:S03]  /*57630*/  SHF.R.U32.HI R6, RZ, 0x8, R15 ;  /* 0x00000008ff067819 */ /* 0x000fc6000001160f */
[----:B------:R1:W-:Y:S04]  /*57640*/  STL [R1+0x2b4], R0 ;  /* 0x0002b40001007387 */ /* 0x0003e80000100800 */
[----:B------:R-:W4:Y:S01]  /*57650*/  LDL.LU R7, [R1+0x244] ;  /* 0x0002440001077983 */ /* 0x000f220000300800 */
[----:B0-----:R-:W-:Y:S02]  /*57660*/  SHF.R.U32.HI R4, RZ, 0x8, R11 ;  /* 0x00000008ff047819 */ /* 0x001fe4000001160b */
[----:B------:R-:W-:Y:S02]  /*57670*/  LOP3.LUT R5, R5, 0xffff, RZ, 0xc0, !PT ;  /* 0x0000ffff05057812 */ /* 0x000fe400078ec0ff */
[----:B------:R-:W-:Y:S01]  /*57680*/  LOP3.LUT R6, R6, 0xffff, RZ, 0xc0, !PT ;  /* 0x0000ffff06067812 */ /* 0x000fe200078ec0ff */
[----:B------:R-:W4:Y:S01]  /*57690*/  LDL.LU R15, [R1+0x240] ;  /* 0x00024000010f7983 */ /* 0x000f220000300800 */
[----:B------:R-:W-:-:S02]  /*576a0*/  LOP3.LUT R4, R4, 0xffff, RZ, 0xc0, !PT ;  /* 0x0000ffff04047812 */ /* 0x000fc400078ec0ff */
[----:B-1----:R-:W-:Y:S01]  /*576b0*/  SHF.R.U32.HI R0, RZ, 0x8, R10 ;  /* 0x00000008ff007819 */ /* 0x002fe2000001160a */
[----:B------:R-:W4:Y:S01]  /*576c0*/  LDL.LU R11, [R1+0x234] ;  /* 0x00023400010b7983 */ /* 0x000f220000300800 */
[----:B------:R-:W-:Y:S02]  /*576d0*/  SHF.R.U32.HI R2, RZ, 0x8, R9 ;  /* 0x00000008ff027819 */ /* 0x000fe40000011609 */
[----:B------:R-:W-:Y:S02]  /*576e0*/  PRMT R4, R4, 0x3340, R1 ;  /* 0x0000334004047816 */ /* 0x000fe40000000001 */
[----:B------:R-:W-:Y:S01]  /*576f0*/  LOP3.LUT R0, R0, 0xffff, RZ, 0xc0, !PT ;  /* 0x0000ffff00007812 */ /* 0x000fe200078ec0ff */
[----:B------:R-:W4:Y:S01]  /*57700*/  LDL.LU R10, [R1+0x220] ;  /* 0x00022000010a7983 */ /* 0x000f220000300800 */
[----:B------:R-:W-:-:S03]  /*57710*/  SHF.R.U32.HI R3, RZ, 0x8, R8 ;  /* 0x00000008ff037819 */ /* 0x000fc60000011608 */
[----:B------:R-:W4:Y:S01]  /*57720*/  LDL.LU R9, [R1+0x14c] ;  /* 0x00014c0001097983 */ /* 0x000f220000300800 */
[----:B------:R-:W-:-:S03]  /*57730*/  PRMT R6, R5, 0x3340, R6 ;  /* 0x0000334005067816 */ /* 0x000fc60000000006 */
[----:B------:R-:W4:Y:S04]  /*57740*/  LDL.LU R8, [R1+0x144] ;  /* 0x0001440001087983 */ /* 0x000f280000300800 */
[----:B------:R0:W-:Y:S01]  /*57750*/  STL [R1+0x2b0], R4 ;  /* 0x0002b00401007387 */ /* 0x0001e20000100800 */
[----:B------:R-:W-:-:S03]  /*57760*/  PRMT R0, R0, 0x3340, R1 ;  /* 0x0000334000007816 */ /* 0x000fc60000000001 */
[----:B0-----:R-:W4:Y:S04]  /*57770*/  LDL.LU R4, [R1+0x25c] ;  /* 0x00025c0001047983 */ /* 0x001f280000300800 */
[----:B------:R-:W4:Y:S04]  /*57780*/  LDL.LU R5, [R1+0x258] ;  /* 0x0002580001057983 */ /* 0x000f280000300800 */
[----:B------:R0:W-:Y:S04]  /*57790*/  STL [R1+0x3bc], R6 ;  /* 0x0003bc0601007387 */ /* 0x0001e80000100800 */
[----:B0-----:R-:W4:Y:S04]  /*577a0*/  LDL.LU R6, [R1+0x278] ;  /* 0x0002780001067983 */ /* 0x001f280000300800 */
[----:B------:R0:W-:Y:S04]  /*577b0*/  STL [R1+0x2a8], R0 ;  /* 0x0002a80001007387 */ /* 0x0001e80000100800 */
[----:B0-----:R-:W4:Y:S01]  /*577c0*/  LDL.LU R0, [R1+0x27c] ;  /* 0x00027c0001007983 */ /* 0x001f220000300800 */
[----:B------:R-:W-:-:S02]  /*577d0*/  LOP3.LUT R2, R2, 0xffff, RZ, 0xc0, !PT ;  /* 0x0000ffff02027812 */ /* 0x000fc400078ec0ff */
[----:B------:R-:W-:-:S04]  /*577e0*/  LOP3.LUT R3, R3, 0xffff, RZ, 0xc0, !PT ;  /* 0x0000ffff03037812 */ /* 0x000fc800078ec0ff */
[----:B------:R-:W-:-:S05]  /*577f0*/  PRMT R2, R2, 0x3340, R3 ;  /* 0x0000334002027816 */ /* 0x000fca0000000003 */
[----:B------:R2:W-:Y:S02]  /*57800*/  STL [R1+0x490], R2 ;  /* 0x0004900201007387 */ /* 0x0005e40000100800 */
[----:B--2---:R-:W-:Y:S02]  /*57810*/  SHF.R.U32.HI R2, RZ, 0x8, R16 ;  /* 0x00000008ff027819 */ /* 0x004fe40000011610 */
[----:B---3--:R-:W-:Y:S02]  /*57820*/  SHF.R.U32.HI R3, RZ, 0x8, R25 ;  /* 0x00000008ff037819 */ /* 0x008fe40000011619 */
[----:B------:R-:W2:Y:S01]  /*57830*/  LDL.LU R25, [R1+0x2ac] ;  /* 0x0002ac0001197983 */ /* 0x000ea20000300800 */
[----:B------:R-:W-:Y:S02]  /*57840*/  LOP3.LUT R2, R2, 0xffff, RZ, 0xc0, !PT ;  /* 0x0000ffff02027812 */ /* 0x000fe400078ec0ff */
[----:B------:R-:W-:-:S04]  /*57850*/  LOP3.LUT R3, R3, 0xffff, RZ, 0xc0, !PT ;  /* 0x0000ffff03037812 */ /* 0x000fc800078ec0ff */
[----:B------:R-:W-:Y:S02]  /*57860*/  PRMT R3, R3, 0x3340, R1 ;  /* 0x0000334003037816 */ /* 0x000fe40000000001 */
[----:B----4-:R-:W-:Y:S02]  /*57870*/  SHF.R.U32.HI R4, RZ, 0x8, R4 ;  /* 0x00000008ff047819 */ /* 0x010fe40000011604 */
[----:B------:R-:W-:Y:S02]  /*57880*/  SHF.R.U32.HI R5, RZ, 0x8, R5 ;  /* 0x00000008ff057819 */ /* 0x000fe40000011605 */
[----:B------:R-:W-:Y:S02]  /*57890*/  LOP3.LUT R4, R4, 0xffff, RZ, 0xc0, !PT ;  /* 0x0000ffff04047812 */ /* 0x000fe400078ec0ff */
[----:B------:R-:W-:Y:S02]  /*578a0*/  LOP3.LUT R5, R5, 0xffff, RZ, 0xc0, !PT ;  /* 0x0000ffff05057812 */ /* 0x000fe400078ec0ff */
[----:B------:R-:W-:-:S04]  /*578b0*/  SHF.R.U32.HI R6, RZ, 0x8, R6 ;  /* 0x00000008ff067819 */ /* 0x000fc80000011606 */
[----:B------:R-:W-:Y:S02]  /*578c0*/  LOP3.LUT R6, R6, 0xffff, RZ, 0xc0, !PT ;  /* 0x0000ffff06067812 */ /* 0x000fe400078ec0ff */
[----:B------:R-:W-:Y:S02]  /*578d0*/  SHF.R.U32.HI R0, RZ, 0x8, R0 ;  /* 0x00000008ff007819 */ /* 0x000fe40000011600 */
[----:B------:R-:W-:Y:S02]  /*578e0*/  PRMT R5, R5, 0x3340, R6 ;  /* 0x0000334005057816 */ /* 0x000fe40000000006 */
[----:B------:R-:W-:-:S04]  /*578f0*/  LOP3.LUT R0, R0, 0xffff, RZ, 0xc0, !PT ;  /* 0x0000ffff00007812 */ /* 0x000fc800078ec0ff */
[----:B------:R-:W-:Y:S01]  /*57900*/  PRMT R0, R4, 0x3340, R0 ;  /* 0x0000334004007816 */ /* 0x000fe20000000000 */
[----:B------:R0:W-:Y:S01]  /*57910*/  STL [R1+0x3c0], R5 ;  /* 0x0003c00501007387 */ /* 0x0001e20000100800 */
[----:B------:R-:W-:-:S03]  /*57920*/  SHF.R.U32.HI R4, RZ, 0x8, R7 ;  /* 0x00000008ff047819 */ /* 0x000fc60000011607 */
[----:B------:R1:W-:Y:S01]  /*57930*/  STL [R1+0x368], R0 ;  /* 0x0003680001007387 */ /* 0x0003e20000100800 */
[----:B------:R-:W-:-:S03]  /*57940*/  SHF.R.U32.HI R6, RZ, 0x8, R9 ;  /* 0x00000008ff067819 */ /* 0x000fc60000011609 */
[----:B------:R-:W-:Y:S01]  /*57950*/  STL [R1+0x2a0], R3 ;  /* 0x0002a00301007387 */ /* 0x000fe20000100800 */
[----:B0-----:R-:W-:Y:S02]  /*57960*/  SHF.R.U32.HI R5, RZ, 0x8, R11 ;  /* 0x00000008ff057819 */ /* 0x001fe4000001160b */
[----:B-1----:R-:W-:Y:S02]  /*57970*/  PRMT R0, R2, 0x3340, R1 ;  /* 0x0000334002007816 */ /* 0x002fe40000000001 */
[----:B------:R-:W-:Y:S02]  /*57980*/  LOP3.LUT R4, R4, 0xffff, RZ, 0xc0, !PT ;  /* 0x0000ffff04047812 */ /* 0x000fe400078ec0ff */
[----:B------:R-:W-:Y:S02]  /*57990*/  LOP3.LUT R5, R5, 0xffff, RZ, 0xc0, !PT ;  /* 0x0000ffff05057812 */ /* 0x000fe400078ec0ff */
[----:B------:R-:W-:Y:S01]  /*579a0*/  SHF.R.U32.HI R2, RZ, 0x8, R15 ;  /* 0x00000008ff027819 */ /* 0x000fe2000001160f */
[----:B------:R0:W-:Y:S04]  /*579b0*/  STL [R1+0x29c], R0 ;  /* 0x00029c0001007387 */ /* 0x0001e80000100800 */
[----:B------:R-:W3:Y:S04]  /*579c0*/  LDL.LU R7, [R1+0x288] ;  /* 0x0002880001077983 */ /* 0x000ee80000300800 */
[----:B------:R-:W4:Y:S01]  /*579d0*/  LDL.LU R16, [R1+0x294] ;  /* 0x0002940001107983 */ /* 0x000f220000300800 */
[----:B------:R-:W-:-:S03]  /*579e0*/  LOP3.LUT R6, R6, 0xffff, RZ, 0xc0, !PT ;  /* 0x0000ffff06067812 */ /* 0x000fc600078ec0ff */
[----:B------:R-:W4:Y:S04]  /*579f0*/  LDL.LU R15, [R1+0x2a4] ;  /* 0x0002a400010f7983 */ /* 0x000f280000300800 */
[----:B------:R-:W4:Y:S01]  /*57a00*/  LDL.LU R11, [R1+0x268] ;  /* 0x00026800010b7983 */ /* 0x000f220000300800 */
[----:B------:R-:W-:Y:S02]  /*57a10*/  PRMT R5, R4, 0x3340, R5 ;  /* 0x0000334004057816 */ /* 0x000fe40000000005 */
[----:B0-----:R-:W-:Y:S02]  /*57a20*/  SHF.R.U32.HI R0, RZ, 0x8, R10 ;  /* 0x00000008ff007819 */ /* 0x001fe4000001160a */
[----:B------:R-:W-:Y:S01]  /*57a30*/  LOP3.LUT R2, R2, 0xffff, RZ, 0xc0, !PT ;  /* 0x0000ffff02027812 */ /* 0x000fe200078ec0ff */
[----:B------:R-:W4:Y:S01]  /*57a40*/  LDL.LU R10, [R1+0x90] ;  /* 0x00009000010a7983 */ /* 0x000f220000300800 */
[----:B------:R-:W-:-:S02]  /*57a50*/  SHF.R.U32.HI R3, RZ, 0x8, R8 ;  /* 0x00000008ff037819 */ /* 0x000fc40000011608 */
[----:B------:R-:W-:Y:S01]  /*57a60*/  LOP3.LUT R0, R0, 0xffff, RZ, 0xc0, !PT ;  /* 0x0000ffff00007812 */ /* 0x000fe200078ec0ff */
[----:B------:R-:W4:Y:S01]  /*57a70*/  LDL.LU R9, [R1+0x2c0] ;  /* 0x0002c00001097983 */ /* 0x000f220000300800 */
[----:B------:R-:W-:-:S03]  /*57a80*/  PRMT R6, R6, 0x3340, R1 ;  /* 0x0000334006067816 */ /* 0x000fc60000000001 */
[----:B------:R-:W4:Y:S04]  /*57a90*/  LDL.LU R8, [R1+0x2b8] ;  /* 0x0002b80001087983 */ /* 0x000f280000300800 */
[----:B------:R-:W4:Y:S04]  /*57aa0*/  LDL.LU R4, [R1+0x2dc] ;  /* 0x0002dc0001047983 */ /* 0x000f280000300800 */
[----:B------:R0:W-:Y:S01]  /*57ab0*/  STL [R1+0x354], R5 ;  /* 0x0003540501007387 */ /* 0x0001e20000100800 */
[----:B------:R-:W-:-:S03]  /*57ac0*/  PRMT R2, R2, 0x3340, R0 ;  /* 0x0000334002027816 */ /* 0x000fc60000000000 */
[----:B0-----:R-:W4:Y:S04]  /*57ad0*/  LDL.LU R5, [R1+0x31c] ;  /* 0x00031c0001057983 */ /* 0x001f280000300800 */
        /* <DEDUP_REMOVED lines=8> */
[----:B--2---:R-:W-:Y:S02]  /*57b60*/  SHF.R.U32.HI R3, RZ, 0x8, R25 ;  /* 0x00000008ff037819 */ /* 0x004fe40000011619 */
[----:B------:R-:W2:Y:S02]  /*57b70*/  LDL.LU R25, [R1+0x3a4] ;  /* 0x0003a40001197983 */ /* 0x000ea40000300800 */
[----:B------:R-:W-:Y:S02]  /*57b80*/  LOP3.LUT R3, R3, 0xffff, RZ, 0xc0, !PT ;  /* 0x0000ffff03037812 */ /* 0x000fe400078ec0ff */
[----:B---3--:R-:W-:Y:S02]  /*57b90*/  SHF.R.U32.HI R7, RZ, 0x8, R7 ;  /* 0x00000008ff077819 */ /* 0x008fe40000011607 */
[----:B----4-:R-:W-:-:S04]  /*57ba0*/  SHF.R.U32.HI R4, RZ, 0x8, R4 ;  /* 0x00000008ff047819 */ /* 0x010fc80000011604 */
[----:B------:R-:W-:Y:S02]  /*57bb0*/  LOP3.LUT R4, R4, 0xffff, RZ, 0xc0, !PT ;  /* 0x0000ffff04047812 */ /* 0x000fe400078ec0ff */
[----:B------:R-:W-:-:S04]  /*57bc0*/  SHF.R.U32.HI R5, RZ, 0x8, R5 ;  /* 0x00000008ff057819 */ /* 0x000fc80000011605 */
[----:B------:R-:W-:Y:S02]  /*57bd0*/  LOP3.LUT R5, R5, 0xffff, RZ, 0xc0, !PT ;  /* 0x0000ffff05057812 */ /* 0x000fe400078ec0ff */
[----:B------:R-:W-:Y:S02]  /*57be0*/  SHF.R.U32.HI R6, RZ, 0x8, R6 ;  /* 0x00000008ff067819 */ /* 0x000fe40000011606 */
[----:B------:R-:W-:Y:S02]  /*57bf0*/  SHF.R.U32.HI R0, RZ, 0x8, R0 ;  /* 0x00000008ff007819 */ /* 0x000fe40000011600 */
[----:B------:R-:W-:Y:S02]  /*57c00*/  PRMT R5, R4, 0x3340, R5 ;  /* 0x0000334004057816 */ /* 0x000fe40000000005 */
[----:B------:R-:W-:Y:S02]  /*57c10*/  LOP3.LUT R6, R6, 0xffff, RZ, 0xc0, !PT ;  /* 0x0000ffff06067812 */ /* 0x000fe400078ec0ff */
[----:B------:R-:W-:-:S04]  /*57c20*/  SHF.R.U32.HI R2, RZ, 0x8, R2 ;  /* 0x00000008ff027819 */ /* 0x000fc80000011602 */
[----:B------:R-:W-:Y:S02]  /*57c30*/  LOP3.LUT R2, R2, 0xffff, RZ, 0xc0, !PT ;  /* 0x0000ffff02027812 */ /* 0x000fe400078ec0ff */
[----:B------:R-:W-:Y:S01]  /*57c40*/  LOP3.LUT R0, R0, 0xffff, RZ, 0xc0, !PT ;  /* 0x0000ffff00007812 */ /* 0x000fe200078ec0ff */
[----:B------:R0:W-:Y:S01]  /*57c50*/  STL [R1+0x364], R5 ;  /* 0x0003640501007387 */ /* 0x0001e20000100800 */
[----:B------:R-:W-:Y:S02]  /*57c60*/  PRMT R4, R6, 0x3340, R2 ;  /* 0x0000334006047816 */ /* 0x000fe40000000002 */
[--C-:B------:R-:W-:Y:S02]  /*57c70*/  PRMT R2, R3, 0x3340, R1.reuse ;  /* 0x0000334003027816 */ /* 0x100fe40000000001 */
[----:B------:R-:W-:Y:S02]  /*57c80*/  SHF.R.U32.HI R3, RZ, 0x8, R10 ;  /* 0x00000008ff037819 */ /* 0x000fe4000001160a */
[----:B------:R-:W-:-:S02]  /*57c90*/  PRMT R0, R0, 0x3340, R1 ;  /* 0x0000334000007816 */ /* 0x000fc40000000001 */
[----:B------:R-:W-:Y:S01]  /*57ca0*/  SHF.R.U32.HI R6, RZ, 0x8, R15 ;  /* 0x00000008ff067819 */ /* 0x000fe2000001160f */
[----:B------:R1:W-:Y:S01]  /*57cb0*/  STL [R1+0x35c], R4 ;  /* 0x00035c0401007387 */ /* 0x0003e20000100800 */
[----:B0-----:R-:W-:-:S03]  /*57cc0*/  SHF.R.U32.HI R5, RZ, 0x8, R11 ;  /* 0x00000008ff057819 */ /* 0x001fc6000001160b */
[----:B------:R0:W-:Y:S01]  /*57cd0*/  STL [R1+0x280], R2 ;  /* 0x0002800201007387 */ /* 0x0001e20000100800 */
[----:B------:R-:W-:Y:S02]  /*57ce0*/  LOP3.LUT R3, R3, 0xffff, RZ, 0xc0, !PT ;  /* 0x0000ffff03037812 */ /* 0x000fe400078ec0ff */
[----:B------:R-:W-:Y:S02]  /*57cf0*/  LOP3.LUT R5, R5, 0xffff, RZ, 0xc0, !PT ;  /* 0x0000ffff05057812 */ /* 0x000fe400078ec0ff */
[----:B------:R-:W-:Y:S02]  /*57d00*/  LOP3.LUT R7, R7, 0xffff, RZ, 0xc0, !PT ;  /* 0x0000ffff07077812 */ /* 0x000fe400078ec0ff */
[----:B-1----:R-:W-:Y:S02]  /*57d10*/  SHF.R.U32.HI R4, RZ, 0x8, R16 ;  /* 0x00000008ff047819 */ /* 0x002fe40000011610 */
[----:B------:R-:W-:Y:S02]  /*57d20*/  LOP3.LUT R6, R6, 0xffff, RZ, 0xc0, !PT ;  /* 0x0000ffff06067812 */ /* 0x000fe400078ec0ff */
[----:B0-----:R-:W-:Y:S01]  /*57d30*/  SHF.R.U32.HI R2, RZ, 0x8, R9 ;  /* 0x00000008ff027819 */ /* 0x001fe20000011609 */
[----:B------:R0:W-:Y:S01]  /*57d40*/  STL [R1+0x284], R0 ;  /* 0x0002840001007387 */ /* 0x0001e20000100800 */
[----:B------:R-:W-:-:S02]  /*57d50*/  LOP3.LUT R4, R4, 0xffff, RZ, 0xc0, !PT ;  /* 0x0000ffff04047812 */ /* 0x000fc400078ec0ff */
[----:B------:R-:W-:Y:S02]  /*57d60*/  PRMT R5, R5, 0x3340, R3 ;  /* 0x0000334005057816 */ /* 0x000fe40000000003 */
[----:B------:R-:W-:Y:S01]  /*57d70*/  LOP3.LUT R2, R2, 0xffff, RZ, 0xc0, !PT ;  /* 0x0000ffff02027812 */ /* 0x000fe200078ec0ff */
[----:B------:R-:W3:Y:S01]  /*57d80*/  LDL.LU R16, [R1+0x1a4] ;  /* 0x0001a40001107983 */ /* 0x000ee20000300800 */
[----:B------:R-:W-:Y:S02]  /*57d90*/  PRMT R3, R7, 0x3340, R6 ;  /* 0x0000334007037816 */ /* 0x000fe40000000006 */
[----:B0-----:R-:W-:Y:S02]  /*57da0*/  SHF.R.U32.HI R0, RZ, 0x8, R8 ;  /* 0x00000008ff007819 */ /* 0x001fe40000011608 */
[----:B------:R-:W-:Y:S01]  /*57db0*/  PRMT R2, R4, 0x3340, R2 ;  /* 0x0000334004027816 */ /* 0x000fe20000000002 */
[----:B------:R-:W4:Y:S04]  /*57dc0*/  LDL.LU R8, [R1+0x3ac] ;  /* 0x0003ac0001087983 */ /* 0x000f280000300800 */
[----:B------:R-:W3:Y:S01]  /*57dd0*/  LDL.LU R7, [R1+0x2d4] ;  /* 0x0002d40001077983 */ /* 0x000ee20000300800 */
[----:B------:R-:W-:-:S03]  /*57de0*/  LOP3.LUT R0, R0, 0xffff, RZ, 0xc0, !PT ;  /* 0x0000ffff00007812 */ /* 0x000fc600078ec0ff */
[----:B------:R-:W-:Y:S04]  /*57df0*/  STL [R1+0x48c], R5 ;  /* 0x00048c0501007387 */ /* 0x000fe80000100800 */
[----:B------:R-:W3:Y:S04]  /*57e00*/  LDL.LU R6, [R1+0x9c] ;  /* 0x00009c0001067983 */ /* 0x000ee80000300800 */
[----:B------:R0:W-:Y:S04]  /*57e10*/  STL [R1+0x398], R3 ;  /* 0x0003980301007387 */ /* 0x0001e80000100800 */
[----:B------:R-:W3:Y:S04]  /*57e20*/  LDL.LU R4, [R1+0x3a0] ;  /* 0x0003a00001047983 */ /* 0x000ee80000300800 */
[----:B------:R1:W-:Y:S01]  /*57e30*/  STL [R1+0x360], R2 ;  /* 0x0003600201007387 */ /* 0x0003e20000100800 */
[----:B0-----:R-:W-:-:S03]  /*57e40*/  PRMT R3, R0, 0x3340, R1 ;  /* 0x0000334000037816 */ /* 0x001fc60000000001 */
[----:B------:R-:W4:Y:S04]  /*57e50*/  LDL.LU R0, [R1+0x330] ;  /* 0x0003300001007983 */ /* 0x000f280000300800 */
[----:B------:R2:W-:Y:S04]  /*57e60*/  STL [R1+0x278], R3 ;  /* 0x0002780301007387 */ /* 0x0005e80000100800 */
[----:B------:R-:W4:Y:S04]  /*57e70*/  LDL.LU R15, [R1+0x3a8] ;  /* 0x0003a800010f7983 */ /* 0x000f280000300800 */
[----:B------:R-:W4:Y:S04]  /*57e80*/  LDL.LU R11, [R1+0x34c] ;  /* 0x00034c00010b7983 */ /* 0x000f280000300800 */
[----:B------:R-:W4:Y:S04]  /*57e90*/  LDL.LU R10, [R1+0xac] ;  /* 0x0000ac00010a7983 */ /* 0x000f280000300800 */
[----:B------:R-:W4:Y:S01]  /*57ea0*/  LDL.LU R9, [R1+0x300] ;  /* 0x0003000001097983 */ /* 0x000f220000300800 */
[----:B-1----:R-:W-:-:S02]  /*57eb0*/  SHF.R.U32.HI R2, RZ, 0x8, R12 ;  /* 0x00000008ff027819 */ /* 0x002fc4000001160c */
[----:B------:R-:W-:Y:S02]  /*57ec0*/  SHF.R.U32.HI R5, RZ, 0x8, R13 ;  /* 0x00000008ff057819 */ /* 0x000fe4000001160d */
[----:B------:R-:W0:Y:S01]  /*57ed0*/  LDC R13, c[0x0][0x3b4] ;  /* 0x0000ed00ff0d7b82 */ /* 0x000e220000000800 */
[----:B------:R-:W-:Y:S02]  /*57ee0*/  LOP3.LUT R2, R2, 0xffff, RZ, 0xc0, !PT ;  /* 0x0000ffff02027812 */ /* 0x000fe400078ec0ff */
[----:B------:R-:W-:-:S04]  /*57ef0*/  LOP3.LUT R5, R5, 0xffff, RZ, 0xc0, !PT ;  /* 0x0000ffff05057812 */ /* 0x000fc800078ec0ff */
[----:B------:R-:W-:Y:S02]  /*57f00*/  PRMT R2, R2, 0x3340, R5 ;  /* 0x0000334002027816 */ /* 0x000fe40000000005 */
[----:B--2---:R-:W-:Y:S02]  /*57f10*/  SHF.R.U32.HI R3, RZ, 0x8, R25 ;  /* 0x00000008ff037819 */ /* 0x004fe40000011619 */
[----:B------:R-:W2:Y:S02]  /*57f20*/  LDL.LU R25, [R1+0x3b0] ;  /* 0x0003b00001197983 */ /* 0x000ea40000300800 */
[----:B------:R-:W-:-:S04]  /*57f30*/  LOP3.LUT R3, R3, 0xffff, RZ, 0xc0, !PT ;  /* 0x0000ffff03037812 */ /* 0x000fc800078ec0ff */
[----:B------:R-:W-:-:S05]  /*57f40*/  PRMT R3, R3, 0x3340, R1 ;  /* 0x0000334003037816 */ /* 0x000fca0000000001 */
[----:B------:R1:W-:Y:S04]  /*57f50*/  STL [R1+0x26c], R3 ;  /* 0x00026c0301007387 */ /* 0x0003e80000100800 */
[----:B------:R0:W-:Y:S01]  /*57f60*/  STL [R1+0x484], R2 ;  /* 0x0004840201007387 */ /* 0x0001e20000100800 */
[----:B---3--:R-:W-:-:S04]  /*57f70*/  SHF.R.U32.HI R4, RZ, 0x8, R4 ;  /* 0x00000008ff047819 */ /* 0x008fc80000011604 */
[----:B------:R-:W-:Y:S02]  /*57f80*/  LOP3.LUT R4, R4, 0xffff, RZ, 0xc0, !PT ;  /* 0x0000ffff04047812 */ /* 0x000fe400078ec0ff */
[----:B----4-:R-:W-:-:S04]  /*57f90*/  SHF.R.U32.HI R0, RZ, 0x8, R0 ;  /* 0x00000008ff007819 */ /* 0x010fc80000011600 */
[----:B------:R-:W-:-:S04]  /*57fa0*/  LOP3.LUT R0, R0, 0xffff, RZ, 0xc0, !PT ;  /* 0x0000ffff00007812 */ /* 0x000fc800078ec0ff */
[----:B------:R-:W-:Y:S02]  /*57fb0*/  PRMT R0, R4, 0x3340, R0 ;  /* 0x0000334004007816 */ /* 0x000fe40000000000 */
[----:B-1----:R-:W-:Y:S02]  /*57fc0*/  SHF.R.U32.HI R3, RZ, 0x8, R7 ;  /* 0x00000008ff037819 */ /* 0x002fe40000011607 */
[----:B------:R-:W-:Y:S02]  /*57fd0*/  SHF.R.U32.HI R4, RZ, 0x8, R6 ;  /* 0x00000008ff047819 */ /* 0x000fe40000011606 */
[----:B0-----:R-:W-:Y:S01]  /*57fe0*/  SHF.R.U32.HI R2, RZ, 0x8, R8 ;  /* 0x00000008ff027819 */ /* 0x001fe20000011608 */
[----:B------:R0:W-:Y:S04]  /*57ff0*/  STL [R1+0x394], R0 ;  /* 0x0003940001007387 */ /* 0x0001e80000100800 */
[----:B------:R-:W3:Y:S01]  /*58000*/  LDL.LU R8, [R1+0x3c4] ;  /* 0x0003c40001087983 */ /* 0x000ee20000300800 */
[----:B------:R-:W-:-:S02]  /*58010*/  LOP3.LUT R3, R3, 0xffff, RZ, 0xc0, !PT ;  /* 0x0000ffff03037812 */ /* 0x000fc400078ec0ff */
[----:B------:R-:W-:Y:S02]  /*58020*/  LOP3.LUT R4, R4, 0xffff, RZ, 0xc0, !PT ;  /* 0x0000ffff04047812 */ /* 0x000fe400078ec0ff */
[----:B------:R-:W-:Y:S02]  /*58030*/  LOP3.LUT R2, R2, 0xffff, RZ, 0xc0, !PT ;  /* 0x0000ffff02027812 */ /* 0x000fe400078ec0ff */
[----:B0-----:R-:W-:Y:S02]  /*58040*/  SHF.R.U32.HI R0, RZ, 0x8, R16 ;  /* 0x00000008ff007819 */ /* 0x001fe40000011610 */
[----:B------:R-:W-:Y:S02]  /*58050*/  PRMT R4, R3, 0x3340, R4 ;  /* 0x0000334003047816 */ /* 0x000fe40000000004 */
[----:B------:R-:W-:-:S04]  /*58060*/  LOP3.LUT R0, R0, 0xffff, RZ, 0xc0, !PT ;  /* 0x0000ffff00007812 */ /* 0x000fc800078ec0ff */
[--C-:B------:R-:W-:Y:S02]  /*58070*/  PRMT R3, R0, 0x3340, R1.reuse ;  /* 0x0000334000037816 */ /* 0x100fe40000000001 */
[----:B------:R-:W-:Y:S01]  /*58080*/  PRMT R0, R2, 0x3340, R1 ;  /* 0x0000334002007816 */ /* 0x000fe20000000001 */
[----:B------:R0:W-:Y:S04]  /*58090*/  STL [R1+0x390], R4 ;  /* 0x0003900401007387 */ /* 0x0001e80000100800 */
[----:B------:R1:W-:Y:S04]  /*580a0*/  STL [R1+0x260], R3 ;  /* 0x0002600301007387 */ /* 0x0003e80000100800 */
[----:B------:R4:W-:Y:S04]  /*580b0*/  STL [R1+0x264], R0 ;  /* 0x0002640001007387 */ /* 0x0009e80000100800 */
[----:B------:R-:W3:Y:S04]  /*580c0*/  LDL.LU R6, [R1+0x3cc] ;  /* 0x0003cc0001067983 */ /* 0x000ee80000300800 */
[----:B------:R-:W3:Y:S01]  /*580d0*/  LDL.LU R16, [R1+0x1ac] ;  /* 0x0001ac0001107983 */ /* 0x000ee20000300800 */
[----:B0-----:R-:W-:-:S02]  /*580e0*/  SHF.R.U32.HI R4, RZ, 0x8, R15 ;  /* 0x00000008ff047819 */ /* 0x001fc4000001160f */
[----:B-1----:R-:W-:Y:S01]  /*580f0*/  SHF.R.U32.HI R3, RZ, 0x8, R11 ;  /* 0x00000008ff037819 */ /* 0x002fe2000001160b */
[----:B------:R-:W3:Y:S04]  /*58100*/  LDL.LU R15, [R1+0x3d0] ;  /* 0x0003d000010f7983 */ /* 0x000ee80000300800 */
[----:B------:R-:W3:Y:S01]  /*58110*/  LDL.LU R11, [R1+0x3b8] ;  /* 0x0003b800010b7983 */ /* 0x000ee20000300800 */
[----:B----4-:R-:W-:Y:S02]  /*58120*/  SHF.R.U32.HI R0, RZ, 0x8, R10 ;  /* 0x00000008ff007819 */ /* 0x010fe4000001160a */
[----:B------:R-:W-:Y:S02]  /*58130*/  SHF.R.U32.HI R5, RZ, 0x8, R9 ;  /* 0x00000008ff057819 */ /* 0x000fe40000011609 */
[----:B------:R-:W-:-:S02]  /*58140*/  LOP3.LUT R3, R3, 0xffff, RZ, 0xc0, !PT ;  /* 0x0000ffff03037812 */ /* 0x000fc400078ec0ff */
[----:B------:R-:W-:Y:S02]  /*58150*/  LOP3.LUT R0, R0, 0xffff, RZ, 0xc0, !PT ;  /* 0x0000ffff00007812 */ /* 0x000fe400078ec0ff */
[----:B------:R-:W-:Y:S02]  /*58160*/  LOP3.LUT R5, R5, 0xffff, RZ, 0xc0, !PT ;  /* 0x0000ffff05057812 */ /* 0x000fe400078ec0ff */
[----:B------:R-:W-:Y:S02]  /*58170*/  LOP3.LUT R4, R4, 0xffff, RZ, 0xc0, !PT ;  /* 0x0000ffff04047812 */ /* 0x000fe400078ec0ff */
[----:B------:R-:W-:Y:S02]  /*58180*/  PRMT R3, R3, 0x3340, R0 ;  /* 0x0000334003037816 */ /* 0x000fe40000000000 */
[----:B------:R-:W-:Y:S02]  /*58190*/  PRMT R0, R5, 0x3340, R1 ;  /* 0x0000334005007816 */ /* 0x000fe40000000001 */
[----:B--2---:R-:W-:-:S02]  /*581a0*/  SHF.R.U32.HI R2, RZ, 0x8, R25 ;  /* 0x00000008ff027819 */ /* 0x004fc40000011619 */
[----:B------:R-:W2:Y:S02]  /*581b0*/  LDL.LU R25, [R1+0x3b4] ;  /* 0x0003b40001197983 */ /* 0x000ea40000300800 */
[----:B------:R-:W-:Y:S02]  /*581c0*/  LOP3.LUT R2, R2, 0xffff, RZ, 0xc0, !PT ;  /* 0x0000ffff02027812 */ /* 0x000fe400078ec0ff */
[----:B------:R0:W-:Y:S02]  /*581d0*/  STL [R1+0x34c], R3 ;  /* 0x00034c0301007387 */ /* 0x0001e40000100800 */
[----:B------:R-:W-:Y:S02]  /*581e0*/  PRMT R2, R4, 0x3340, R2 ;  /* 0x0000334004027816 */ /* 0x000fe40000000002 */
[----:B------:R1:W-:Y:S04]  /*581f0*/  STL [R1+0x25c], R0 ;  /* 0x00025c0001007387 */ /* 0x0003e80000100800 */
[----:B------:R4:W-:Y:S01]  /*58200*/  STL [R1+0x348], R2 ;  /* 0x0003480201007387 */ /* 0x0009e20000100800 */
[----:B0-----:R-:W-:-:S02]  /*58210*/  SHF.R.U32.HI R3, RZ, 0x8, R21 ;  /* 0x00000008ff037819 */ /* 0x001fc40000011615 */
[----:B-1----:R-:W-:Y:S02]  /*58220*/  SHF.R.U32.HI R0, RZ, 0x8, R24 ;  /* 0x00000008ff007819 */ /* 0x002fe40000011618 */
[----:B------:R-:W2:Y:S01]  /*58230*/  LDL.LU R24, [R1+0x25e0] ;  /* 0x0025e00001187983 */ /* 0x000ea20000300800 */
[----:B----4-:R-:W-:-:S03]  /*58240*/  SHF.R.U32.HI R2, RZ, 0x8, R14 ;  /* 0x00000008ff027819 */ /* 0x010fc6000001160e */
[----:B------:R-:W4:Y:S04]  /*58250*/  LDL.LU R14, [R1+0x25dc] ;  /* 0x0025dc00010e7983 */ /* 0x000f280000300800 */
[----:B------:R-:W4:Y:S04]  /*58260*/  LDL.LU R21, [R1+0x25d8] ;  /* 0x0025d80001157983 */ /* 0x000f280000300800 */
[----:B------:R-:W4:Y:S04]  /*58270*/  LDL.LU R10, [R1+0x3ec] ;  /* 0x0003ec00010a7983 */ /* 0x000f280000300800 */
[----:B------:R-:W4:Y:S01]  /*58280*/  LDL.LU R9, [R1+0x374] ;  /* 0x0003740001097983 */ /* 0x000f220000300800 */
[----:B------:R-:W-:-:S02]  /*58290*/  LOP3.LUT R0, R0, 0xffff, RZ, 0xc0, !PT ;  /* 0x0000ffff00007812 */ /* 0x000fc400078ec0ff */
[----:B------:R-:W-:Y:S02]  /*582a0*/  LOP3.LUT R2, R2, 0xffff, RZ, 0xc0, !PT ;  /* 0x0000ffff02027812 */ /* 0x000fe400078ec0ff */
[----:B------:R-:W-:Y:S02]  /*582b0*/  LOP3.LUT R3, R3, 0xffff, RZ, 0xc0, !PT ;  /* 0x0000ffff03037812 */ /* 0x000fe400078ec0ff */
[----:B------:R-:W-:Y:S02]  /*582c0*/  PRMT R5, R0, 0x3340, R2 ;  /* 0x0000334000057816 */ /* 0x000fe40000000002 */
[----:B------:R-:W-:Y:S02]  /*582d0*/  PRMT R2, R3, 0x3340, R1 ;  /* 0x0000334003027816 */ /* 0x000fe40000000001 */
[----:B---3--:R-:W-:Y:S02]  /*582e0*/  SHF.R.U32.HI R4, RZ, 0x8, R8 ;  /* 0x00000008ff047819 */ /* 0x008fe40000011608 */
[----:B------:R-:W3:Y:S02]  /*582f0*/  LDL.LU R8, [R1+0x1ec] ;  /* 0x0001ec0001087983 */ /* 0x000ee40000300800 */
[----:B------:R-:W-:-:S02]  /*58300*/  LOP3.LUT R4, R4, 0xffff, RZ, 0xc0, !PT ;  /* 0x0000ffff04047812 */ /* 0x000fc400078ec0ff */
[----:B------:R-:W-:Y:S02]  /*58310*/  STL [R1+0x344], R5 ;  /* 0x0003440501007387 */ /* 0x000fe40000100800 */
[----:B------:R-:W-:Y:S02]  /*58320*/  PRMT R0, R4, 0x3340, R1 ;  /* 0x0000334004007816 */ /* 0x000fe40000000001 */
[----:B------:R0:W-:Y:S04]  /*58330*/  STL [R1+0x250], R2 ;  /* 0x0002500201007387 */ /* 0x0001e80000100800 */
[----:B------:R2:W-:Y:S01]  /*58340*/  STL [R1+0x24c], R0 ;  /* 0x00024c0001007387 */ /* 0x0005e20000100800 */
[----:B0-----:R-:W-:-:S03]  /*58350*/  SHF.R.U32.HI R2, RZ, 0x8, R16 ;  /* 0x00000008ff027819 */ /* 0x001fc60000011610 */
[----:B------:R-:W3:Y:S01]  /*58360*/  LDL.LU R16, [R1+0x64] ;  /* 0x0000640001107983 */ /* 0x000ee20000300800 */
[----:B------:R-:W-:Y:S02]  /*58370*/  SHF.R.U32.HI R5, RZ, 0x8, R15 ;  /* 0x00000008ff057819 */ /* 0x000fe4000001160f */
[----:B------:R-:W-:Y:S01]  /*58380*/  SHF.R.U32.HI R4, RZ, 0x8, R11 ;  /* 0x00000008ff047819 */ /* 0x000fe2000001160b */
[----:B------:R-:W3:Y:S04]  /*58390*/  LDL.LU R15, [R1+0x370] ;  /* 0x00037000010f7983 */ /* 0x000ee80000300800 */
[----:B------:R-:W3:Y:S01]  /*583a0*/  LDL.LU R11, [R1+0x1e8] ;  /* 0x0001e800010b7983 */ /* 0x000ee20000300800 */
[----:B------:R-:W-:Y:S02]  /*583b0*/  SHF.R.U32.HI R3, RZ, 0x8, R6 ;  /* 0x00000008ff037819 */ /* 0x000fe40000011606 */
[----:B------:R-:W-:-:S02]  /*583c0*/  LOP3.LUT R5, R5, 0xffff, RZ, 0xc0, !PT ;  /* 0x0000ffff05057812 */ /* 0x000fc400078ec0ff */
[----:B------:R-:W-:Y:S02]  /*583d0*/  LOP3.LUT R2, R2, 0xffff, RZ, 0xc0, !PT ;  /* 0x0000ffff02027812 */ /* 0x000fe400078ec0ff */
[----:B------:R-:W-:Y:S02]  /*583e0*/  LOP3.LUT R4, R4, 0xffff, RZ, 0xc0, !PT ;  /* 0x0000ffff04047812 */ /* 0x000fe400078ec0ff */
[----:B------:R-:W-:Y:S02]  /*583f0*/  LOP3.LUT R3, R3, 0xffff, RZ, 0xc0, !PT ;  /* 0x0000ffff03037812 */ /* 0x000fe400078ec0ff */
[----:B------:R-:W-:Y:S02]  /*58400*/  PRMT R2, R2, 0x3340, R4 ;  /* 0x0000334002027816 */ /* 0x000fe40000000004 */
[----:B------:R-:W-:Y:S02]  /*58410*/  PRMT R3, R3, 0x3340, R5 ;  /* 0x0000334003037816 */ /* 0x000fe40000000005 */
[----:B------:R-:W-:-:S04]  /*58420*/  SHF.R.U32.HI R5, RZ, 0x8, R28 ;  /* 0x00000008ff057819 */ /* 0x000fc8000001161c */
[----:B------:R-:W-:Y:S02]  /*58430*/  LOP3.LUT R5, R5, 0xffff, RZ, 0xc0, !PT ;  /* 0x0000ffff05057812 */ /* 0x000fe400078ec0ff */
[----:B--2---:R-:W-:Y:S02]  /*58440*/  SHF.R.U32.HI R0, RZ, 0x8, R25 ;  /* 0x00000008ff007819 */ /* 0x004fe40000011619 */
[----:B------:R-:W2:Y:S02]  /*58450*/  LDL.LU R25, [R1+0x60] ;  /* 0x0000600001197983 */ /* 0x000ea40000300800 */
[----:B------:R-:W-:Y:S02]  /*58460*/  LOP3.LUT R0, R0, 0xffff, RZ, 0xc0, !PT ;  /* 0x0000ffff00007812 */ /* 0x000fe400078ec0ff */
[----:B------:R-:W-:Y:S02]  /*58470*/  STL [R1+0x388], R3 ;  /* 0x0003880301007387 */ /* 0x000fe40000100800 */
[----:B------:R-:W-:-:S02]  /*58480*/  PRMT R0, R0, 0x3340, R1 ;  /* 0x0000334000007816 */ /* 0x000fc40000000001 */
[----:B------:R0:W-:Y:S04]  /*58490*/  STL [R1+0x340], R2 ;  /* 0x0003400201007387 */ /* 0x0001e80000100800 */
[----:B------:R3:W-:Y:S01]  /*584a0*/  STL [R1+0x240], R0 ;  /* 0x0002400001007387 */ /* 0x0007e20000100800 */
[----:B0-----:R-:W-:-:S03]  /*584b0*/  SHF.R.U32.HI R2, RZ, 0x8, R22 ;  /* 0x00000008ff027819 */ /* 0x001fc60000011616 */
[----:B------:R-:W2:Y:S04]  /*584c0*/  LDL.LU R22, [R1+0x25d4] ;  /* 0x0025d40001167983 */ /* 0x000ea80000300800 */
[----:B------:R-:W2:Y:S01]  /*584d0*/  LDL.LU R28, [R1+0x25d0] ;  /* 0x0025d000011c7983 */ /* 0x000ea20000300800 */
[----:B----4-:R-:W-:Y:S02]  /*584e0*/  SHF.R.U32.HI R3, RZ, 0x8, R10 ;  /* 0x00000008ff037819 */ /* 0x010fe4000001160a */
[----:B------:R-:W-:Y:S01]  /*584f0*/  SHF.R.U32.HI R4, RZ, 0x8, R9 ;  /* 0x00000008ff047819 */ /* 0x000fe20000011609 */
        /* <DEDUP_REMOVED lines=10> */
[----:B------:R0:W-:Y:S02]  /*585a0*/  STL [R1+0x238], R3 ;  /* 0x0002380301007387 */ /* 0x0001e40000100800 */
[----:B------:R-:W-:Y:S02]  /*585b0*/  PRMT R0, R4, 0x3340, R0 ;  /* 0x0000334004007816 */ /* 0x000fe40000000000 */
[----:B------:R-:W-:Y:S04]  /*585c0*/  STL [R1+0x480], R2 ;  /* 0x0004800201007387 */ /* 0x000fe80000100800 */
[----:B------:R1:W-:Y:S01]  /*585d0*/  STL [R1+0x384], R0 ;  /* 0x0003840001007387 */ /* 0x0003e20000100800 */
[----:B0-----:R-:W-:-:S03]  /*585e0*/  SHF.R.U32.HI R3, RZ, 0x8, R16 ;  /* 0x00000008ff037819 */ /* 0x001fc60000011610 */
[----:B------:R-:W3:Y:S01]  /*585f0*/  LDL.LU R16, [R1+0x304] ;  /* 0x0003040001107983 */ /* 0x000ee20000300800 */
[----:B-1----:R-:W-:-:S03]  /*58600*/  SHF.R.U32.HI R0, RZ, 0x8, R11 ;  /* 0x00000008ff007819 */ /* 0x002fc6000001160b */
[----:B------:R-:W3:Y:S01]  /*58610*/  LDL.LU R11, [R1+0x3d8] ;  /* 0x0003d800010b7983 */ /* 0x000ee20000300800 */
[----:B------:R-:W-:Y:S02]  /*58620*/  SHF.R.U32.HI R4, RZ, 0x8, R15 ;  /* 0x00000008ff047819 */ /* 0x000fe4000001160f */
[----:B------:R-:W-:Y:S02]  /*58630*/  LOP3.LUT R3, R3, 0xffff, RZ, 0xc0, !PT ;  /* 0x0000ffff03037812 */ /* 0x000fe400078ec0ff */
[----:B------:R-:W-:Y:S02]  /*58640*/  LOP3.LUT R0, R0, 0xffff, RZ, 0xc0, !PT ;  /* 0x0000ffff00007812 */ /* 0x000fe400078ec0ff */
[----:B------:R-:W-:Y:S02]  /*58650*/  LOP3.LUT R4, R4, 0xffff, RZ, 0xc0, !PT ;  /* 0x0000ffff04047812 */ /* 0x000fe400078ec0ff */
[----:B------:R-:W-:Y:S02]  /*58660*/  PRMT R5, R3, 0x3340, R1 ;  /* 0x0000334003057816 */ /* 0x000fe40000000001 */
[----:B------:R-:W-:-:S02]  /*58670*/  PRMT R3, R4, 0x3340, R0 ;  /* 0x0000334004037816 */ /* 0x000fc40000000000 */
[----:B--2---:R-:W-:Y:S02]  /*58680*/  SHF.R.U32.HI R2, RZ, 0x8, R25 ;  /* 0x00000008ff027819 */ /* 0x004fe40000011619 */
[----:B------:R-:W2:Y:S02]  /*58690*/  LDL.LU R25, [R1+0xbc] ;  /* 0x0000bc0001197983 */ /* 0x000ea40000300800 */
[----:B------:R-:W-:Y:S02]  /*586a0*/  LOP3.LUT R2, R2, 0xffff, RZ, 0xc0, !PT ;  /* 0x0000ffff02027812 */ /* 0x000fe400078ec0ff */
[----:B------:R-:W-:Y:S02]  /*586b0*/  STL [R1+0x230], R5 ;  /* 0x0002300501007387 */ /* 0x000fe40000100800 */
[----:B------:R-:W-:Y:S02]  /*586c0*/  PRMT R0, R2, 0x3340, R1 ;  /* 0x0000334002007816 */ /* 0x000fe40000000001 */
[----:B------:R0:W-:Y:S01]  /*586d0*/  STL [R1+0x380], R3 ;  /* 0x0003800301007387 */ /* 0x0001e20000100800 */
[----:B------:R-:W-:-:S03]  /*586e0*/  SHF.R.U32.HI R2, RZ, 0x8, R23 ;  /* 0x00000008ff027819 */ /* 0x000fc60000011617 */
[----:B------:R3:W-:Y:S01]  /*586f0*/  STL [R1+0x22c], R0 ;  /* 0x00022c0001007387 */ /* 0x0007e20000100800 */
[----:B0-----:R-:W-:-:S03]  /*58700*/  SHF.R.U32.HI R3, RZ, 0x8, R20 ;  /* 0x00000008ff037819 */ /* 0x001fc60000011614 */
[----:B------:R-:W2:Y:S04]  /*58710*/  LDL.LU R20, [R1+0x25cc] ;  /* 0x0025cc0001147983 */ /* 0x000ea80000300800 */
[----:B------:R-:W2:Y:S04]  /*58720*/  LDL.LU R23, [R1+0x25c8] ;  /* 0x0025c80001177983 */ /* 0x000ea80000300800 */
[----:B------:R-:W2:Y:S04]  /*58730*/  LDL.LU R7, [R1+0x404] ;  /* 0x0004040001077983 */ /* 0x000ea80000300800 */
[----:B------:R-:W2:Y:S01]  /*58740*/  LDL.LU R15, [R1+0x408] ;  /* 0x00040800010f7983 */ /* 0x000ea20000300800 */
[----:B----4-:R-:W-:-:S02]  /*58750*/  SHF.R.U32.HI R5, RZ, 0x8, R10 ;  /* 0x00000008ff057819 */ /* 0x010fc4000001160a */
[----:B------:R-:W-:Y:S01]  /*58760*/  SHF.R.U32.HI R4, RZ, 0x8, R9 ;  /* 0x00000008ff047819 */ /* 0x000fe20000011609 */
[----:B------:R-:W4:Y:S04]  /*58770*/  LDL.LU R10, [R1+0x410] ;  /* 0x00041000010a7983 */ /* 0x000f280000300800 */
[----:B------:R-:W4:Y:S01]  /*58780*/  LDL.LU R9, [R1+0x40c] ;  /* 0x00040c0001097983 */ /* 0x000f220000300800 */
[----:B------:R-:W-:Y:S02]  /*58790*/  LOP3.LUT R3, R3, 0xffff, RZ, 0xc0, !PT ;  /* 0x0000ffff03037812 */ /* 0x000fe400078ec0ff */
[----:B------:R-:W-:Y:S02]  /*587a0*/  LOP3.LUT R2, R2, 0xffff, RZ, 0xc0, !PT ;  /* 0x0000ffff02027812 */ /* 0x000fe400078ec0ff */
[----:B------:R-:W-:-:S02]  /*587b0*/  LOP3.LUT R5, R5, 0xffff, RZ, 0xc0, !PT ;  /* 0x0000ffff05057812 */ /* 0x000fc400078ec0ff */
        /* <DEDUP_REMOVED lines=11> */
[----:B------:R-:W3:Y:S04]  /*58870*/  LDL.LU R26, [R1+0x25c4] ;  /* 0x0025c400011a7983 */ /* 0x000ee80000300800 */
        /* <DEDUP_REMOVED lines=10> */
[----:B------:R-:W2:Y:S04]  /*58920*/  LDL.LU R25, [R1+0x420] ;  /* 0x0004200001197983 */ /* 0x000ea80000300800 */
[----:B------:R-:W2:Y:S01]  /*58930*/  LDL.LU R16, [R1+0x41c] ;  /* 0x00041c0001107983 */ /* 0x000ea20000300800 */
[----:B------:R-:W-:-:S03]  /*58940*/  LOP3.LUT R2, R2, 0xffff, RZ, 0xc0, !PT ;  /* 0x0000ffff02027812 */ /* 0x000fc600078ec0ff */
[----:B------:R4:W-:Y:S01]  /*58950*/  STL [R1+0x21c], R5 ;  /* 0x00021c0501007387 */ /* 0x0009e20000100800 */
[----:B------:R-:W-:-:S03]  /*58960*/  PRMT R0, R2, 0x3340, R1 ;  /* 0x0000334002007816 */ /* 0x000fc60000000001 */
[----:B------:R0:W-:Y:S04]  /*58970*/  STL [R1+0x31c], R3 ;  /* 0x00031c0301007387 */ /* 0x0001e80000100800 */
[----:B------:R3:W-:Y:S01]  /*58980*/  STL [R1+0x218], R0 ;  /* 0x0002180001007387 */ /* 0x0007e20000100800 */
[----:B------:R-:W-:-:S03]  /*58990*/  SHF.R.U32.HI R2, RZ, 0x8, R15 ;  /* 0x00000008ff027819 */ /* 0x000fc6000001160f */
[----:B------:R-:W2:Y:S01]  /*589a0*/  LDL.LU R15, [R1+0x38c] ;  /* 0x00038c00010f7983 */ /* 0x000ea20000300800 */
[----:B----4-:R-:W-:Y:S02]  /*589b0*/  SHF.R.U32.HI R5, RZ, 0x8, R10 ;  /* 0x00000008ff057819 */ /* 0x010fe4000001160a */
[----:B------:R-:W-:Y:S01]  /*589c0*/  SHF.R.U32.HI R4, RZ, 0x8, R9 ;  /* 0x00000008ff047819 */ /* 0x000fe20000011609 */
[----:B------:R-:W4:Y:S01]  /*589d0*/  LDL.LU R10, [R1+0x74] ;  /* 0x00007400010a7983 */ /* 0x000f220000300800 */
[----:B0-----:R-:W-:-:S03]  /*589e0*/  SHF.R.U32.HI R3, RZ, 0x8, R7 ;  /* 0x00000008ff037819 */ /* 0x001fc60000011607 */
[----:B------:R-:W4:Y:S01]  /*589f0*/  LDL.LU R9, [R1+0x7c] ;  /* 0x00007c0001097983 */ /* 0x000f220000300800 */
[----:B------:R-:W-:Y:S02]  /*58a00*/  LOP3.LUT R5, R5, 0xffff, RZ, 0xc0, !PT ;  /* 0x0000ffff05057812 */ /* 0x000fe400078ec0ff */
[----:B------:R-:W-:Y:S02]  /*58a10*/  LOP3.LUT R2, R2, 0xffff, RZ, 0xc0, !PT ;  /* 0x0000ffff02027812 */ /* 0x000fe400078ec0ff */
[----:B------:R-:W-:Y:S02]  /*58a20*/  LOP3.LUT R3, R3, 0xffff, RZ, 0xc0, !PT ;  /* 0x0000ffff03037812 */ /* 0x000fe400078ec0ff */
[----:B------:R-:W-:Y:S01]  /*58a30*/  LOP3.LUT R4, R4, 0xffff, RZ, 0xc0, !PT ;  /* 0x0000ffff04047812 */ /* 0x000fe200078ec0ff */
[----:B------:R-:W0:Y:S01]  /*58a40*/  LDC R7, c[0x0][0x3b4] ;  /* 0x0000ed00ff077b82 */ /* 0x000e220000000800 */
[----:B------:R-:W-:Y:S02]  /*58a50*/  PRMT R3, R3, 0x3340, R5 ;  /* 0x0000334003037816 */ /* 0x000fe40000000005 */
[----:B------:R-:W-:-:S02]  /*58a60*/  PRMT R2, R2, 0x3340, R4 ;  /* 0x0000334002027816 */ /* 0x000fc40000000004 */
[----:B------:R-:W-:Y:S02]  /*58a70*/  SHF.R.U32.HI R5, RZ, 0x8, R29 ;  /* 0x00000008ff057819 */ /* 0x000fe4000001161d */
[----:B---3--:R-:W-:Y:S02]  /*58a80*/  SHF.R.U32.HI R0, RZ, 0x8, R8 ;  /* 0x00000008ff007819 */ /* 0x008fe40000011608 */
[----:B------:R-:W3:Y:S02]  /*58a90*/  LDL.LU R8, [R1+0x440] ;  /* 0x0004400001087983 */ /* 0x000ee40000300800 */
[----:B------:R-:W-:Y:S02]  /*58aa0*/  LOP3.LUT R0, R0, 0xffff, RZ, 0xc0, !PT ;  /* 0x0000ffff00007812 */ /* 0x000fe400078ec0ff */
[----:B------:R1:W-:Y:S02]  /*58ab0*/  STL [R1+0x370], R3 ;  /* 0x0003700301007387 */ /* 0x0003e40000100800 */
[----:B------:R-:W-:-:S02]  /*58ac0*/  PRMT R0, R0, 0x3340, R1 ;  /* 0x0000334000007816 */ /* 0x000fc40000000001 */
[----:B------:R0:W-:Y:S04]  /*58ad0*/  STL [R1+0x318], R2 ;  /* 0x0003180201007387 */ /* 0x0001e80000100800 */
[----:B------:R0:W-:Y:S04]  /*58ae0*/  STL [R1+0x20c], R0 ;  /* 0x00020c0001007387 */ /* 0x0001e80000100800 */
[----:B------:R-:W3:Y:S01]  /*58af0*/  LDL.LU R29, [R1+0x25c0] ;  /* 0x0025c000011d7983 */ /* 0x000ee20000300800 */
[----:B-1----:R-:W-:-:S03]  /*58b00*/  SHF.R.U32.HI R3, RZ, 0x8, R11 ;  /* 0x00000008ff037819 */ /* 0x002fc6000001160b */
[----:B------:R-:W3:Y:S01]  /*58b10*/  LDL.LU R11, [R1+0x428] ;  /* 0x00042800010b7983 */ /* 0x000ee20000300800 */
[----:B0-----:R-:W-:Y:S02]  /*58b20*/  SHF.R.U32.HI R2, RZ, 0x8, R6 ;  /* 0x00000008ff027819 */ /* 0x001fe40000011606 */
[----:B------:R-:W-:Y:S02]  /*58b30*/  LOP3.LUT R3, R3, 0xffff, RZ, 0xc0, !PT ;  /* 0x0000ffff03037812 */ /* 0x000fe400078ec0ff */
[----:B------:R-:W-:Y:S02]  /*58b40*/  LOP3.LUT R5, R5, 0xffff, RZ, 0xc0, !PT ;  /* 0x0000ffff05057812 */ /* 0x000fe400078ec0ff */
[----:B------:R-:W-:Y:S02]  /*58b50*/  LOP3.LUT R2, R2, 0xffff, RZ, 0xc0, !PT ;  /* 0x0000ffff02027812 */ /* 0x000fe400078ec0ff */
[----:B------:R-:W-:Y:S02]  /*58b60*/  PRMT R3, R3, 0x3340, R1 ;  /* 0x0000334003037816 */ /* 0x000fe40000000001 */
[----:B------:R-:W-:-:S02]  /*58b70*/  PRMT R2, R2, 0x3340, R5 ;  /* 0x0000334002027816 */ /* 0x000fc40000000005 */
[----:B------:R-:W-:Y:S02]  /*58b80*/  SHF.R.U32.HI R5, RZ, 0x8, R27 ;  /* 0x00000008ff057819 */ /* 0x000fe4000001161b */
[----:B--2---:R-:W-:Y:S02]  /*58b90*/  SHF.R.U32.HI R4, RZ, 0x8, R25 ;  /* 0x00000008ff047819 */ /* 0x004fe40000011619 */
[----:B------:R-:W-:Y:S01]  /*58ba0*/  SHF.R.U32.HI R0, RZ, 0x8, R16 ;  /* 0x00000008ff007819 */ /* 0x000fe20000011610 */
[----:B------:R-:W2:Y:S01]  /*58bb0*/  LDL.LU R25, [R1+0x10c] ;  /* 0x00010c0001197983 */ /* 0x000ea20000300800 */
[----:B------:R-:W-:Y:S02]  /*58bc0*/  LOP3.LUT R4, R4, 0xffff, RZ, 0xc0, !PT ;  /* 0x0000ffff04047812 */ /* 0x000fe400078ec0ff */
[----:B------:R-:W-:Y:S01]  /*58bd0*/  LOP3.LUT R0, R0, 0xffff, RZ, 0xc0, !PT ;  /* 0x0000ffff00007812 */ /* 0x000fe200078ec0ff */
[----:B------:R0:W-:Y:S03]  /*58be0*/  STL [R1+0x208], R3 ;  /* 0x0002080301007387 */ /* 0x0001e60000100800 */
[----:B------:R-:W-:Y:S01]  /*58bf0*/  PRMT R0, R4, 0x3340, R0 ;  /* 0x0000334004007816 */ /* 0x000fe20000000000 */
[----:B------:R-:W-:Y:S04]  /*58c00*/  STL [R1+0x39c], R2 ;  /* 0x00039c0201007387 */ /* 0x000fe80000100800 */
[----:B------:R1:W-:Y:S01]  /*58c10*/  STL [R1+0x350], R0 ;  /* 0x0003500001007387 */ /* 0x0003e20000100800 */
[----:B0-----:R-:W-:-:S03]  /*58c20*/  SHF.R.U32.HI R3, RZ, 0x8, R15 ;  /* 0x00000008ff037819 */ /* 0x001fc6000001160f */
[----:B------:R-:W2:Y:S01]  /*58c30*/  LDL.LU R15, [R1+0x44c] ;  /* 0x00044c00010f7983 */ /* 0x000ea20000300800 */
[----:B----4-:R-:W-:-:S03]  /*58c40*/  SHF.R.U32.HI R4, RZ, 0x8, R10 ;  /* 0x00000008ff047819 */ /* 0x010fc6000001160a */
[----:B------:R-:W4:Y:S01]  /*58c50*/  LDL.LU R10, [R1+0x464] ;  /* 0x00046400010a7983 */ /* 0x000f220000300800 */
[----:B-1----:R-:W-:-:S03]  /*58c60*/  SHF.R.U32.HI R0, RZ, 0x8, R9 ;  /* 0x00000008ff007819 */ /* 0x002fc60000011609 */
[----:B------:R-:W4:Y:S01]  /*58c70*/  LDL.LU R9, [R1+0x460] ;  /* 0x0004600001097983 */ /* 0x000f220000300800 */
[----:B------:R-:W-:Y:S02]  /*58c80*/  LOP3.LUT R3, R3, 0xffff, RZ, 0xc0, !PT ;  /* 0x0000ffff03037812 */ /* 0x000fe400078ec0ff */
[----:B------:R-:W-:Y:S02]  /*58c90*/  LOP3.LUT R4, R4, 0xffff, RZ, 0xc0, !PT ;  /* 0x0000ffff04047812 */ /* 0x000fe400078ec0ff */
[----:B------:R-:W-:Y:S02]  /*58ca0*/  LOP3.LUT R0, R0, 0xffff, RZ, 0xc0, !PT ;  /* 0x0000ffff00007812 */ /* 0x000fe400078ec0ff */
[----:B------:R-:W-:Y:S02]  /*58cb0*/  PRMT R4, R3, 0x3340, R4 ;  /* 0x0000334003047816 */ /* 0x000fe40000000004 */
[----:B------:R-:W-:Y:S02]  /*58cc0*/  PRMT R3, R0, 0x3340, R1 ;  /* 0x0000334000037816 */ /* 0x000fe40000000001 */
[----:B---3--:R-:W-:-:S02]  /*58cd0*/  SHF.R.U32.HI R2, RZ, 0x8, R8 ;  /* 0x00000008ff027819 */ /* 0x008fc40000011608 */
[----:B------:R-:W3:Y:S02]  /*58ce0*/  LDL.LU R8, [R1+0x458] ;  /* 0x0004580001087983 */ /* 0x000ee40000300800 */
[----:B------:R-:W-:Y:S02]  /*58cf0*/  LOP3.LUT R2, R2, 0xffff, RZ, 0xc0, !PT ;  /* 0x0000ffff02027812 */ /* 0x000fe400078ec0ff */
[----:B------:R-:W-:Y:S02]  /*58d00*/  STL [R1+0x304], R4 ;  /* 0x0003040401007387 */ /* 0x000fe40000100800 */
[----:B------:R-:W-:Y:S02]  /*58d10*/  PRMT R0, R2, 0x3340, R1 ;  /* 0x0000334002007816 */ /* 0x000fe40000000001 */
[----:B------:R0:W-:Y:S04]  /*58d20*/  STL [R1+0x1fc], R3 ;  /* 0x0001fc0301007387 */ /* 0x0001e80000100800 */
[----:B------:R1:W-:Y:S01]  /*58d30*/  STL [R1+0x200], R0 ;  /* 0x0002000001007387 */ /* 0x0003e20000100800 */
[----:B0-----:R-:W-:-:S03]  /*58d40*/  SHF.R.U32.HI R3, RZ, 0x8, R11 ;  /* 0x00000008ff037819 */ /* 0x001fc6000001160b */
[----:B------:R-:W3:Y:S04]  /*58d50*/  LDL.LU R11, [R1+0x478] ;  /* 0x00047800010b7983 */ /* 0x000ee80000300800 */
[----:B------:R-:W3:Y:S01]  /*58d60*/  LDL.LU R27, [R1+0x43c] ;  /* 0x00043c00011b7983 */ /* 0x000ee20000300800 */
[----:B------:R-:W-:-:S03]  /*58d70*/  SHF.R.U32.HI R4, RZ, 0x8, R24 ;  /* 0x00000008ff047819 */ /* 0x000fc60000011618 */
[----:B------:R-:W3:Y:S01]  /*58d80*/  LDL.LU R24, [R1+0x438] ;  /* 0x0004380001187983 */ /* 0x000ee20000300800 */
[----:B-1----:R-:W-:Y:S02]  /*58d90*/  SHF.R.U32.HI R0, RZ, 0x8, R23 ;  /* 0x00000008ff007819 */ /* 0x002fe40000011617 */
[----:B------:R-:W-:Y:S02]  /*58da0*/  LOP3.LUT R3, R3, 0xffff, RZ, 0xc0, !PT ;  /* 0x0000ffff03037812 */ /* 0x000fe400078ec0ff */
[----:B------:R-:W-:Y:S02]  /*58db0*/  LOP3.LUT R5, R5, 0xffff, RZ, 0xc0, !PT ;  /* 0x0000ffff05057812 */ /* 0x000fe400078ec0ff */
[----:B------:R-:W-:Y:S02]  /*58dc0*/  LOP3.LUT R4, R4, 0xffff, RZ, 0xc0, !PT ;  /* 0x0000ffff04047812 */ /* 0x000fe400078ec0ff */
[----:B------:R-:W-:-:S04]  /*58dd0*/  LOP3.LUT R0, R0, 0xffff, RZ, 0xc0, !PT ;  /* 0x0000ffff00007812 */ /* 0x000fc800078ec0ff */
[----:B------:R-:W-:Y:S02]  /*58de0*/  PRMT R0, R0, 0x3340, R1 ;  /* 0x0000334000007816 */ /* 0x000fe40000000001 */
[----:B--2---:R-:W-:Y:S02]  /*58df0*/  SHF.R.U32.HI R2, RZ, 0x8, R25 ;  /* 0x00000008ff027819 */ /* 0x004fe40000011619 */
[----:B------:R-:W2:Y:S04]  /*58e00*/  LDL.LU R25, [R1+0x434] ;  /* 0x0004340001197983 */ /* 0x000ea80000300800 */
[----:B------:R-:W2:Y:S01]  /*58e10*/  LDL.LU R23, [R1+0x488] ;  /* 0x0004880001177983 */ /* 0x000ea20000300800 */
[----:B------:R-:W-:-:S04]  /*58e20*/  LOP3.LUT R2, R2, 0xffff, RZ, 0xc0, !PT ;  /* 0x0000ffff02027812 */ /* 0x000fc800078ec0ff */
[----:B------:R-:W-:Y:S02]  /*58e30*/  PRMT R3, R3, 0x3340, R2 ;  /* 0x0000334003037816 */ /* 0x000fe40000000002 */
[----:B------:R-:W-:-:S03]  /*58e40*/  PRMT R2, R5, 0x3340, R4 ;  /* 0x0000334005027816 */ /* 0x000fc60000000004 */
[----:B------:R0:W-:Y:S04]  /*58e50*/  STL [R1+0x300], R3 ;  /* 0x0003000301007387 */ /* 0x0001e80000100800 */
[----:B------:R-:W-:Y:S04]  /*58e60*/  STL [R1+0x2fc], R2 ;  /* 0x0002fc0201007387 */ /* 0x000fe80000100800 */
[----:B------:R4:W-:Y:S01]  /*58e70*/  STL [R1+0x1f4], R0 ;  /* 0x0001f40001007387 */ /* 0x0009e20000100800 */
[----:B0-----:R-:W-:Y:S02]  /*58e80*/  SHF.R.U32.HI R3, RZ, 0x8, R15 ;  /* 0x00000008ff037819 */ /* 0x001fe4000001160f */
[----:B----4-:R-:W-:-:S02]  /*58e90*/  SHF.R.U32.HI R0, RZ, 0x8, R9 ;  /* 0x00000008ff007819 */ /* 0x010fc40000011609 */
[----:B------:R-:W4:Y:S01]  /*58ea0*/  LDL.LU R9, [R1+0x4bc] ;  /* 0x0004bc0001097983 */ /* 0x000f220000300800 */
[----:B------:R-:W-:Y:S02]  /*58eb0*/  SHF.R.U32.HI R4, RZ, 0x8, R10 ;  /* 0x00000008ff047819 */ /* 0x000fe4000001160a */
[----:B------:R-:W-:Y:S02]  /*58ec0*/  LOP3.LUT R3, R3, 0xffff, RZ, 0xc0, !PT ;  /* 0x0000ffff03037812 */ /* 0x000fe400078ec0ff */
[----:B------:R-:W-:Y:S02]  /*58ed0*/  LOP3.LUT R0, R0, 0xffff, RZ, 0xc0, !PT ;  /* 0x0000ffff00007812 */ /* 0x000fe400078ec0ff */
[----:B------:R-:W-:Y:S02]  /*58ee0*/  LOP3.LUT R4, R4, 0xffff, RZ, 0xc0, !PT ;  /* 0x0000ffff04047812 */ /* 0x000fe400078ec0ff */
[----:B------:R-:W-:Y:S02]  /*58ef0*/  PRMT R5, R3, 0x3340, R1 ;  /* 0x0000334003057816 */ /* 0x000fe40000000001 */
[----:B------:R-:W-:-:S02]  /*58f00*/  PRMT R3, R4, 0x3340, R0 ;  /* 0x0000334004037816 */ /* 0x000fc40000000000 */
[----:B---3--:R-:W-:Y:S02]  /*58f10*/  SHF.R.U32.HI R2, RZ, 0x8, R8 ;  /* 0x00000008ff027819 */ /* 0x008fe40000011608 */
[----:B------:R-:W3:Y:S04]  /*58f20*/  LDL.LU R8, [R1+0x45c] ;  /* 0x00045c0001087983 */ /* 0x000ee80000300800 */
[----:B------:R-:W3:Y:S01]  /*58f30*/  LDL.LU R10, [R1+0x454] ;  /* 0x00045400010a7983 */ /* 0x000ee20000300800 */
[----:B------:R-:W-:-:S03]  /*58f40*/  LOP3.LUT R2, R2, 0xffff, RZ, 0xc0, !PT ;  /* 0x0000ffff02027812 */ /* 0x000fc600078ec0ff */
[----:B------:R-:W-:Y:S01]  /*58f50*/  STL [R1+0x1f0], R5 ;  /* 0x0001f00501007387 */ /* 0x000fe20000100800 */
[----:B------:R-:W-:-:S03]  /*58f60*/  PRMT R0, R2, 0x3340, R1 ;  /* 0x0000334002007816 */ /* 0x000fc60000000001 */
[----:B------:R0:W-:Y:S04]  /*58f70*/  STL [R1+0x2f8], R3 ;  /* 0x0002f80301007387 */ /* 0x0001e80000100800 */
        /* <DEDUP_REMOVED lines=10> */
[----:B--2---:R-:W-:-:S02]  /*59020*/  SHF.R.U32.HI R5, RZ, 0x8, R25 ;  /* 0x00000008ff057819 */ /* 0x004fc40000011619 */
[----:B------:R-:W-:Y:S01]  /*59030*/  SHF.R.U32.HI R2, RZ, 0x8, R23 ;  /* 0x00000008ff027819 */ /* 0x000fe20000011617 */
[----:B------:R-:W2:Y:S04]  /*59040*/  LDL.LU R25, [R1+0x8c] ;  /* 0x00008c0001197983 */ /* 0x000ea80000300800 */
[----:B------:R-:W2:Y:S01]  /*59050*/  LDL.LU R23, [R1+0x88] ;  /* 0x0000880001177983 */ /* 0x000ea20000300800 */
[----:B------:R-:W-:Y:S02]  /*59060*/  LOP3.LUT R5, R5, 0xffff, RZ, 0xc0, !PT ;  /* 0x0000ffff05057812 */ /* 0x000fe400078ec0ff */
[----:B------:R-:W-:Y:S02]  /*59070*/  LOP3.LUT R2, R2, 0xffff, RZ, 0xc0, !PT ;  /* 0x0000ffff02027812 */ /* 0x000fe400078ec0ff */
[----:B------:R-:W-:-:S02]  /*59080*/  PRMT R3, R5, 0x3340, R1 ;  /* 0x0000334005037816 */ /* 0x000fc40000000001 */
[----:B------:R-:W-:Y:S01]  /*59090*/  PRMT R0, R4, 0x3340, R2 ;  /* 0x0000334004007816 */ /* 0x000fe20000000002 */
[----:B------:R-:W-:Y:S04]  /*590a0*/  STL [R1+0x2f0], R6 ;  /* 0x0002f00601007387 */ /* 0x000fe80000100800 */
[----:B------:R4:W-:Y:S01]  /*590b0*/  STL [R1+0x1e0], R3 ;  /* 0x0001e00301007387 */ /* 0x0009e20000100800 */
[----:B------:R-:W-:Y:S02]  /*590c0*/  SHF.R.U32.HI R2, RZ, 0x8, R14 ;  /* 0x00000008ff027819 */ /* 0x000fe4000001160e */
[----:B------:R-:W-:Y:S01]  /*590d0*/  SHF.R.U32.HI R5, RZ, 0x8, R21 ;  /* 0x00000008ff057819 */ /* 0x000fe20000011615 */
[----:B------:R0:W-:Y:S04]  /*590e0*/  STL [R1+0x2e4], R0 ;  /* 0x0002e40001007387 */ /* 0x0001e80000100800 */
[----:B------:R-:W2:Y:S04]  /*590f0*/  LDL.LU R14, [R1+0x25bc] ;  /* 0x0025bc00010e7983 */ /* 0x000ea80000300800 */
[----:B------:R-:W2:Y:S01]  /*59100*/  LDL.LU R21, [R1+0x25b8] ;  /* 0x0025b80001157983 */ /* 0x000ea20000300800 */
[----:B------:R-:W-:-:S02]  /*59110*/  LOP3.LUT R2, R2, 0xffff, RZ, 0xc0, !PT ;  /* 0x0000ffff02027812 */ /* 0x000fc400078ec0ff */
[----:B------:R-:W-:Y:S02]  /*59120*/  LOP3.LUT R5, R5, 0xffff, RZ, 0xc0, !PT ;  /* 0x0000ffff05057812 */ /* 0x000fe400078ec0ff */
[----:B----4-:R-:W-:Y:S02]  /*59130*/  SHF.R.U32.HI R3, RZ, 0x8, R9 ;  /* 0x00000008ff037819 */ /* 0x010fe40000011609 */
[----:B------:R-:W4:Y:S02]  /*59140*/  LDL.LU R9, [R1+0x4b4] ;  /* 0x0004b40001097983 */ /* 0x000f240000300800 */
[----:B------:R-:W-:Y:S02]  /*59150*/  LOP3.LUT R3, R3, 0xffff, RZ, 0xc0, !PT ;  /* 0x0000ffff03037812 */ /* 0x000fe400078ec0ff */
[----:B------:R-:W-:Y:S02]  /*59160*/  PRMT R2, R2, 0x3340, R5 ;  /* 0x0000334002027816 */ /* 0x000fe40000000005 */
[----:B------:R-:W-:-:S02]  /*59170*/  PRMT R3, R3, 0x3340, R1 ;  /* 0x0000334003037816 */ /* 0x000fc40000000001 */
[----:B---3--:R-:W-:Y:S02]  /*59180*/  SHF.R.U32.HI R4, RZ, 0x8, R8 ;  /* 0x00000008ff047819 */ /* 0x008fe40000011608 */
[----:B------:R-:W3:Y:S01]  /*59190*/  LDL.LU R8, [R1+0x4b0] ;  /* 0x0004b00001087983 */ /* 0x000ee20000300800 */
[----:B0-----:R-:W-:Y:S02]  /*591a0*/  SHF.R.U32.HI R0, RZ, 0x8, R10 ;  /* 0x00000008ff007819 */ /* 0x001fe4000001160a */
[----:B------:R-:W-:Y:S02]  /*591b0*/  LOP3.LUT R4, R4, 0xffff, RZ, 0xc0, !PT ;  /* 0x0000ffff04047812 */ /* 0x000fe400078ec0ff */
[----:B------:R-:W-:Y:S01]  /*591c0*/  LOP3.LUT R0, R0, 0xffff, RZ, 0xc0, !PT ;  /* 0x0000ffff00007812 */ /* 0x000fe200078ec0ff */
[----:B------:R0:W-:Y:S03]  /*591d0*/  STL [R1+0x1d4], R3 ;  /* 0x0001d40301007387 */ /* 0x0001e60000100800 */
[----:B------:R-:W-:Y:S01]  /*591e0*/  PRMT R0, R4, 0x3340, R0 ;  /* 0x0000334004007816 */ /* 0x000fe20000000000 */
[----:B------:R-:W-:Y:S04]  /*591f0*/  STL [R1+0x38c], R2 ;  /* 0x00038c0201007387 */ /* 0x000fe80000100800 */
[----:B------:R2:W-:Y:S01]  /*59200*/  STL [R1+0x2dc], R0 ;  /* 0x0002dc0001007387 */ /* 0x0005e20000100800 */
[----:B0-----:R-:W-:-:S03]  /*59210*/  SHF.R.U32.HI R3, RZ, 0x8, R27 ;  /* 0x00000008ff037819 */ /* 0x001fc6000001161b */
[----:B------:R-:W3:Y:S01]  /*59220*/  LDL.LU R27, [R1+0x4dc] ;  /* 0x0004dc00011b7983 */ /* 0x000ee20000300800 */
[----:B------:R-:W-:-:S03]  /*59230*/  SHF.R.U32.HI R4, RZ, 0x8, R24 ;  /* 0x00000008ff047819 */ /* 0x000fc60000011618 */
[----:B------:R-:W3:Y:S01]  /*59240*/  LDL.LU R24, [R1+0x4a4] ;  /* 0x0004a40001187983 */ /* 0x000ee20000300800 */
[----:B------:R-:W-:Y:S02]  /*59250*/  LOP3.LUT R3, R3, 0xffff, RZ, 0xc0, !PT ;  /* 0x0000ffff03037812 */ /* 0x000fe400078ec0ff */
[----:B------:R-:W-:-:S04]  /*59260*/  LOP3.LUT R4, R4, 0xffff, RZ, 0xc0, !PT ;  /* 0x0000ffff04047812 */ /* 0x000fc800078ec0ff */
[----:B------:R-:W-:Y:S02]  /*59270*/  PRMT R4, R3, 0x3340, R4 ;  /* 0x0000334003047816 */ /* 0x000fe40000000004 */
[----:B--2---:R-:W-:Y:S02]  /*59280*/  SHF.R.U32.HI R0, RZ, 0x8, R25 ;  /* 0x00000008ff007819 */ /* 0x004fe40000011619 */
[----:B------:R-:W-:Y:S01]  /*59290*/  SHF.R.U32.HI R2, RZ, 0x8, R23 ;  /* 0x00000008ff027819 */ /* 0x000fe20000011617 */
[----:B------:R-:W2:Y:S04]  /*592a0*/  LDL.LU R25, [R1+0x498] ;  /* 0x0004980001197983 */ /* 0x000ea80000300800 */
[----:B------:R-:W2:Y:S01]  /*592b0*/  LDL.LU R23, [R1+0x148] ;  /* 0x0001480001177983 */ /* 0x000ea20000300800 */
[----:B------:R-:W-:-:S02]  /*592c0*/  LOP3.LUT R0, R0, 0xffff, RZ, 0xc0, !PT ;  /* 0x0000ffff00007812 */ /* 0x000fc400078ec0ff */
[----:B------:R-:W-:Y:S02]  /*592d0*/  LOP3.LUT R2, R2, 0xffff, RZ, 0xc0, !PT ;  /* 0x0000ffff02027812 */ /* 0x000fe400078ec0ff */
[--C-:B------:R-:W-:Y:S02]  /*592e0*/  PRMT R3, R0, 0x3340, R1.reuse ;  /* 0x0000334000037816 */ /* 0x100fe40000000001 */
[----:B------:R-:W-:Y:S01]  /*592f0*/  PRMT R0, R2, 0x3340, R1 ;  /* 0x0000334002007816 */ /* 0x000fe20000000001 */
[----:B------:R0:W-:Y:S04]  /*59300*/  STL [R1+0x2cc], R4 ;  /* 0x0002cc0401007387 */ /* 0x0001e80000100800 */
[----:B------:R-:W-:Y:S01]  /*59310*/  STL [R1+0x1cc], R3 ;  /* 0x0001cc0301007387 */ /* 0x000fe20000100800 */
[----:B------:R-:W-:-:S03]  /*59320*/  SHF.R.U32.HI R2, RZ, 0x8, R22 ;  /* 0x00000008ff027819 */ /* 0x000fc60000011616 */
[----:B------:R1:W-:Y:S04]  /*59330*/  STL [R1+0x1c8], R0 ;  /* 0x0001c80001007387 */ /* 0x0003e80000100800 */
[----:B------:R-:W2:Y:S04]  /*59340*/  LDL.LU R22, [R1+0x25b4] ;  /* 0x0025b40001167983 */ /* 0x000ea80000300800 */
[----:B------:R-:W2:Y:S01]  /*59350*/  LDL.LU R11, [R1+0x4d8] ;  /* 0x0004d800010b7983 */ /* 0x000ea20000300800 */
[----:B0-----:R-:W-:Y:S02]  /*59360*/  SHF.R.U32.HI R4, RZ, 0x8, R28 ;  /* 0x00000008ff047819 */ /* 0x001fe4000001161c */
[----:B-1----:R-:W-:-:S02]  /*59370*/  SHF.R.U32.HI R0, RZ, 0x8, R26 ;  /* 0x00000008ff007819 */ /* 0x002fc4000001161a */
[----:B----4-:R-:W-:Y:S02]  /*59380*/  SHF.R.U32.HI R3, RZ, 0x8, R9 ;  /* 0x00000008ff037819 */ /* 0x010fe40000011609 */
[----:B------:R-:W4:Y:S01]  /*59390*/  LDL.LU R9, [R1+0x4d4] ;  /* 0x0004d40001097983 */ /* 0x000f220000300800 */
[----:B------:R-:W-:Y:S02]  /*593a0*/  LOP3.LUT R2, R2, 0xffff, RZ, 0xc0, !PT ;  /* 0x0000ffff02027812 */ /* 0x000fe400078ec0ff */
[----:B------:R-:W-:Y:S02]  /*593b0*/  LOP3.LUT R3, R3, 0xffff, RZ, 0xc0, !PT ;  /* 0x0000ffff03037812 */ /* 0x000fe400078ec0ff */
[----:B------:R-:W-:Y:S02]  /*593c0*/  LOP3.LUT R4, R4, 0xffff, RZ, 0xc0, !PT ;  /* 0x0000ffff04047812 */ /* 0x000fe400078ec0ff */
[----:B------:R-:W-:Y:S02]  /*593d0*/  LOP3.LUT R0, R0, 0xffff, RZ, 0xc0, !PT ;  /* 0x0000ffff00007812 */ /* 0x000fe400078ec0ff */
[----:B------:R-:W-:-:S02]  /*593e0*/  PRMT R2, R2, 0x3340, R4 ;  /* 0x0000334002027816 */ /* 0x000fc40000000004 */
[----:B------:R-:W-:Y:S02]  /*593f0*/  PRMT R0, R0, 0x3340, R1 ;  /* 0x0000334000007816 */ /* 0x000fe40000000001 */
[----:B---3--:R-:W-:Y:S02]  /*59400*/  SHF.R.U32.HI R5, RZ, 0x8, R8 ;  /* 0x00000008ff057819 */ /* 0x008fe40000011608 */
[----:B------:R-:W3:Y:S04]  /*59410*/  LDL.LU R8, [R1+0x4c8] ;  /* 0x0004c80001087983 */ /* 0x000ee80000300800 */
[----:B------:R-:W3:Y:S04]  /*59420*/  LDL.LU R26, [R1+0x4c4] ;  /* 0x0004c400011a7983 */ /* 0x000ee80000300800 */
[----:B------:R-:W3:Y:S01]  /*59430*/  LDL.LU R28, [R1+0x4b8] ;  /* 0x0004b800011c7983 */ /* 0x000ee20000300800 */
[----:B------:R-:W-:-:S04]  /*59440*/  LOP3.LUT R5, R5, 0xffff, RZ, 0xc0, !PT ;  /* 0x0000ffff05057812 */ /* 0x000fc800078ec0ff */
[----:B------:R-:W-:-:S05]  /*59450*/  PRMT R3, R3, 0x3340, R5 ;  /* 0x0000334003037816 */ /* 0x000fca0000000005 */
[----:B------:R-:W-:Y:S04]  /*59460*/  STL [R1+0x2c0], R3 ;  /* 0x0002c00301007387 */ /* 0x000fe80000100800 */
[----:B------:R-:W-:Y:S04]  /*59470*/  STL [R1+0x2b8], R2 ;  /* 0x0002b80201007387 */ /* 0x000fe80000100800 */
[----:B------:R0:W-:Y:S04]  /*59480*/  STL [R1+0x1bc], R0 ;  /* 0x0001bc0001007387 */ /* 0x0001e80000100800 */
[----:B------:R-:W3:Y:S01]  /*59490*/  LDL.LU R10, [R1+0x504] ;  /* 0x00050400010a7983 */ /* 0x000ee20000300800 */
[----:B------:R-:W-:-:S03]  /*594a0*/  SHF.R.U32.HI R4, RZ, 0x8, R27 ;  /* 0x00000008ff047819 */ /* 0x000fc6000001161b */
[----:B------:R-:W3:Y:S01]  /*594b0*/  LDL.LU R27, [R1+0x4ec] ;  /* 0x0004ec00011b7983 */ /* 0x000ee20000300800 */
[----:B0-----:R-:W-:-:S03]  /*594c0*/  SHF.R.U32.HI R0, RZ, 0x8, R24 ;  /* 0x00000008ff007819 */ /* 0x001fc60000011618 */
[----:B------:R-:W3:Y:S01]  /*594d0*/  LDL.LU R24, [R1+0x4f8] ;  /* 0x0004f80001187983 */ /* 0x000ee20000300800 */
[----:B------:R-:W-:Y:S02]  /*594e0*/  LOP3.LUT R4, R4, 0xffff, RZ, 0xc0, !PT ;  /* 0x0000ffff04047812 */ /* 0x000fe400078ec0ff */
[----:B------:R-:W-:Y:S02]  /*594f0*/  LOP3.LUT R0, R0, 0xffff, RZ, 0xc0, !PT ;  /* 0x0000ffff00007812 */ /* 0x000fe400078ec0ff */
[----:B------:R-:W-:Y:S02]  /*59500*/  PRMT R4, R4, 0x3340, R1 ;  /* 0x0000334004047816 */ /* 0x000fe40000000001 */
[----:B--2---:R-:W-:Y:S02]  /*59510*/  SHF.R.U32.HI R2, RZ, 0x8, R25 ;  /* 0x00000008ff027819 */ /* 0x004fe40000011619 */
[----:B------:R-:W-:Y:S01]  /*59520*/  SHF.R.U32.HI R3, RZ, 0x8, R23 ;  /* 0x00000008ff037819 */ /* 0x000fe20000011617 */
[----:B------:R-:W2:Y:S04]  /*59530*/  LDL.LU R25, [R1+0x4a8] ;  /* 0x0004a80001197983 */ /* 0x000ea80000300800 */
[----:B------:R-:W2:Y:S01]  /*59540*/  LDL.LU R23, [R1+0x4a0] ;  /* 0x0004a00001177983 */ /* 0x000ea20000300800 */
[----:B------:R-:W-:-:S02]  /*59550*/  LOP3.LUT R2, R2, 0xffff, RZ, 0xc0, !PT ;  /* 0x0000ffff02027812 */ /* 0x000fc400078ec0ff */
[----:B------:R-:W-:Y:S02]  /*59560*/  LOP3.LUT R3, R3, 0xffff, RZ, 0xc0, !PT ;  /* 0x0000ffff03037812 */ /* 0x000fe400078ec0ff */
[----:B------:R-:W-:Y:S02]  /*59570*/  PRMT R2, R0, 0x3340, R2 ;  /* 0x0000334000027816 */ /* 0x000fe40000000002 */
[----:B------:R-:W-:Y:S01]  /*59580*/  PRMT R0, R3, 0x3340, R1 ;  /* 0x0000334003007816 */ /* 0x000fe20000000001 */
[----:B------:R-:W-:Y:S04]  /*59590*/  STL [R1+0x1b0], R4 ;  /* 0x0001b00401007387 */ /* 0x000fe80000100800 */
[----:B------:R3:W-:Y:S04]  /*595a0*/  STL [R1+0x2ac], R2 ;  /* 0x0002ac0201007387 */ /* 0x0007e80000100800 */
[----:B------:R0:W-:Y:S01]  /*595b0*/  STL [R1+0x1b4], R0 ;  /* 0x0001b40001007387 */ /* 0x0001e20000100800 */
[----:B------:R-:W-:-:S04]  /*595c0*/  SHF.R.U32.HI R3, RZ, 0x8, R11 ;  /* 0x00000008ff037819 */ /* 0x000fc8000001160b */
[----:B------:R-:W-:Y:S02]  /*595d0*/  LOP3.LUT R3, R3, 0xffff, RZ, 0xc0, !PT ;  /* 0x0000ffff03037812 */ /* 0x000fe400078ec0ff */
[----:B----4-:R-:W-:Y:S02]  /*595e0*/  SHF.R.U32.HI R5, RZ, 0x8, R9 ;  /* 0x00000008ff057819 */ /* 0x010fe40000011609 */
[----:B------:R-:W4:Y:S02]  /*595f0*/  LDL.LU R9, [R1+0x4d0] ;  /* 0x0004d00001097983 */ /* 0x000f240000300800 */
[----:B------:R-:W-:Y:S02]  /*59600*/  LOP3.LUT R5, R5, 0xffff, RZ, 0xc0, !PT ;  /* 0x0000ffff05057812 */ /* 0x000fe400078ec0ff */
[----:B---3--:R-:W-:Y:S02]  /*59610*/  SHF.R.U32.HI R2, RZ, 0x8, R8 ;  /* 0x00000008ff027819 */ /* 0x008fe40000011608 */
[----:B------:R-:W-:Y:S01]  /*59620*/  SHF.R.U32.HI R4, RZ, 0x8, R26 ;  /* 0x00000008ff047819 */ /* 0x000fe2000001161a */
[----:B------:R-:W3:Y:S01]  /*59630*/  LDL.LU R8, [R1+0x4c0] ;  /* 0x0004c00001087983 */ /* 0x000ee20000300800 */
[----:B0-----:R-:W-:-:S03]  /*59640*/  SHF.R.U32.HI R0, RZ, 0x8, R28 ;  /* 0x00000008ff007819 */ /* 0x001fc6000001161c */
[----:B------:R-:W3:Y:S04]  /*59650*/  LDL.LU R26, [R1+0xa4] ;  /* 0x0000a400011a7983 */ /* 0x000ee80000300800 */
[----:B------:R-:W3:Y:S01]  /*59660*/  LDL.LU R28, [R1+0x4cc] ;  /* 0x0004cc00011c7983 */ /* 0x000ee20000300800 */
[----:B------:R-:W-:Y:S02]  /*59670*/  LOP3.LUT R2, R2, 0xffff, RZ, 0xc0, !PT ;  /* 0x0000ffff02027812 */ /* 0x000fe400078ec0ff */
[----:B------:R-:W-:Y:S02]  /*59680*/  LOP3.LUT R4, R4, 0xffff, RZ, 0xc0, !PT ;  /* 0x0000ffff04047812 */ /* 0x000fe400078ec0ff */
[----:B------:R-:W-:Y:S02]  /*59690*/  LOP3.LUT R0, R0, 0xffff, RZ, 0xc0, !PT ;  /* 0x0000ffff00007812 */ /* 0x000fe400078ec0ff */
[----:B------:R-:W-:-:S02]  /*596a0*/  PRMT R3, R3, 0x3340, R2 ;  /* 0x0000334003037816 */ /* 0x000fc40000000002 */
[----:B------:R-:W-:Y:S02]  /*596b0*/  PRMT R2, R5, 0x3340, R4 ;  /* 0x0000334005027816 */ /* 0x000fe40000000004 */
[----:B------:R-:W-:Y:S01]  /*596c0*/  PRMT R0, R0, 0x3340, R1 ;  /* 0x0000334000007816 */ /* 0x000fe20000000001 */
[----:B------:R0:W-:Y:S04]  /*596d0*/  STL [R1+0x2a4], R3 ;  /* 0x0002a40301007387 */ /* 0x0001e80000100800 */
[----:B------:R1:W-:Y:S04]  /*596e0*/  STL [R1+0x298], R2 ;  /* 0x0002980201007387 */ /* 0x0003e80000100800 */
[----:B------:R0:W-:Y:S04]  /*596f0*/  STL [R1+0x1a8], R0 ;  /* 0x0001a80001007387 */ /* 0x0001e80000100800 */
[----:B------:R-:W3:Y:S01]  /*59700*/  LDL.LU R11, [R1+0x50c] ;  /* 0x00050c00010b7983 */ /* 0x000ee20000300800 */
[----:B0-----:R-:W-:-:S03]  /*59710*/  SHF.R.U32.HI R3, RZ, 0x8, R27 ;  /* 0x00000008ff037819 */ /* 0x001fc6000001161b */
[----:B------:R-:W3:Y:S01]  /*59720*/  LDL.LU R27, [R1+0x500] ;  /* 0x00050000011b7983 */ /* 0x000ee20000300800 */
[----:B------:R-:W-:-:S03]  /*59730*/  SHF.R.U32.HI R5, RZ, 0x8, R24 ;  /* 0x00000008ff057819 */ /* 0x000fc60000011618 */
[----:B------:R-:W3:Y:S01]  /*59740*/  LDL.LU R24, [R1+0x4e4] ;  /* 0x0004e40001187983 */ /* 0x000ee20000300800 */
[----:B-1----:R-:W-:Y:S02]  /*59750*/  SHF.R.U32.HI R2, RZ, 0x8, R10 ;  /* 0x00000008ff027819 */ /* 0x002fe4000001160a */
[----:B------:R-:W-:Y:S02]  /*59760*/  LOP3.LUT R3, R3, 0xffff, RZ, 0xc0, !PT ;  /* 0x0000ffff03037812 */ /* 0x000fe400078ec0ff */
[----:B------:R-:W-:Y:S02]  /*59770*/  LOP3.LUT R5, R5, 0xffff, RZ, 0xc0, !PT ;  /* 0x0000ffff05057812 */ /* 0x000fe400078ec0ff */
[----:B------:R-:W-:Y:S02]  /*59780*/  LOP3.LUT R2, R2, 0xffff, RZ, 0xc0, !PT ;  /* 0x0000ffff02027812 */ /* 0x000fe400078ec0ff */
[----:B------:R-:W-:Y:S02]  /*59790*/  PRMT R3, R3, 0x3340, R1 ;  /* 0x0000334003037816 */ /* 0x000fe40000000001 */
[----:B------:R-:W-:-:S02]  /*597a0*/  PRMT R2, R2, 0x3340, R5 ;  /* 0x0000334002027816 */ /* 0x000fc40000000005 */
[----:B--2---:R-:W-:Y:S02]  /*597b0*/  SHF.R.U32.HI R4, RZ, 0x8, R25 ;  /* 0x00000008ff047819 */ /* 0x004fe40000011619 */
[----:B------:R-:W-:Y:S01]  /*597c0*/  SHF.R.U32.HI R0, RZ, 0x8, R23 ;  /* 0x00000008ff007819 */ /* 0x000fe20000011617 */
[----:B------:R-:W2:Y:S04]  /*597d0*/  LDL.LU R25, [R1+0x51c] ;  /* 0x00051c0001197983 */ /* 0x000ea80000300800 */
[----:B------:R-:W2:Y:S01]  /*597e0*/  LDL.LU R23, [R1+0x4f4] ;  /* 0x0004f40001177983 */ /* 0x000ea20000300800 */
[----:B------:R-:W-:Y:S02]  /*597f0*/  LOP3.LUT R4, R4, 0xffff, RZ, 0xc0, !PT ;  /* 0x0000ffff04047812 */ /* 0x000fe400078ec0ff */
[----:B------:R-:W-:Y:S01]  /*59800*/  LOP3.LUT R0, R0, 0xffff, RZ, 0xc0, !PT ;  /* 0x0000ffff00007812 */ /* 0x000fe200078ec0ff */
[----:B------:R-:W-:Y:S03]  /*59810*/  STL [R1+0x1a4], R3 ;  /* 0x0001a40301007387 */ /* 0x000fe60000100800 */
[----:B------:R-:W-:Y:S01]  /*59820*/  PRMT R0, R4, 0x3340, R0 ;  /* 0x0000334004007816 */ /* 0x000fe20000000000 */
[----:B------:R4:W-:Y:S04]  /*59830*/  STL [R1+0x36c], R2 ;  /* 0x00036c0201007387 */ /* 0x0009e80000100800 */
[----:B------:R0:W-:Y:S04]  /*59840*/  STL [R1+0x288], R0 ;  /* 0x0002880001007387 */ /* 0x0001e80000100800 */
[----:B------:R-:W2:Y:S01]  /*59850*/  LDL.LU R10, [R1+0x4e0] ;  /* 0x0004e000010a7983 */ /* 0x000ea20000300800 */
[----:B----4-:R-:W-:-:S03]  /*59860*/  SHF.R.U32.HI R2, RZ, 0x8, R9 ;  /* 0x00000008ff027819 */ /* 0x010fc60000011609 */
[----:B------:R-:W4:Y:S01]  /*59870*/  LDL.LU R9, [R1+0x550] ;  /* 0x0005500001097983 */ /* 0x000f220000300800 */
        /* <DEDUP_REMOVED lines=11> */
[--C-:B------:R-:W-:Y:S02]  /*59930*/  PRMT R2, R4, 0x3340, R1.reuse ;  /* 0x0000334004027816 */ /* 0x100fe40000000001 */
[----:B------:R-:W-:Y:S01]  /*59940*/  PRMT R0, R0, 0x3340, R1 ;  /* 0x0000334000007816 */ /* 0x000fe20000000001 */
[----:B------:R0:W-:Y:S04]  /*59950*/  STL [R1+0x27c], R3 ;  /* 0x00027c0301007387 */ /* 0x0001e80000100800 */
        /* <DEDUP_REMOVED lines=20> */
[----:B------:R4:W-:Y:S04]  /*59aa0*/  STL [R1+0x190], R3 ;  /* 0x0001900301007387 */ /* 0x0009e80000100800 */
[----:B------:R0:W-:Y:S01]  /*59ab0*/  STL [R1+0x270], R0 ;  /* 0x0002700001007387 */ /* 0x0001e20000100800 */
[----:B------:R-:W-:-:S03]  /*59ac0*/  SHF.R.U32.HI R4, RZ, 0x8, R10 ;  /* 0x00000008ff047819 */ /* 0x000fc6000001160a */
[----:B------:R-:W2:Y:S04]  /*59ad0*/  LDL.LU R11, [R1+0x48] ;  /* 0x00004800010b7983 */ /* 0x000ea80000300800 */
[----:B------:R-:W2:Y:S01]  /*59ae0*/  LDL.LU R10, [R1+0x4c] ;  /* 0x00004c00010a7983 */ /* 0x000ea20000300800 */
[----:B----4-:R-:W-:-:S03]  /*59af0*/  SHF.R.U32.HI R3, RZ, 0x8, R9 ;  /* 0x00000008ff037819 */ /* 0x010fc60000011609 */
[----:B------:R-:W4:Y:S01]  /*59b00*/  LDL.LU R9, [R1+0x540] ;  /* 0x0005400001097983 */ /* 0x000f220000300800 */
[----:B------:R-:W-:Y:S02]  /*59b10*/  LOP3.LUT R3, R3, 0xffff, RZ, 0xc0, !PT ;  /* 0x0000ffff03037812 */ /* 0x000fe400078ec0ff */
[----:B------:R-:W-:Y:S02]  /*59b20*/  LOP3.LUT R4, R4, 0xffff, RZ, 0xc0, !PT ;  /* 0x0000ffff04047812 */ /* 0x000fe400078ec0ff */
[----:B------:R-:W-:Y:S02]  /*59b30*/  PRMT R3, R3, 0x3340, R1 ;  /* 0x0000334003037816 */ /* 0x000fe40000000001 */
        /* <DEDUP_REMOVED lines=10> */
[----:B------:R-:W-:Y:S01]  /*59be0*/  PRMT R0, R4, 0x3340, R0 ;  /* 0x0000334004007816 */ /* 0x000fe20000000000 */
[----:B------:R-:W-:Y:S04]  /*59bf0*/  STL [R1+0x188], R3 ;  /* 0x0001880301007387 */ /* 0x000fe80000100800 */
[----:B------:R0:W-:Y:S04]  /*59c00*/  STL [R1+0x330], R2 ;  /* 0x0003300201007387 */ /* 0x0001e80000100800 */
        /* <DEDUP_REMOVED lines=9> */
[----:B------:R-:W2:Y:S01]  /*59ca0*/  LDL.LU R25, [R1+0x520] ;  /* 0x0005200001197983 */ /* 0x000ea20000300800 */
[----:B-1----:R-:W-:-:S03]  /*59cb0*/  SHF.R.U32.HI R0, RZ, 0x8, R23 ;  /* 0x00000008ff007819 */ /* 0x002fc60000011617 */
[----:B------:R-:W2:Y:S01]  /*59cc0*/  LDL.LU R23, [R1+0x204] ;  /* 0x0002040001177983 */ /* 0x000ea20000300800 */
[----:B------:R-:W-:Y:S02]  /*59cd0*/  LOP3.LUT R4, R4, 0xffff, RZ, 0xc0, !PT ;  /* 0x0000ffff04047812 */ /* 0x000fe400078ec0ff */
[----:B------:R-:W-:Y:S02]  /*59ce0*/  LOP3.LUT R0, R0, 0xffff, RZ, 0xc0, !PT ;  /* 0x0000ffff00007812 */ /* 0x000fe400078ec0ff */
[--C-:B------:R-:W-:Y:S02]  /*59cf0*/  PRMT R2, R4, 0x3340, R1.reuse ;  /* 0x0000334004027816 */ /* 0x100fe40000000001 */
[----:B------:R-:W-:Y:S01]  /*59d00*/  PRMT R0, R0, 0x3340, R1 ;  /* 0x0000334000007816 */ /* 0x000fe20000000001 */
[----:B------:R-:W-:Y:S04]  /*59d10*/  STL [R1+0x258], R3 ;  /* 0x0002580301007387 */ /* 0x000fe80000100800 */
[----:B------:R-:W-:Y:S01]  /*59d20*/  STL [R1+0x144], R2 ;  /* 0x0001440201007387 */ /* 0x000fe20000100800 */
[----:B------:R-:W-:-:S03]  /*59d30*/  SHF.R.U32.HI R4, RZ, 0x8, R11 ;  /* 0x00000008ff047819 */ /* 0x000fc6000001160b */
[----:B------:R4:W-:Y:S01]  /*59d40*/  STL [R1+0x178], R0 ;  /* 0x0001780001007387 */ /* 0x0009e20000100800 */
[----:B------:R-:W-:-:S03]  /*59d50*/  SHF.R.U32.HI R5, RZ, 0x8, R10 ;  /* 0x00000008ff057819 */ /* 0x000fc6000001160a */
[----:B------:R-:W2:Y:S04]  /*59d60*/  LDL.LU R11, [R1+0x558] ;  /* 0x00055800010b7983 */ /* 0x000ea80000300800 */
[----:B------:R-:W2:Y:S01]  /*59d70*/  LDL.LU R10, [R1+0x530] ;  /* 0x00053000010a7983 */ /* 0x000ea20000300800 */
[----:B------:R-:W-:Y:S02]  /*59d80*/  LOP3.LUT R4, R4, 0xffff, RZ, 0xc0, !PT ;  /* 0x0000ffff04047812 */ /* 0x000fe400078ec0ff */
[----:B------:R-:W-:Y:S02]  /*59d90*/  LOP3.LUT R5, R5, 0xffff, RZ, 0xc0, !PT ;  /* 0x0000ffff05057812 */ /* 0x000fe400078ec0ff */
[----:B----4-:R-:W-:Y:S02]  /*59da0*/  SHF.R.U32.HI R0, RZ, 0x8, R9 ;  /* 0x00000008ff007819 */ /* 0x010fe40000011609 */
[----:B------:R-:W4:Y:S02]  /*59db0*/  LDL.LU R9, [R1+0x560] ;  /* 0x0005600001097983 */ /* 0x000f240000300800 */
[----:B------:R-:W-:-:S02]  /*59dc0*/  LOP3.LUT R0, R0, 0xffff, RZ, 0xc0, !PT ;  /* 0x0000ffff00007812 */ /* 0x000fc400078ec0ff */
[----:B------:R-:W-:Y:S02]  /*59dd0*/  PRMT R4, R4, 0x3340, R5 ;  /* 0x0000334004047816 */ /* 0x000fe40000000005 */
[----:B---3--:R-:W-:Y:S02]  /*59de0*/  SHF.R.U32.HI R6, RZ, 0x8, R8 ;  /* 0x00000008ff067819 */ /* 0x008fe40000011608 */
[----:B------:R-:W-:Y:S02]  /*59df0*/  SHF.R.U32.HI R2, RZ, 0x8, R26 ;  /* 0x00000008ff027819 */ /* 0x000fe4000001161a */
[----:B------:R-:W-:Y:S02]  /*59e00*/  SHF.R.U32.HI R3, RZ, 0x8, R28 ;  /* 0x00000008ff037819 */ /* 0x000fe4000001161c */
[----:B------:R-:W3:Y:S01]  /*59e10*/  LDL.LU R28, [R1+0x55c] ;  /* 0x00055c00011c7983 */ /* 0x000ee20000300800 */
[----:B------:R-:W-:Y:S02]  /*59e20*/  LOP3.LUT R2, R2, 0xffff, RZ, 0xc0, !PT ;  /* 0x0000ffff02027812 */ /* 0x000fe400078ec0ff */
[----:B------:R-:W-:-:S02]  /*59e30*/  LOP3.LUT R6, R6, 0xffff, RZ, 0xc0, !PT ;  /* 0x0000ffff06067812 */ /* 0x000fc400078ec0ff */
[----:B------:R-:W-:Y:S02]  /*59e40*/  LOP3.LUT R3, R3, 0xffff, RZ, 0xc0, !PT ;  /* 0x0000ffff03037812 */ /* 0x000fe400078ec0ff */
[----:B------:R-:W-:Y:S02]  /*59e50*/  PRMT R2, R0, 0x3340, R2 ;  /* 0x0000334000027816 */ /* 0x000fe40000000002 */
[----:B------:R-:W-:Y:S01]  /*59e60*/  PRMT R0, R6, 0x3340, R3 ;  /* 0x0000334006007816 */ /* 0x000fe20000000003 */
[----:B------:R0:W-:Y:S04]  /*59e70*/  STL [R1+0x2d4], R4 ;  /* 0x0002d40401007387 */ /* 0x0001e80000100800 */
[----:B------:R-:W-:Y:S04]  /*59e80*/  STL [R1+0x248], R2 ;  /* 0x0002480201007387 */ /* 0x000fe80000100800 */
[----:B------:R2:W-:Y:S04]  /*59e90*/  STL [R1+0x244], R0 ;  /* 0x0002440001007387 */ /* 0x0005e80000100800 */
[----:B------:R-:W3:Y:S04]  /*59ea0*/  LDL.LU R8, [R1+0x524] ;  /* 0x0005240001087983 */ /* 0x000ee80000300800 */
[----:B------:R-:W3:Y:S01]  /*59eb0*/  LDL.LU R26, [R1+0x6c] ;  /* 0x00006c00011a7983 */ /* 0x000ee20000300800 */
[----:B0-----:R-:W-:-:S03]  /*59ec0*/  SHF.R.U32.HI R4, RZ, 0x8, R27 ;  /* 0x00000008ff047819 */ /* 0x001fc6000001161b */
[----:B------:R-:W3:Y:S01]  /*59ed0*/  LDL.LU R27, [R1+0x570] ;  /* 0x00057000011b7983 */ /* 0x000ee20000300800 */
[----:B------:R-:W-:-:S03]  /*59ee0*/  SHF.R.U32.HI R3, RZ, 0x8, R24 ;  /* 0x00000008ff037819 */ /* 0x000fc60000011618 */
[----:B------:R-:W3:Y:S01]  /*59ef0*/  LDL.LU R24, [R1+0x56c] ;  /* 0x00056c0001187983 */ /* 0x000ee20000300800 */
[----:B------:R-:W-:Y:S02]  /*59f00*/  LOP3.LUT R4, R4, 0xffff, RZ, 0xc0, !PT ;  /* 0x0000ffff04047812 */ /* 0x000fe400078ec0ff */
[----:B------:R-:W-:Y:S02]  /*59f10*/  LOP3.LUT R3, R3, 0xffff, RZ, 0xc0, !PT ;  /* 0x0000ffff03037812 */ /* 0x000fe400078ec0ff */
[--C-:B------:R-:W-:Y:S02]  /*59f20*/  PRMT R4, R4, 0x3340, R1.reuse ;  /* 0x0000334004047816 */ /* 0x100fe40000000001 */
[----:B------:R-:W-:Y:S02]  /*59f30*/  PRMT R3, R3, 0x3340, R1 ;  /* 0x0000334003037816 */ /* 0x000fe40000000001 */
[----:B--2---:R-:W-:Y:S02]  /*59f40*/  SHF.R.U32.HI R0, RZ, 0x8, R25 ;  /* 0x00000008ff007819 */ /* 0x004fe40000011619 */
[----:B------:R-:W2:Y:S01]  /*59f50*/  LDL.LU R25, [R1+0x52c] ;  /* 0x00052c0001197983 */ /* 0x000ea20000300800 */
[----:B------:R-:W-:-:S03]  /*59f60*/  SHF.R.U32.HI R2, RZ, 0x8, R23 ;  /* 0x00000008ff027819 */ /* 0x000fc60000011617 */
[----:B------:R-:W2:Y:S01]  /*59f70*/  LDL.LU R23, [R1+0x528] ;  /* 0x0005280001177983 */ /* 0x000ea20000300800 */
[----:B------:R-:W-:Y:S02]  /*59f80*/  LOP3.LUT R0, R0, 0xffff, RZ, 0xc0, !PT ;  /* 0x0000ffff00007812 */ /* 0x000fe400078ec0ff */
[----:B------:R-:W-:Y:S01]  /*59f90*/  LOP3.LUT R2, R2, 0xffff, RZ, 0xc0, !PT ;  /* 0x0000ffff02027812 */ /* 0x000fe200078ec0ff */
[----:B------:R0:W-:Y:S03]  /*59fa0*/  STL [R1+0x140], R4 ;  /* 0x0001400401007387 */ /* 0x0001e60000100800 */
[----:B------:R-:W-:Y:S01]  /*59fb0*/  PRMT R2, R0, 0x3340, R2 ;  /* 0x0000334000027816 */ /* 0x000fe20000000002 */
[----:B------:R-:W-:Y:S01]  /*59fc0*/  STL [R1+0x154], R3 ;  /* 0x0001540301007387 */ /* 0x000fe20000100800 */
[----:B------:R-:W-:-:S03]  /*59fd0*/  SHF.R.U32.HI R0, RZ, 0x8, R11 ;  /* 0x00000008ff007819 */ /* 0x000fc6000001160b */
[----:B------:R4:W-:Y:S01]  /*59fe0*/  STL [R1+0x23c], R2 ;  /* 0x00023c0201007387 */ /* 0x0009e20000100800 */
[----:B0-----:R-:W-:-:S03]  /*59ff0*/  SHF.R.U32.HI R4, RZ, 0x8, R10 ;  /* 0x00000008ff047819 */ /* 0x001fc6000001160a */
[----:B------:R-:W2:Y:S04]  /*5a000*/  LDL.LU R11, [R1+0x54c] ;  /* 0x00054c00010b7983 */ /* 0x000ea80000300800 */
[----:B------:R-:W2:Y:S01]  /*5a010*/  LDL.LU R10, [R1+0x554] ;  /* 0x00055400010a7983 */ /* 0x000ea20000300800 */
[----:B------:R-:W-:Y:S02]  /*5a020*/  LOP3.LUT R0, R0, 0xffff, RZ, 0xc0, !PT ;  /* 0x0000ffff00007812 */ /* 0x000fe400078ec0ff */
[----:B------:R-:W-:Y:S02]  /*5a030*/  LOP3.LUT R4, R4, 0xffff, RZ, 0xc0, !PT ;  /* 0x0000ffff04047812 */ /* 0x000fe400078ec0ff */
[----:B----4-:R-:W-:Y:S02]  /*5a040*/  SHF.R.U32.HI R2, RZ, 0x8, R9 ;  /* 0x00000008ff027819 */ /* 0x010fe40000011609 */
[----:B------:R-:W4:Y:S02]  /*5a050*/  LDL.LU R9, [R1+0x548] ;  /* 0x0005480001097983 */ /* 0x000f240000300800 */
[----:B------:R-:W-:-:S02]  /*5a060*/  LOP3.LUT R2, R2, 0xffff, RZ, 0xc0, !PT ;  /* 0x0000ffff02027812 */ /* 0x000fc400078ec0ff */
[--C-:B------:R-:W-:Y:S02]  /*5a070*/  PRMT R5, R4, 0x3340, R1.reuse ;  /* 0x0000334004057816 */ /* 0x100fe40000000001 */
[----:B------:R-:W-:Y:S02]  /*5a080*/  PRMT R4, R0, 0x3340, R2 ;  /* 0x0000334000047816 */ /* 0x000fe40000000002 */
[----:B---3--:R-:W-:Y:S02]  /*5a090*/  SHF.R.U32.HI R3, RZ, 0x8, R28 ;  /* 0x00000008ff037819 */ /* 0x008fe4000001161c */
[----:B------:R-:W3:Y:S02]  /*5a0a0*/  LDL.LU R28, [R1+0x544] ;  /* 0x00054400011c7983 */ /* 0x000ee40000300800 */
[----:B------:R-:W-:Y:S02]  /*5a0b0*/  LOP3.LUT R3, R3, 0xffff, RZ, 0xc0, !PT ;  /* 0x0000ffff03037812 */ /* 0x000fe400078ec0ff */
[----:B------:R-:W-:Y:S02]  /*5a0c0*/  STL [R1+0x148], R5 ;  /* 0x0001480501007387 */ /* 0x000fe40000100800 */
[----:B------:R-:W-:-:S02]  /*5a0d0*/  PRMT R2, R3, 0x3340, R1 ;  /* 0x0000334003027816 */ /* 0x000fc40000000001 */
[----:B------:R0:W-:Y:S01]  /*5a0e0*/  STL [R1+0x234], R4 ;  /* 0x0002340401007387 */ /* 0x0001e20000100800 */
[----:B------:R-:W-:-:S03]  /*5a0f0*/  SHF.R.U32.HI R0, RZ, 0x8, R8 ;  /* 0x00000008ff007819 */ /* 0x000fc60000011608 */
[----:B------:R2:W-:Y:S01]  /*5a100*/  STL [R1+0x14c], R2 ;  /* 0x00014c0201007387 */ /* 0x0005e20000100800 */
[----:B------:R-:W-:-:S03]  /*5a110*/  SHF.R.U32.HI R6, RZ, 0x8, R26 ;  /* 0x00000008ff067819 */ /* 0x000fc6000001161a */
[----:B------:R-:W3:Y:S04]  /*5a120*/  LDL.LU R8, [R1+0x564] ;  /* 0x0005640001087983 */ /* 0x000ee80000300800 */
[----:B------:R-:W3:Y:S01]  /*5a130*/  LDL.LU R26, [R1+0x108] ;  /* 0x00010800011a7983 */ /* 0x000ee20000300800 */
[----:B0-----:R-:W-:-:S03]  /*5a140*/  SHF.R.U32.HI R4, RZ, 0x8, R27 ;  /* 0x00000008ff047819 */ /* 0x001fc6000001161b */
[----:B------:R-:W3:Y:S01]  /*5a150*/  LDL.LU R27, [R1+0x68] ;  /* 0x00006800011b7983 */ /* 0x000ee20000300800 */
[----:B------:R-:W-:Y:S02]  /*5a160*/  SHF.R.U32.HI R5, RZ, 0x8, R24 ;  /* 0x00000008ff057819 */ /* 0x000fe40000011618 */
[----:B------:R-:W-:Y:S02]  /*5a170*/  LOP3.LUT R4, R4, 0xffff, RZ, 0xc0, !PT ;  /* 0x0000ffff04047812 */ /* 0x000fe400078ec0ff */
[----:B------:R-:W-:Y:S01]  /*5a180*/  LOP3.LUT R0, R0, 0xffff, RZ, 0xc0, !PT ;  /* 0x0000ffff00007812 */ /* 0x000fe200078ec0ff */
[----:B------:R-:W3:Y:S01]  /*5a190*/  LDL.LU R24, [R1+0x53c] ;  /* 0x00053c0001187983 */ /* 0x000ee20000300800 */
[----:B------:R-:W-:-:S04]  /*5a1a0*/  LOP3.LUT R5, R5, 0xffff, RZ, 0xc0, !PT ;  /* 0x0000ffff05057812 */ /* 0x000fc800078ec0ff */
[----:B------:R-:W-:Y:S02]  /*5a1b0*/  PRMT R4, R4, 0x3340, R5 ;  /* 0x0000334004047816 */ /* 0x000fe40000000005 */
[----:B------:R-:W-:-:S03]  /*5a1c0*/  LOP3.LUT R6, R6, 0xffff, RZ, 0xc0, !PT ;  /* 0x0000ffff06067812 */ /* 0x000fc600078ec0ff */
[----:B------:R0:W-:Y:S01]  /*5a1d0*/  STL [R1+0x294], R4 ;  /* 0x0002940401007387 */ /* 0x0001e20000100800 */
[----:B--2---:R-:W-:Y:S02]  /*5a1e0*/  SHF.R.U32.HI R2, RZ, 0x8, R25 ;  /* 0x00000008ff027819 */ /* 0x004fe40000011619 */
[----:B------:R-:W-:Y:S01]  /*5a1f0*/  SHF.R.U32.HI R3, RZ, 0x8, R23 ;  /* 0x00000008ff037819 */ /* 0x000fe20000011617 */
[----:B------:R-:W2:Y:S01]  /*5a200*/  LDL.LU R25, [R1+0x534] ;  /* 0x0005340001197983 */ /* 0x000ea20000300800 */
[----:B------:R-:W-:Y:S02]  /*5a210*/  LOP3.LUT R2, R2, 0xffff, RZ, 0xc0, !PT ;  /* 0x0000ffff02027812 */ /* 0x000fe400078ec0ff */
[----:B------:R-:W-:Y:S02]  /*5a220*/  LOP3.LUT R3, R3, 0xffff, RZ, 0xc0, !PT ;  /* 0x0000ffff03037812 */ /* 0x000fe400078ec0ff */
[----:B------:R-:W-:-:S05]  /*5a230*/  PRMT R0, R0, 0x3340, R2 ;  /* 0x0000334000007816 */ /* 0x000fca0000000002 */
[----:B------:R1:W-:Y:S04]  /*5a240*/  STL [R1+0x228], R0 ;  /* 0x0002280001007387 */ /* 0x0003e80000100800 */
[----:B------:R-:W2:Y:S01]  /*5a250*/  LDL.LU R23, [R1+0x84] ;  /* 0x0000840001177983 */ /* 0x000ea20000300800 */
[----:B0-----:R-:W-:Y:S02]  /*5a260*/  SHF.R.U32.HI R4, RZ, 0x8, R11 ;  /* 0x00000008ff047819 */ /* 0x001fe4000001160b */
[----:B-1----:R-:W-:Y:S02]  /*5a270*/  PRMT R0, R6, 0x3340, R3 ;  /* 0x0000334006007816 */ /* 0x002fe40000000003 */
[----:B------:R-:W-:Y:S02]  /*5a280*/  SHF.R.U32.HI R3, RZ, 0x8, R10 ;  /* 0x00000008ff037819 */ /* 0x000fe4000001160a */
[----:B------:R-:W-:Y:S01]  /*5a290*/  LOP3.LUT R4, R4, 0xffff, RZ, 0xc0, !PT ;  /* 0x0000ffff04047812 */ /* 0x000fe200078ec0ff */
[----:B------:R-:W0:Y:S01]  /*5a2a0*/  LDC R6, c[0x0][0x3b4] ;  /* 0x0000ed00ff067b82 */ /* 0x000e220000000800 */
[----:B------:R4:W-:Y:S04]  /*5a2b0*/  STL [R1+0x220], R0 ;  /* 0x0002200001007387 */ /* 0x0009e80000100800 */
[----:B------:R-:W2:Y:S01]  /*5a2c0*/  LDL R5, [R1+0x11dc] ;  /* 0x0011dc0001057983 */ /* 0x000ea20000100800 */
[----:B------:R-:W-:-:S02]  /*5a2d0*/  LOP3.LUT R3, R3, 0xffff, RZ, 0xc0, !PT ;  /* 0x0000ffff03037812 */ /* 0x000fc400078ec0ff */
[----:B------:R-:W-:Y:S02]  /*5a2e0*/  PRMT R4, R4, 0x3340, R1 ;  /* 0x0000334004047816 */ /* 0x000fe40000000001 */
[----:B----4-:R-:W-:Y:S02]  /*5a2f0*/  SHF.R.U32.HI R0, RZ, 0x8, R9 ;  /* 0x00000008ff007819 */ /* 0x010fe40000011609 */
[----:B------:R-:W-:Y:S02]  /*5a300*/  PRMT R3, R3, 0x3340, R1 ;  /* 0x0000334003037816 */ /* 0x000fe40000000001 */
[----:B------:R-:W-:Y:S01]  /*5a310*/  LOP3.LUT R0, R0, 0xffff, RZ, 0xc0, !PT ;  /* 0x0000ffff00007812 */ /* 0x000fe200078ec0ff */
[----:B------:R-:W-:Y:S01]  /*5a320*/  STL [R1+0x114], R4 ;  /* 0x0001140401007387 */ /* 0x000fe20000100800 */
[----:B---3--:R-:W-:-:S03]  /*5a330*/  SHF.R.U32.HI R2, RZ, 0x8, R28 ;  /* 0x00000008ff027819 */ /* 0x008fc6000001161c */
[----:B------:R-:W3:Y:S01]  /*5a340*/  LDL.LU R28, [R1+0x12c] ;  /* 0x00012c00011c7983 */ /* 0x000ee20000300800 */
[----:B------:R-:W-:-:S04]  /*5a350*/  LOP3.LUT R2, R2, 0xffff, RZ, 0xc0, !PT ;  /* 0x0000ffff02027812 */ /* 0x000fc800078ec0ff */
[----:B------:R-:W-:Y:S01]  /*5a360*/  PRMT R0, R0, 0x3340, R2 ;  /* 0x0000334000007816 */ /* 0x000fe20000000002 */
[----:B------:R1:W-:Y:S04]  /*5a370*/  STL [R1+0x150], R3 ;  /* 0x0001500301007387 */ /* 0x0003e80000100800 */
[----:B------:R4:W-:Y:S01]  /*5a380*/  STL [R1+0x214], R0 ;  /* 0x0002140001007387 */ /* 0x0009e20000100800 */
[----:B-1----:R-:W-:Y:S02]  /*5a390*/  SHF.R.U32.HI R3, RZ, 0x8, R8 ;  /* 0x00000008ff037819 */ /* 0x002fe40000011608 */
[----:B------:R-:W1:Y:S01]  /*5a3a0*/  LDC R8, c[0x0][0x3b4] ;  /* 0x0000ed00ff087b82 */ /* 0x000e620000000800 */
[----:B----4-:R-:W-:Y:S02]  /*5a3b0*/  SHF.R.U32.HI R0, RZ, 0x8, R26 ;  /* 0x00000008ff007819 */ /* 0x010fe4000001161a */
[----:B------:R-:W-:-:S02]  /*5a3c0*/  LOP3.LUT R3, R3, 0xffff, RZ, 0xc0, !PT ;  /* 0x0000ffff03037812 */ /* 0x000fc400078ec0ff */
[----:B------:R-:W-:Y:S02]  /*5a3d0*/  SHF.R.U32.HI R2, RZ, 0x8, R27 ;  /* 0x00000008ff027819 */ /* 0x000fe4000001161b */
[----:B------:R-:W-:Y:S02]  /*5a3e0*/  LOP3.LUT R0, R0, 0xffff, RZ, 0xc0, !PT ;  /* 0x0000ffff00007812 */ /* 0x000fe400078ec0ff */
[----:B------:R-:W-:Y:S02]  /*5a3f0*/  LOP3.LUT R2, R2, 0xffff, RZ, 0xc0, !PT ;  /* 0x0000ffff02027812 */ /* 0x000fe400078ec0ff */
[----:B------:R-:W-:Y:S02]  /*5a400*/  PRMT R3, R3, 0x3340, R1 ;  /* 0x0000334003037816 */ /* 0x000fe40000000001 */
[----:B------:R-:W-:-:S03]  /*5a410*/  PRMT R0, R0, 0x3340, R2 ;  /* 0x0000334000007816 */ /* 0x000fc60000000002 */
[----:B------:R4:W-:Y:S04]  /*5a420*/  STL [R1+0x124], R3 ;  /* 0x0001240301007387 */ /* 0x0009e80000100800 */
[----:B------:R0:W-:Y:S04]  /*5a430*/  STL [R1+0x210], R0 ;  /* 0x0002100001007387 */ /* 0x0001e80000100800 */
[----:B------:R-:W3:Y:S04]  /*5a440*/  LDL.LU R26, [R1+0x580] ;  /* 0x00058000011a7983 */ /* 0x000ee80000300800 */
[----:B------:R-:W3:Y:S01]  /*5a450*/  LDL.LU R27, [R1+0x578] ;  /* 0x00057800011b7983 */ /* 0x000ee20000300800 */
[----:B----4-:R-:W-:-:S04]  /*5a460*/  SHF.R.U32.HI R3, RZ, 0x8, R24 ;  /* 0x00000008ff037819 */ /* 0x010fc80000011618 */
[----:B------:R-:W-:Y:S02]  /*5a470*/  LOP3.LUT R3, R3, 0xffff, RZ, 0xc0, !PT ;  /* 0x0000ffff03037812 */ /* 0x000fe400078ec0ff */
[----:B--2---:R-:W-:-:S04]  /*5a480*/  SHF.R.U32.HI R4, RZ, 0x8, R25 ;  /* 0x00000008ff047819 */ /* 0x004fc80000011619 */
[----:B------:R-:W-:-:S04]  /*5a490*/  LOP3.LUT R4, R4, 0xffff, RZ, 0xc0, !PT ;  /* 0x0000ffff04047812 */ /* 0x000fc800078ec0ff */
[----:B------:R-:W-:Y:S02]  /*5a4a0*/  PRMT R3, R3, 0x3340, R4 ;  /* 0x0000334003037816 */ /* 0x000fe40000000004 */
[----:B0-----:R-:W-:-:S04]  /*5a4b0*/  SHF.R.U32.HI R0, RZ, 0x8, R23 ;  /* 0x00000008ff007819 */ /* 0x001fc80000011617 */
[----:B------:R-:W-:Y:S01]  /*5a4c0*/  LOP3.LUT R0, R0, 0xffff, RZ, 0xc0, !PT ;  /* 0x0000ffff00007812 */ /* 0x000fe200078ec0ff */
[----:B------:R0:W-:Y:S01]  /*5a4d0*/  STL [R1+0x204], R3 ;  /* 0x0002040301007387 */ /* 0x0001e20000100800 */
[----:B------:R-:W-:Y:S02]  /*5a4e0*/  IMAD R2, R5, UR32, RZ ;  /* 0x0000002005027c24 */ /* 0x000fe4000f8e02ff */
[----:B0-----:R-:W-:Y:S01]  /*5a4f0*/  PRMT R3, R0, 0x3340, R1 ;  /* 0x0000334000037816 */ /* 0x001fe20000000001 */
[----:B------:R-:W0:Y:S01]  /*5a500*/  LDC R5, c[0x0][0x3b4] ;  /* 0x0000ed00ff057b82 */ /* 0x000e220000000800 */
[----:B------:R-:W2:Y:S01]  /*5a510*/  LDCU.64 UR32, c[0x0][0x390] ;  /* 0x00007200ff2077ac */ /* 0x000ea20008000a00 */
[----:B------:R-:W-:Y:S01]  /*5a520*/  IADD3 R12, P1, PT, R2, UR16, RZ ;  /* 0x00000010020c7c10 */ /* 0x000fe2000ff3e0ff */
[----:B------:R-:W-:Y:S01]  /*5a530*/  IMAD R0, R6, 0x40, R2 ;  /* 0x0000004006007824 */ /* 0x000fe200078e0202 */
[----:B------:R4:W-:Y:S02]  /*5a540*/  STL [R1+0x11c], R3 ;  /* 0x00011c0301007387 */ /* 0x0009e40000100800 */
[----:B------:R-:W-:Y:S01]  /*5a550*/  LEA.HI.X.SX32 R23, R2, UR17, 0x1, P1 ;  /* 0x0000001102177c11 */ /* 0x000fe200088f0eff */
[----:B-1----:R-:W-:Y:S01]  /*5a560*/  IMAD R8, R8, 0x40, R0 ;  /* 0x0000004008087824 */ /* 0x002fe200078e0200 */
[----:B----4-:R-:W1:Y:S01]  /*5a570*/  LDC R3, c[0x0][0x3b4] ;  /* 0x0000ed00ff037b82 */ /* 0x010e620000000800 */
[----:B------:R-:W-:-:S03]  /*5a580*/  IADD3 R11, P1, PT, R0, UR22, RZ ;  /* 0x00000016000b7c10 */ /* 0x000fc6000ff3e0ff */
[----:B------:R-:W-:Y:S01]  /*5a590*/  IADD3 R10, P2, PT, R8, UR34, RZ ;  /* 0x00000022080a7c10 */ /* 0x000fe2000ff5e0ff */
[----:B------:R-:W-:Y:S01]  /*5a5a0*/  STL [R1+0x8], R23 ;  /* 0x0000081701007387 */ /* 0x000fe20000100800 */
[----:B------:R-:W4:Y:S03]  /*5a5b0*/  LDCU.64 UR16, c[0x0][0x390] ;  /* 0x00007200ff1077ac */ /* 0x000f260008000a00 */
[----:B------:R-:W-:Y:S01]  /*5a5c0*/  STL [R1+0x2420], R11 ;  /* 0x0024200b01007387 */ /* 0x000fe20000100800 */
[----:B------:R-:W-:-:S03]  /*5a5d0*/  LEA.HI.X.SX32 R0, R0, UR23, 0x1, P1 ;  /* 0x0000001700007c11 */ /* 0x000fc600088f0eff */
[----:B------:R-:W-:Y:S01]  /*5a5e0*/  STL [R1+0x2424], R10 ;  /* 0x0024240a01007387 */ /* 0x000fe20000100800 */
[----:B------:R-:W-:-:S03]  /*5a5f0*/  IMAD R7, R7, 0x40, R8 ;  /* 0x0000004007077824 */ /* 0x000fc600078e0208 */
[----:B------:R-:W3:Y:S01]  /*5a600*/  LDL.LU R24, [R1+0x5b4] ;  /* 0x0005b40001187983 */ /* 0x000ee20000300800 */
[----:B0-----:R-:W-:Y:S01]  /*5a610*/  IMAD R4, R5, 0x40, R7 ;  /* 0x0000004005047824 */ /* 0x001fe200078e0207 */
[----:B------:R-:W0:Y:S01]  /*5a620*/  LDCU.64 UR22, c[0x0][0x390] ;  /* 0x00007200ff1677ac */ /* 0x000e220008000a00 */
[----:B------:R-:W0:Y:S01]  /*5a630*/  LDCU UR34, c[0x0][0x398] ;  /* 0x00007300ff2277ac */ /* 0x000e220008000800 */
[C---:B------:R-:W-:Y:S02]  /*5a640*/  IADD3 R9, P1, PT, R7.reuse, UR48, RZ ;  /* 0x0000003007097c10 */ /* 0x040fe4000ff3e0ff */
[----:B------:R-:W-:Y:S01]  /*5a650*/  LEA.HI.X.SX32 R8, R8, UR35, 0x1, P2 ;  /* 0x0000002308087c11 */ /* 0x000fe200090f0eff */
[----:B------:R-:W0:Y:S01]  /*5a660*/  LDCU UR48, c[0x0][0x398] ;  /* 0x00007300ff3077ac */ /* 0x000e220008000800 */
[----:B------:R-:W0:Y:S01]  /*5a670*/  LDCU UR35, c[0x0][0x398] ;  /* 0x00007300ff2377ac */ /* 0x000e220008000800 */
[----:B------:R-:W-:Y:S02]  /*5a680*/  LEA.HI.X.SX32 R7, R7, UR49, 0x1, P1 ;  /* 0x0000003107077c11 */ /* 0x000fe400088f0eff */
[C---:B--2---:R-:W-:Y:S01]  /*5a690*/  IADD3 R6, P1, PT, R4.reuse, UR32, RZ ;  /* 0x0000002004067c10 */ /* 0x044fe2000ff3e0ff */
[----:B------:R-:W2:Y:S01]  /*5a6a0*/  LDCU UR49, c[0x0][0x398] ;  /* 0x00007300ff3177ac */ /* 0x000ea20008000800 */
[----:B------:R-:W0:Y:S01]  /*5a6b0*/  LDCU UR32, c[0x0][0x398] ;  /* 0x00007300ff2077ac */ /* 0x000e220008000800 */
[----:B-1----:R-:W-:Y:S01]  /*5a6c0*/  IMAD R3, R3, 0x40, R4 ;  /* 0x0000004003037824 */ /* 0x002fe200078e0204 */
[----:B------:R-:W-:Y:S01]  /*5a6d0*/  LEA.HI.X.SX32 R4, R4, UR33, 0x1, P1 ;  /* 0x0000002104047c11 */ /* 0x000fe200088f0eff */
[----:B------:R-:W1:Y:S03]  /*5a6e0*/  LDCU UR33, c[0x0][0x398] ;  /* 0x00007300ff2177ac */ /* 0x000e660008000800 */
[----:B----4-:R-:W-:-:S02]  /*5a6f0*/  IADD3 R5, P2, PT, R3, UR16, RZ ;  /* 0x0000001003057c10 */ /* 0x010fc4000ff5e0ff */
[----:B---3--:R-:W-:-:S04]  /*5a700*/  SHF.R.U32.HI R2, RZ, 0x8, R28 ;  /* 0x00000008ff027819 */ /* 0x008fc8000001161c */
[----:B------:R-:W-:-:S04]  /*5a710*/  LOP3.LUT R2, R2, 0xffff, RZ, 0xc0, !PT ;  /* 0x0000ffff02027812 */ /* 0x000fc800078ec0ff */
[----:B------:R-:W-:-:S05]  /*5a720*/  PRMT R2, R2, 0x3340, R1 ;  /* 0x0000334002027816 */ /* 0x000fca0000000001 */
[----:B------:R-:W-:Y:S04]  /*5a730*/  STL [R1+0x118], R2 ;  /* 0x0001180201007387 */ /* 0x000fe80000100800 */
[----:B------:R-:W3:Y:S04]  /*5a740*/  LDL.LU R25, [R1+0x5b0] ;  /* 0x0005b00001197983 */ /* 0x000ee80000300800 */
[----:B------:R4:W-:Y:S04]  /*5a750*/  STL [R1+0x4], R0 ;  /* 0x0000040001007387 */ /* 0x0009e80000100800 */
[----:B------:R-:W2:Y:S04]  /*5a760*/  LDL.LU R28, [R1+0x5ac] ;  /* 0x0005ac00011c7983 */ /* 0x000ea80000300800 */
[----:B------:R-:W-:Y:S04]  /*5a770*/  STL [R1+0x2428], R9 ;  /* 0x0024280901007387 */ /* 0x000fe80000100800 */
[----:B------:R-:W-:Y:S04]  /*5a780*/  STL [R1+0x242c], R8 ;  /* 0x00242c0801007387 */ /* 0x000fe80000100800 */
[----:B------:R0:W-:Y:S04]  /*5a790*/  STL [R1+0x2430], R7 ;  /* 0x0024300701007387 */ /* 0x0001e80000100800 */
[----:B------:R-:W-:Y:S04]  /*5a7a0*/  STL [R1+0x2434], R6 ;  /* 0x0024340601007387 */ /* 0x000fe80000100800 */
[----:B------:R-:W2:Y:S04]  /*5a7b0*/  LDL.LU R16, [R1+0x588] ;  /* 0x0005880001107983 */ /* 0x000ea80000300800 */
[----:B------:R-:W2:Y:S01]  /*5a7c0*/  LDL.LU R15, [R1+0x584] ;  /* 0x00058400010f7983 */ /* 0x000ea20000300800 */
[----:B------:R-:W-:Y:S01]  /*5a7d0*/  IMAD R13, R13, 0x40, R3 ;  /* 0x000000400d0d7824 */ /* 0x000fe200078e0203 */
[----:B----4-:R-:W-:-:S02]  /*5a7e0*/  SHF.R.U32.HI R0, RZ, 0x8, R26 ;  /* 0x00000008ff007819 */ /* 0x010fc4000001161a */
[----:B------:R-:W-:Y:S01]  /*5a7f0*/  SHF.R.U32.HI R2, RZ, 0x8, R27 ;  /* 0x00000008ff027819 */ /* 0x000fe2000001161b */
[----:B0-----:R-:W0:Y:S01]  /*5a800*/  LDC R7, c[0x0][0x3b4] ;  /* 0x0000ed00ff077b82 */ /* 0x001e220000000800 */
[----:B------:R-:W-:Y:S02]  /*5a810*/  LOP3.LUT R0, R0, 0xffff, RZ, 0xc0, !PT ;  /* 0x0000ffff00007812 */ /* 0x000fe400078ec0ff */
[----:B------:R-:W-:-:S04]  /*5a820*/  LOP3.LUT R2, R2, 0xffff, RZ, 0xc0, !PT ;  /* 0x0000ffff02027812 */ /* 0x000fc800078ec0ff */
[----:B------:R-:W-:-:S05]  /*5a830*/  PRMT R0, R0, 0x3340, R2 ;  /* 0x0000334000007816 */ /* 0x000fca0000000002 */
[----:B------:R-:W-:Y:S04]  /*5a840*/  STL [R1+0x254], R0 ;  /* 0x0002540001007387 */ /* 0x000fe80000100800 */
[----:B------:R-:W4:Y:S04]  /*5a850*/  LDL.LU R26, [R1+0x594] ;  /* 0x00059400011a7983 */ /* 0x000f280000300800 */
[----:B------:R-:W4:Y:S04]  /*5a860*/  LDL.LU R27, [R1+0x58c] ;  /* 0x00058c00011b7983 */ /* 0x000f280000300800 */
[----:B------:R-:W-:Y:S04]  /*5a870*/  STL [R1+0x2438], R5 ;  /* 0x0024380501007387 */ /* 0x000fe80000100800 */
[----:B------:R1:W-:Y:S04]  /*5a880*/  STL [R1+0x243c], R4 ;  /* 0x00243c0401007387 */ /* 0x0003e80000100800 */
[----:B-1----:R-:W4:Y:S01]  /*5a890*/  LDL R4, [R1+0x1178] ;  /* 0x0011780001047983 */ /* 0x002f220000100800 */
[----:B------:R-:W-:Y:S01]  /*5a8a0*/  LEA.HI.X.SX32 R3, R3, UR17, 0x1, P2 ;  /* 0x0000001103037c11 */ /* 0x000fe200090f0eff */
[----:B------:R-:W1:Y:S04]  /*5a8b0*/  LDCU.64 UR16, c[0x0][0x390] ;  /* 0x00007200ff1077ac */ /* 0x000e680008000a00 */
[----:B------:R2:W-:Y:S01]  /*5a8c0*/  STL [R1+0x2440], R3 ;  /* 0x0024400301007387 */ /* 0x0005e20000100800 */
[----:B------:R-:W-:-:S04]  /*5a8d0*/  SHF.R.U32.HI R2, RZ, 0x8, R24 ;  /* 0x00000008ff027819 */ /* 0x000fc80000011618 */
[----:B------:R-:W-:Y:S02]  /*5a8e0*/  LOP3.LUT R5, R2, 0xffff, RZ, 0xc0, !PT ;  /* 0x0000ffff02057812 */ /* 0x000fe400078ec0ff */
[----:B------:R-:W-:Y:S01]  /*5a8f0*/  IADD3 R2, P1, PT, R13, UR22, RZ ;  /* 0x000000160d027c10 */ /* 0x000fe2000ff3e0ff */
[----:B------:R-:W0:Y:S01]  /*5a900*/  LDCU UR22, c[0x0][0x398] ;  /* 0x00007300ff1677ac */ /* 0x000e220008000800 */
[----:B---3--:R-:W-:Y:S02]  /*5a910*/  SHF.R.U32.HI R0, RZ, 0x8, R25 ;  /* 0x00000008ff007819 */ /* 0x008fe40000011619 */
[----:B------:R-:W3:Y:S01]  /*5a920*/  LDL.LU R25, [R1+0x59c] ;  /* 0x00059c0001197983 */ /* 0x000ee20000300800 */
[----:B--2---:R-:W-:Y:S02]  /*5a930*/  SHF.R.U32.HI R3, RZ, 0x8, R28 ;  /* 0x00000008ff037819 */ /* 0x004fe4000001161c */
[----:B------:R-:W-:Y:S01]  /*5a940*/  LOP3.LUT R0, R0, 0xffff, RZ, 0xc0, !PT ;  /* 0x0000ffff00007812 */ /* 0x000fe200078ec0ff */
[----:B------:R-:W2:Y:S04]  /*5a950*/  LDL.LU R28, [R1+0x598] ;  /* 0x00059800011c7983 */ /* 0x000ea80000300800 */
[----:B------:R0:W-:Y:S01]  /*5a960*/  STL [R1+0x2444], R2 ;  /* 0x0024440201007387 */ /* 0x0001e20000100800 */
[----:B------:R-:W-:-:S02]  /*5a970*/  LOP3.LUT R3, R3, 0xffff, RZ, 0xc0, !PT ;  /* 0x0000ffff03037812 */ /* 0x000fc400078ec0ff */
[----:B0-----:R-:W-:Y:S02]  /*5a980*/  PRMT R2, R5, 0x3340, R0 ;  /* 0x0000334005027816 */ /* 0x001fe40000000000 */
[----:B------:R-:W-:Y:S01]  /*5a990*/  LEA.HI.X.SX32 R0, R13, UR23, 0x1, P1 ;  /* 0x000000170d007c11 */ /* 0x000fe200088f0eff */
[----:B----4-:R-:W-:-:S04]  /*5a9a0*/  IMAD R24, R4, UR51, RZ ;  /* 0x0000003304187c24 */ /* 0x010fc8000f8e02ff */
[----:B------:R0:W-:Y:S04]  /*5a9b0*/  STL [R1+0x2448], R0 ;  /* 0x0024480001007387 */ /* 0x0001e80000100800 */
[----:B------:R-:W-:Y:S01]  /*5a9c0*/  STL [R1+0x1ec], R2 ;  /* 0x0001ec0201007387 */ /* 0x000fe20000100800 */
[----:B------:R-:W-:Y:S01]  /*5a9d0*/  IMAD R13, R7, 0x40, R13 ;  /* 0x00000040070d7824 */ /* 0x000fe200078e020d */
[----:B------:R-:W-:Y:S01]  /*5a9e0*/  SHF.R.U32.HI R5, RZ, 0x8, R15 ;  /* 0x00000008ff057819 */ /* 0x000fe2000001160f */
[----:B------:R-:W4:Y:S01]  /*5a9f0*/  LDCU UR51, c[0x0][0x398] ;  /* 0x00007300ff3377ac */ /* 0x000f220008000800 */
[----:B------:R-:W1:Y:S01]  /*5aa00*/  LDCU UR23, c[0x0][0x398] ;  /* 0x00007300ff1777ac */ /* 0x000e620008000800 */
[----:B0-----:R-:W-:-:S05]  /*5aa10*/  PRMT R0, R3, 0x3340, R1 ;  /* 0x0000334003007816 */ /* 0x001fca0000000001 */
[----:B------:R0:W-:Y:S04]  /*5aa20*/  STL [R1+0x120], R0 ;  /* 0x0001200001007387 */ /* 0x0001e80000100800 */
[----:B------:R-:W-:Y:S01]  /*5aa30*/  STL [R1+0x630], R24 ;  /* 0x0006301801007387 */ /* 0x000fe20000100800 */
[----:B0-----:R-:W-:-:S03]  /*5aa40*/  SHF.R.U32.HI R0, RZ, 0x8, R26 ;  /* 0x00000008ff007819 */ /* 0x001fc6000001161a */
[----:B------:R-:W4:Y:S01]  /*5aa50*/  LDL.LU R26, [R1+0x57c] ;  /* 0x00057c00011a7983 */ /* 0x000f220000300800 */
[----:B------:R-:W-:-:S03]  /*5aa60*/  SHF.R.U32.HI R2, RZ, 0x8, R27 ;  /* 0x00000008ff027819 */ /* 0x000fc6000001161b */
[----:B------:R-:W4:Y:S01]  /*5aa70*/  LDL.LU R27, [R1+0x5bc] ;  /* 0x0005bc00011b7983 */ /* 0x000f220000300800 */
[----:B------:R-:W-:-:S03]  /*5aa80*/  SHF.R.U32.HI R3, RZ, 0x8, R16 ;  /* 0x00000008ff037819 */ /* 0x000fc60000011610 */
[----:B------:R-:W4:Y:S04]  /*5aa90*/  LDL.LU R10, [R1+0x5b8] ;  /* 0x0005b800010a7983 */ /* 0x000f280000300800 */
[----:B------:R-:W4:Y:S01]  /*5aaa0*/  LDL.LU R11, [R1+0x574] ;  /* 0x00057400010b7983 */ /* 0x000f220000300800 */
[----:B------:R-:W-:Y:S02]  /*5aab0*/  LOP3.LUT R5, R5, 0xffff, RZ, 0xc0, !PT ;  /* 0x0000ffff05057812 */ /* 0x000fe400078ec0ff */
[----:B------:R-:W-:Y:S02]  /*5aac0*/  LOP3.LUT R3, R3, 0xffff, RZ, 0xc0, !PT ;  /* 0x0000ffff03037812 */ /* 0x000fe400078ec0ff */
[----:B-1----:R-:W-:Y:S02]  /*5aad0*/  IADD3 R6, P1, PT, R13, UR16, RZ ;  /* 0x000000100d067c10 */ /* 0x002fe4000ff3e0ff */
[----:B------:R-:W-:-:S02]  /*5aae0*/  LOP3.LUT R0, R0, 0xffff, RZ, 0xc0, !PT ;  /* 0x0000ffff00007812 */ /* 0x000fc400078ec0ff */
[----:B------:R-:W-:Y:S02]  /*5aaf0*/  LOP3.LUT R2, R2, 0xffff, RZ, 0xc0, !PT ;  /* 0x0000ffff02027812 */ /* 0x000fe400078ec0ff */
[----:B------:R-:W-:Y:S02]  /*5ab00*/  PRMT R3, R3, 0x3340, R5 ;  /* 0x0000334003037816 */ /* 0x000fe40000000005 */
[----:B------:R-:W-:Y:S01]  /*5ab10*/  LEA.HI.X.SX32 R13, R13, UR17, 0x1, P1 ;  /* 0x000000110d0d7c11 */ /* 0x000fe200088f0eff */
[----:B------:R-:W0:Y:S01]  /*5ab20*/  LDCU UR16, c[0x0][0x3b8] ;  /* 0x00007700ff1077ac */ /* 0x000e220008000800 */
[----:B------:R-:W-:Y:S01]  /*5ab30*/  PRMT R0, R0, 0x3340, R2 ;  /* 0x0000334000007816 */ /* 0x000fe20000000002 */
[----:B------:R-:W-:Y:S04]  /*5ab40*/  STL [R1], R6 ;  /* 0x0000000601007387 */ /* 0x000fe80000100800 */
[----:B------:R-:W-:Y:S04]  /*5ab50*/  STL [R1+0x1e4], R3 ;  /* 0x0001e40301007387 */ /* 0x000fe80000100800 */
[----:B------:R-:W-:Y:S01]  /*5ab60*/  STL [R1+0x244c], R13 ;  /* 0x00244c0d01007387 */ /* 0x000fe20000100800 */
[----:B------:R-:W-:-:S03]  /*5ab70*/  VIADD R5, R24, UR54 ;  /* 0x0000003618057c36 */ /* 0x000fc60008000000 */
[----:B------:R2:W-:Y:S04]  /*5ab80*/  STL [R1+0x1dc], R0 ;  /* 0x0001dc0001007387 */ /* 0x0005e80000100800 */
[----:B------:R-:W4:Y:S01]  /*5ab90*/  LDL.LU R16, [R1+0x590] ;  /* 0x0005900001107983 */ /* 0x000f220000300800 */
[----:B------:R-:W1:Y:S01]  /*5aba0*/  LDCU UR54, c[0x0][0x398] ;  /* 0x00007300ff3677ac */ /* 0x000e620008000800 */
[----:B------:R-:W0:Y:S01]  /*5abb0*/  LDCU UR17, c[0x0][0x398] ;  /* 0x00007300ff1177ac */ /* 0x000e220008000800 */
[----:B---3--:R-:W-:Y:S02]  /*5abc0*/  SHF.R.U32.HI R2, RZ, 0x8, R25 ;  /* 0x00000008ff027819 */ /* 0x008fe40000011619 */
[----:B------:R-:W3:Y:S01]  /*5abd0*/  LDL.LU R25, [R1+0x5c0] ;  /* 0x0005c00001197983 */ /* 0x000ee20000300800 */
[----:B--2---:R-:W-:-:S02]  /*5abe0*/  SHF.R.U32.HI R0, RZ, 0x8, R28 ;  /* 0x00000008ff007819 */ /* 0x004fc4000001161c */
[----:B------:R-:W-:Y:S01]  /*5abf0*/  LOP3.LUT R2, R2, 0xffff, RZ, 0xc0, !PT ;  /* 0x0000ffff02027812 */ /* 0x000fe200078ec0ff */
[----:B------:R-:W-:Y:S01]  /*5ac00*/  VIADD R28, R5, UR55 ;  /* 0x00000037051c7c36 */ /* 0x000fe20008000000 */
[----:B------:R-:W-:Y:S01]  /*5ac10*/  STL [R1+0x604], R5 ;  /* 0x0006040501007387 */ /* 0x000fe20000100800 */
[----:B------:R-:W-:Y:S02]  /*5ac20*/  LOP3.LUT R0, R0, 0xffff, RZ, 0xc0, !PT ;  /* 0x0000ffff00007812 */ /* 0x000fe400078ec0ff */
[--C-:B------:R-:W-:Y:S01]  /*5ac30*/  PRMT R3, R2, 0x3340, R1.reuse ;  /* 0x0000334002037816 */ /* 0x100fe20000000001 */
[----:B------:R-:W2:Y:S01]  /*5ac40*/  LDCU UR55, c[0x0][0x398] ;  /* 0x00007300ff3777ac */ /* 0x000ea20008000800 */
[----:B------:R-:W-:Y:S01]  /*5ac50*/  PRMT R2, R0, 0x3340, R1 ;  /* 0x0000334000027816 */ /* 0x000fe20000000001 */
[----:B------:R-:W-:Y:S01]  /*5ac60*/  VIADD R0, R28, UR56 ;  /* 0x000000381c007c36 */ /* 0x000fe20008000000 */
[----:B------:R-:W-:Y:S04]  /*5ac70*/  STL [R1+0x5fc], R28 ;  /* 0x0005fc1c01007387 */ /* 0x000fe80000100800 */
[----:B------:R-:W-:Y:S04]  /*5ac80*/  STL [R1+0xec], R3 ;  /* 0x0000ec0301007387 */ /* 0x000fe80000100800 */
[----:B------:R4:W-:Y:S04]  /*5ac90*/  STL [R1+0x128], R2 ;  /* 0x0001280201007387 */ /* 0x0009e80000100800 */
[----:B------:R-:W2:Y:S04]  /*5aca0*/  LDL.LU R15, [R1+0x5a8] ;  /* 0x0005a800010f7983 */ /* 0x000ea80000300800 */
[----:B------:R0:W-:Y:S01]  /*5acb0*/  STL [R1+0x5f4], R0 ;  /* 0x0005f40001007387 */ /* 0x0001e20000100800 */
[----:B------:R-:W0:Y:S01]  /*5acc0*/  LDCU UR56, c[0x0][0x398] ;  /* 0x00007300ff3877ac */ /* 0x000e220008000800 */
[----:B----4-:R-:W-:-:S02]  /*5acd0*/  SHF.R.U32.HI R2, RZ, 0x8, R26 ;  /* 0x00000008ff027819 */ /* 0x010fc4000001161a */
[----:B------:R-:W4:Y:S01]  /*5ace0*/  LDL.LU R26, [R1+0x5a0] ;  /* 0x0005a000011a7983 */ /* 0x000f220000300800 */
[----:B------:R-:W-:Y:S02]  /*5acf0*/  SHF.R.U32.HI R6, RZ, 0x8, R27 ;  /* 0x00000008ff067819 */ /* 0x000fe4000001161b */
[----:B------:R-:W-:Y:S01]  /*5ad00*/  SHF.R.U32.HI R7, RZ, 0x8, R10 ;  /* 0x00000008ff077819 */ /* 0x000fe2000001160a */
[----:B------:R-:W4:Y:S01]  /*5ad10*/  LDL.LU R27, [R1+0x5a4] ;  /* 0x0005a400011b7983 */ /* 0x000f220000300800 */
[----:B------:R-:W-:Y:S02]  /*5ad20*/  SHF.R.U32.HI R3, RZ, 0x8, R11 ;  /* 0x00000008ff037819 */ /* 0x000fe4000001160b */
[----:B------:R-:W-:Y:S02]  /*5ad30*/  LOP3.LUT R6, R6, 0xffff, RZ, 0xc0, !PT ;  /* 0x0000ffff06067812 */ /* 0x000fe400078ec0ff */
[----:B------:R-:W-:Y:S01]  /*5ad40*/  LOP3.LUT R7, R7, 0xffff, RZ, 0xc0, !PT ;  /* 0x0000ffff07077812 */ /* 0x000fe200078ec0ff */
[----:B0-----:R-:W-:Y:S01]  /*5ad50*/  VIADD R0, R0, UR57 ;  /* 0x0000003900007c36 */ /* 0x001fe20008000000 */
[----:B------:R-:W-:-:S02]  /*5ad60*/  LOP3.LUT R2, R2, 0xffff, RZ, 0xc0, !PT ;  /* 0x0000ffff02027812 */ /* 0x000fc400078ec0ff */
[----:B------:R-:W-:Y:S02]  /*5ad70*/  LOP3.LUT R3, R3, 0xffff, RZ, 0xc0, !PT ;  /* 0x0000ffff03037812 */ /* 0x000fe400078ec0ff */
[----:B------:R-:W-:Y:S01]  /*5ad80*/  PRMT R6, R6, 0x3340, R7 ;  /* 0x0000334006067816 */ /* 0x000fe20000000007 */
[----:B------:R-:W0:Y:S01]  /*5ad90*/  LDCU UR57, c[0x0][0x398] ;  /* 0x00007300ff3977ac */ /* 0x000e220008000800 */
[----:B------:R1:W-:Y:S01]  /*5ada0*/  STL [R1+0x5e8], R0 ;  /* 0x0005e80001007387 */ /* 0x0003e20000100800 */
[----:B------:R-:W-:-:S03]  /*5adb0*/  PRMT R2, R2, 0x3340, R3 ;  /* 0x0000334002027816 */ /* 0x000fc60000000003 */
[----:B------:R-:W-:Y:S04]  /*5adc0*/  STL [R1+0x1d0], R6 ;  /* 0x0001d00601007387 */ /* 0x000fe80000100800 */
[----:B------:R-:W-:Y:S01]  /*5add0*/  STL [R1+0x1c4], R2 ;  /* 0x0001c40201007387 */ /* 0x000fe20000100800 */
[----:B-1----:R-:W-:Y:S01]  /*5ade0*/  VIADD R0, R0, UR71 ;  /* 0x0000004700007c36 */ /* 0x002fe20008000000 */
[----:B------:R-:W-:Y:S01]  /*5adf0*/  SHF.R.U32.HI R3, RZ, 0x8, R16 ;  /* 0x00000008ff037819 */ /* 0x000fe20000011610 */
[----:B------:R-:W1:Y:S03]  /*5ae00*/  LDCU UR71, c[0x0][0x398] ;  /* 0x00007300ff4777ac */ /* 0x000e660008000800 */
[----:B------:R0:W-:Y:S04]  /*5ae10*/  STL [R1+0x5e0], R0 ;  /* 0x0005e00001007387 */ /* 0x0001e80000100800 */
[----:B------:R-:W4:Y:S04]  /*5ae20*/  LDL.LU R11, [R1+0x5f8] ;  /* 0x0005f800010b7983 */ /* 0x000f280000300800 */
[----:B------:R-:W4:Y:S01]  /*5ae30*/  LDL.LU R16, [R1+0x5ec] ;  /* 0x0005ec0001107983 */ /* 0x000f220000300800 */
[----:B------:R-:W-:Y:S01]  /*5ae40*/  LOP3.LUT R3, R3, 0xffff, RZ, 0xc0, !PT ;  /* 0x0000ffff03037812 */ /* 0x000fe200078ec0ff */
[----:B0-----:R-:W-:-:S03]  /*5ae50*/  VIADD R0, R0, UR70 ;  /* 0x0000004600007c36 */ /* 0x001fc60008000000 */
[----:B------:R-:W-:Y:S01]  /*5ae60*/  PRMT R3, R3, 0x3340, R1 ;  /* 0x0000334003037816 */ /* 0x000fe20000000001 */
[----:B------:R-:W0:Y:S01]  /*5ae70*/  LDCU UR70, c[0x0][0x398] ;  /* 0x00007300ff4677ac */ /* 0x000e220008000800 */
[----:B---3--:R-:W-:Y:S02]  /*5ae80*/  SHF.R.U32.HI R2, RZ, 0x8, R25 ;  /* 0x00000008ff027819 */ /* 0x008fe40000011619 */
[----:B------:R-:W3:Y:S04]  /*5ae90*/  LDL.LU R25, [R1+0x5c4] ;  /* 0x0005c40001197983 */ /* 0x000ee80000300800 */
[----:B------:R0:W-:Y:S01]  /*5aea0*/  STL [R1+0x5d8], R0 ;  /* 0x0005d80001007387 */ /* 0x0001e20000100800 */
[----:B------:R-:W-:-:S04]  /*5aeb0*/  LOP3.LUT R2, R2, 0xffff, RZ, 0xc0, !PT ;  /* 0x0000ffff02027812 */ /* 0x000fc800078ec0ff */
[----:B------:R-:W-:Y:S01]  /*5aec0*/  PRMT R2, R2, 0x3340, R1 ;  /* 0x0000334002027816 */ /* 0x000fe20000000001 */
[----:B0-----:R-:W-:Y:S01]  /*5aed0*/  VIADD R0, R0, UR39 ;  /* 0x0000002700007c36 */ /* 0x001fe20008000000 */
[----:B------:R-:W0:Y:S04]  /*5aee0*/  LDCU UR39, c[0x0][0x398] ;  /* 0x00007300ff2777ac */ /* 0x000e280008000800 */
[----:B------:R1:W-:Y:S04]  /*5aef0*/  STL [R1+0x5d4], R0 ;  /* 0x0005d40001007387 */ /* 0x0003e80000100800 */
[----:B------:R2:W-:Y:S04]  /*5af00*/  STL [R1+0xe8], R3 ;  /* 0x0000e80301007387 */ /* 0x0005e80000100800 */
[----:B------:R-:W-:Y:S01]  /*5af10*/  STL [R1+0xfc], R2 ;  /* 0x0000fc0201007387 */ /* 0x000fe20000100800 */
[----:B-1----:R-:W-:Y:S01]  /*5af20*/  VIADD R0, R0, UR45 ;  /* 0x0000002d00007c36 */ /* 0x002fe20008000000 */
[----:B--2---:R-:W-:Y:S01]  /*5af30*/  SHF.R.U32.HI R3, RZ, 0x8, R15 ;  /* 0x00000008ff037819 */ /* 0x004fe2000001160f */
[----:B------:R-:W1:Y:S03]  /*5af40*/  LDCU UR45, c[0x0][0x398] ;  /* 0x00007300ff2d77ac */ /* 0x000e660008000800 */
[----:B------:R2:W-:Y:S04]  /*5af50*/  STL [R1+0x5cc], R0 ;  /* 0x0005cc0001007387 */ /* 0x0005e80000100800 */
[----:B------:R-:W3:Y:S04]  /*5af60*/  LDL.LU R10, [R1+0x5c] ;  /* 0x00005c00010a7983 */ /* 0x000ee80000300800 */
[----:B------:R-:W3:Y:S01]  /*5af70*/  LDL.LU R15, [R1+0x50] ;  /* 0x00005000010f7983 */ /* 0x000ee20000300800 */
[----:B----4-:R-:W-:-:S03]  /*5af80*/  SHF.R.U32.HI R6, RZ, 0x8, R26 ;  /* 0x00000008ff067819 */ /* 0x010fc6000001161a */
[----:B------:R-:W4:Y:S01]  /*5af90*/  LDL.LU R26, [R1+0x620] ;  /* 0x00062000011a7983 */ /* 0x000f220000300800 */
[----:B--2---:R-:W-:Y:S01]  /*5afa0*/  VIADD R0, R0, UR69 ;  /* 0x0000004500007c36 */ /* 0x004fe20008000000 */
[----:B------:R-:W-:Y:S02]  /*5afb0*/  SHF.R.U32.HI R2, RZ, 0x8, R27 ;  /* 0x00000008ff027819 */ /* 0x000fe4000001161b */
[----:B------:R-:W-:Y:S02]  /*5afc0*/  LOP3.LUT R3, R3, 0xffff, RZ, 0xc0, !PT ;  /* 0x0000ffff03037812 */ /* 0x000fe400078ec0ff */
[----:B------:R-:W-:Y:S01]  /*5afd0*/  LOP3.LUT R6, R6, 0xffff, RZ, 0xc0, !PT ;  /* 0x0000ffff06067812 */ /* 0x000fe200078ec0ff */
[----:B------:R-:W2:Y:S01]  /*5afe0*/  LDCU UR69, c[0x0][0x398] ;  /* 0x00007300ff4577ac */ /* 0x000ea20008000800 */
[----:B------:R0:W-:Y:S04]  /*5aff0*/  STL [R1+0x5d0], R0 ;  /* 0x0005d00001007387 */ /* 0x0001e80000100800 */
[----:B------:R-:W2:Y:S01]  /*5b000*/  LDL.LU R27, [R1+0x61c] ;  /* 0x00061c00011b7983 */ /* 0x000ea20000300800 */
[----:B------:R-:W-:-:S02]  /*5b010*/  LOP3.LUT R2, R2, 0xffff, RZ, 0xc0, !PT ;  /* 0x0000ffff02027812 */ /* 0x000fc400078ec0ff */
[----:B------:R-:W-:Y:S01]  /*5b020*/  PRMT R3, R3, 0x3340, R6 ;  /* 0x0000334003037816 */ /* 0x000fe20000000006 */
[----:B0-----:R-:W-:Y:S01]  /*5b030*/  VIADD R0, R0, UR68 ;  /* 0x0000004400007c36 */ /* 0x001fe20008000000 */
[----:B------:R-:W-:Y:S01]  /*5b040*/  PRMT R2, R2, 0x3340, R1 ;  /* 0x0000334002027816 */ /* 0x000fe20000000001 */
[----:B------:R-:W0:Y:S03]  /*5b050*/  LDCU UR68, c[0x0][0x398] ;  /* 0x00007300ff4477ac */ /* 0x000e260008000800 */
[----:B------:R1:W-:Y:S04]  /*5b060*/  STL [R1+0x5c8], R0 ;  /* 0x0005c80001007387 */ /* 0x0003e80000100800 */
[----:B------:R0:W-:Y:S04]  /*5b070*/  STL [R1+0x1c0], R3 ;  /* 0x0001c00301007387 */ /* 0x0001e80000100800 */
[----:B------:R-:W-:Y:S01]  /*5b080*/  STL [R1+0xf0], R2 ;  /* 0x0000f00201007387 */ /* 0x000fe20000100800 */
[----:B-1----:R-:W-:Y:S01]  /*5b090*/  VIADD R0, R0, UR50 ;  /* 0x0000003200007c36 */ /* 0x002fe20008000000 */
[----:B0-----:R-:W-:-:S02]  /*5b0a0*/  SHF.R.U32.HI R3, RZ, 0x8, R11 ;  /* 0x00000008ff037819 */ /* 0x001fc4000001160b */
[----:B------:R-:W-:Y:S01]  /*5b0b0*/  SHF.R.U32.HI R6, RZ, 0x8, R16 ;  /* 0x00000008ff067819 */ /* 0x000fe20000011610 */
[----:B------:R-:W0:Y:S01]  /*5b0c0*/  LDCU UR50, c[0x0][0x398] ;  /* 0x00007300ff3277ac */ /* 0x000e220008000800 */
[----:B------:R1:W-:Y:S04]  /*5b0d0*/  STL [R1+0x5c0], R0 ;  /* 0x0005c00001007387 */ /* 0x0003e80000100800 */
[----:B------:R-:W2:Y:S04]  /*5b0e0*/  LDL.LU R11, [R1+0x5f0] ;  /* 0x0005f000010b7983 */ /* 0x000ea80000300800 */
[----:B------:R-:W2:Y:S01]  /*5b0f0*/  LDL.LU R16, [R1+0x5e4] ;  /* 0x0005e40001107983 */ /* 0x000ea20000300800 */
[----:B------:R-:W-:-:S02]  /*5b100*/  LOP3.LUT R3, R3, 0xffff, RZ, 0xc0, !PT ;  /* 0x0000ffff03037812 */ /* 0x000fc400078ec0ff */
[----:B------:R-:W-:Y:S01]  /*5b110*/  LOP3.LUT R6, R6, 0xffff, RZ, 0xc0, !PT ;  /* 0x0000ffff06067812 */ /* 0x000fe200078ec0ff */
[----:B-1----:R-:W-:-:S03]  /*5b120*/  VIADD R0, R0, UR67 ;  /* 0x0000004300007c36 */ /* 0x002fc60008000000 */
[----:B------:R-:W-:Y:S01]  /*5b130*/  PRMT R3, R3, 0x3340, R6 ;  /* 0x0000334003037816 */ /* 0x000fe20000000006 */
[----:B------:R-:W1:Y:S01]  /*5b140*/  LDCU UR67, c[0x0][0x398] ;  /* 0x00007300ff4377ac */ /* 0x000e620008000800 */
        /* <DEDUP_REMOVED lines=8> */
[----:B------:R-:W-:Y:S04]  /*5b1d0*/  STL [R1+0x1b8], R3 ;  /* 0x0001b80301007387 */ /* 0x000fe80000100800 */
[----:B------:R4:W-:Y:S01]  /*5b1e0*/  STL [R1+0xf4], R2 ;  /* 0x0000f40201007387 */ /* 0x0009e20000100800 */
[----:B-1----:R-:W-:Y:S01]  /*5b1f0*/  VIADD R0, R0, UR66 ;  /* 0x0000004200007c36 */ /* 0x002fe20008000000 */
[----:B------:R-:W1:Y:S01]  /*5b200*/  LDCU UR66, c[0x0][0x398] ;  /* 0x00007300ff4277ac */ /* 0x000e620008000800 */
[----:B------:R-:W-:-:S03]  /*5b210*/  SHF.R.U32.HI R7, RZ, 0x8, R15 ;  /* 0x00000008ff077819 */ /* 0x000fc6000001160f */
[----:B------:R0:W-:Y:S04]  /*5b220*/  STL [R1+0x5b8], R0 ;  /* 0x0005b80001007387 */ /* 0x0001e80000100800 */
[----:B------:R-:W3:Y:S01]  /*5b230*/  LDL.LU R15, [R1+0x60c] ;  /* 0x00060c00010f7983 */ /* 0x000ee20000300800 */
[----:B----4-:R-:W-:-:S03]  /*5b240*/  SHF.R.U32.HI R2, RZ, 0x8, R26 ;  /* 0x00000008ff027819 */ /* 0x010fc6000001161a */
[----:B------:R-:W4:Y:S01]  /*5b250*/  LDL.LU R26, [R1+0x65c] ;  /* 0x00065c00011a7983 */ /* 0x000f220000300800 */
[----:B------:R-:W-:Y:S02]  /*5b260*/  SHF.R.U32.HI R6, RZ, 0x8, R10 ;  /* 0x00000008ff067819 */ /* 0x000fe4000001160a */
[----:B------:R-:W-:Y:S02]  /*5b270*/  LOP3.LUT R7, R7, 0xffff, RZ, 0xc0, !PT ;  /* 0x0000ffff07077812 */ /* 0x000fe400078ec0ff */
[----:B--2---:R-:W-:Y:S02]  /*5b280*/  SHF.R.U32.HI R3, RZ, 0x8, R27 ;  /* 0x00000008ff037819 */ /* 0x004fe4000001161b */
[----:B------:R-:W-:Y:S01]  /*5b290*/  LOP3.LUT R6, R6, 0xffff, RZ, 0xc0, !PT ;  /* 0x0000ffff06067812 */ /* 0x000fe200078ec0ff */
[----:B------:R-:W2:Y:S01]  /*5b2a0*/  LDL.LU R27, [R1+0x608] ;  /* 0x00060800011b7983 */ /* 0x000ea20000300800 */
[----:B0-----:R-:W-:Y:S01]  /*5b2b0*/  VIADD R0, R0, UR65 ;  /* 0x0000004100007c36 */ /* 0x001fe20008000000 */
[----:B------:R-:W-:-:S02]  /*5b2c0*/  LOP3.LUT R2, R2, 0xffff, RZ, 0xc0, !PT ;  /* 0x0000ffff02027812 */ /* 0x000fc400078ec0ff */
[----:B------:R-:W-:Y:S02]  /*5b2d0*/  LOP3.LUT R3, R3, 0xffff, RZ, 0xc0, !PT ;  /* 0x0000ffff03037812 */ /* 0x000fe400078ec0ff */
[----:B------:R-:W-:Y:S01]  /*5b2e0*/  PRMT R6, R6, 0x3340, R7 ;  /* 0x0000334006067816 */ /* 0x000fe20000000007 */
[----:B------:R-:W0:Y:S01]  /*5b2f0*/  LDCU UR65, c[0x0][0x398] ;  /* 0x00007300ff4177ac */ /* 0x000e220008000800 */
[----:B------:R1:W-:Y:S01]  /*5b300*/  STL [R1+0x5b4], R0 ;  /* 0x0005b40001007387 */ /* 0x0003e20000100800 */
[----:B------:R-:W-:-:S03]  /*5b310*/  PRMT R2, R2, 0x3340, R3 ;  /* 0x0000334002027816 */ /* 0x000fc60000000003 */
[----:B------:R0:W-:Y:S04]  /*5b320*/  STL [R1+0x1f8], R6 ;  /* 0x0001f80601007387 */ /* 0x0001e80000100800 */
[----:B------:R-:W-:Y:S01]  /*5b330*/  STL [R1+0x1ac], R2 ;  /* 0x0001ac0201007387 */ /* 0x000fe20000100800 */
[----:B-1----:R-:W-:Y:S01]  /*5b340*/  VIADD R0, R0, UR64 ;  /* 0x0000004000007c36 */ /* 0x002fe20008000000 */
[----:B------:R-:W1:Y:S04]  /*5b350*/  LDCU UR64, c[0x0][0x398] ;  /* 0x00007300ff4077ac */ /* 0x000e680008000800 */
[----:B------:R0:W-:Y:S01]  /*5b360*/  STL [R1+0x5ac], R0 ;  /* 0x0005ac0001007387 */ /* 0x0001e20000100800 */
[----:B------:R-:W-:-:S02]  /*5b370*/  SHF.R.U32.HI R3, RZ, 0x8, R11 ;  /* 0x00000008ff037819 */ /* 0x000fc4000001160b */
[----:B0-----:R-:W-:Y:S01]  /*5b380*/  SHF.R.U32.HI R6, RZ, 0x8, R16 ;  /* 0x00000008ff067819 */ /* 0x001fe20000011610 */
[----:B------:R-:W-:Y:S01]  /*5b390*/  VIADD R0, R0, UR63 ;  /* 0x0000003f00007c36 */ /* 0x000fe20008000000 */
[----:B------:R-:W-:Y:S02]  /*5b3a0*/  LOP3.LUT R3, R3, 0xffff, RZ, 0xc0, !PT ;  /* 0x0000ffff03037812 */ /* 0x000fe400078ec0ff */
[----:B------:R-:W-:Y:S01]  /*5b3b0*/  LOP3.LUT R6, R6, 0xffff, RZ, 0xc0, !PT ;  /* 0x0000ffff06067812 */ /* 0x000fe200078ec0ff */
[----:B------:R-:W0:Y:S03]  /*5b3c0*/  LDCU UR63, c[0x0][0x398] ;  /* 0x00007300ff3f77ac */ /* 0x000e260008000800 */
[----:B------:R-:W-:Y:S02]  /*5b3d0*/  PRMT R3, R3, 0x3340, R6 ;  /* 0x0000334003037816 */ /* 0x000fe40000000006 */
[----:B---3--:R-:W-:-:S02]  /*5b3e0*/  SHF.R.U32.HI R2, RZ, 0x8, R25 ;  /* 0x00000008ff027819 */ /* 0x008fc40000011619 */
[----:B------:R-:W3:Y:S04]  /*5b3f0*/  LDL.LU R25, [R1+0x62c] ;  /* 0x00062c0001197983 */ /* 0x000ee80000300800 */
[----:B------:R0:W-:Y:S04]  /*5b400*/  STL [R1+0x5b0], R0 ;  /* 0x0005b00001007387 */ /* 0x0001e80000100800 */
[----:B------:R-:W3:Y:S04]  /*5b410*/  LDL.LU R9, [R1+0x628] ;  /* 0x0006280001097983 */ /* 0x000ee80000300800 */
[----:B------:R-:W3:Y:S01]  /*5b420*/  LDL.LU R10, [R1+0x624] ;  /* 0x00062400010a7983 */ /* 0x000ee20000300800 */
[----:B------:R-:W-:Y:S01]  /*5b430*/  LOP3.LUT R2, R2, 0xffff, RZ, 0xc0, !PT ;  /* 0x0000ffff02027812 */ /* 0x000fe200078ec0ff */
[----:B0-----:R-:W-:-:S03]  /*5b440*/  VIADD R0, R0, UR38 ;  /* 0x0000002600007c36 */ /* 0x001fc60008000000 */
[----:B------:R-:W-:Y:S01]  /*5b450*/  PRMT R2, R2, 0x3340, R1 ;  /* 0x0000334002027816 */ /* 0x000fe20000000001 */
[----:B------:R-:W0:Y:S01]  /*5b460*/  LDCU UR38, c[0x0][0x398] ;  /* 0x00007300ff2677ac */ /* 0x000e220008000800 */
[----:B------:R1:W-:Y:S04]  /*5b470*/  STL [R1+0x5a8], R0 ;  /* 0x0005a80001007387 */ /* 0x0003e80000100800 */
[----:B------:R-:W-:Y:S04]  /*5b480*/  STL [R1+0x19c], R3 ;  /* 0x00019c0301007387 */ /* 0x000fe80000100800 */
[----:B------:R0:W-:Y:S01]  /*5b490*/  STL [R1+0xf8], R2 ;  /* 0x0000f80201007387 */ /* 0x0001e20000100800 */
[----:B-1----:R-:W-:-:S05]  /*5b4a0*/  VIADD R0, R0, UR47 ;  /* 0x0000002f00007c36 */ /* 0x002fca0008000000 */
[----:B------:R1:W-:Y:S04]  /*5b4b0*/  STL [R1+0x5a0], R0 ;  /* 0x0005a00001007387 */ /* 0x0003e80000100800 */
[----:B------:R-:W3:Y:S01]  /*5b4c0*/  LDL.LU R11, [R1+0x600] ;  /* 0x00060000010b7983 */ /* 0x000ee20000300800 */
[----:B0-----:R-:W-:-:S03]  /*5b4d0*/  SHF.R.U32.HI R2, RZ, 0x8, R15 ;  /* 0x00000008ff027819 */ /* 0x001fc6000001160f */
[----:B------:R-:W3:Y:S04]  /*5b4e0*/  LDL.LU R16, [R1+0x63c] ;  /* 0x00063c0001107983 */ /* 0x000ee80000300800 */
[----:B------:R-:W3:Y:S01]  /*5b4f0*/  LDL.LU R15, [R1+0x634] ;  /* 0x00063400010f7983 */ /* 0x000ee20000300800 */
[----:B----4-:R-:W-:-:S03]  /*5b500*/  SHF.R.U32.HI R6, RZ, 0x8, R26 ;  /* 0x00000008ff067819 */ /* 0x010fc6000001161a */
[----:B------:R-:W4:Y:S01]  /*5b510*/  LDL.LU R26, [R1+0xe0] ;  /* 0x0000e000011a7983 */ /* 0x000f220000300800 */
[----:B-1----:R-:W-:Y:S01]  /*5b520*/  VIADD R0, R0, UR6 ;  /* 0x0000000600007c36 */ /* 0x002fe20008000000 */
[----:B------:R-:W-:Y:S02]  /*5b530*/  LOP3.LUT R6, R6, 0xffff, RZ, 0xc0, !PT ;  /* 0x0000ffff06067812 */ /* 0x000fe400078ec0ff */
[----:B--2---:R-:W-:Y:S02]  /*5b540*/  SHF.R.U32.HI R3, RZ, 0x8, R27 ;  /* 0x00000008ff037819 */ /* 0x004fe4000001161b */
[----:B------:R0:W-:Y:S01]  /*5b550*/  STL [R1+0x5a4], R0 ;  /* 0x0005a40001007387 */ /* 0x0001e20000100800 */
[----:B------:R-:W-:Y:S01]  /*5b560*/  LOP3.LUT R2, R2, 0xffff, RZ, 0xc0, !PT ;  /* 0x0000ffff02027812 */ /* 0x000fe200078ec0ff */
[----:B------:R-:W1:Y:S01]  /*5b570*/  LDCU UR6, c[0x0][0x398] ;  /* 0x00007300ff0677ac */ /* 0x000e620008000800 */
[----:B------:R-:W-:Y:S02]  /*5b580*/  LOP3.LUT R3, R3, 0xffff, RZ, 0xc0, !PT ;  /* 0x0000ffff03037812 */ /* 0x000fe400078ec0ff */
[----:B------:R-:W-:Y:S01]  /*5b590*/  PRMT R6, R6, 0x3340, R1 ;  /* 0x0000334006067816 */ /* 0x000fe20000000001 */
[----:B0-----:R-:W-:Y:S01]  /*5b5a0*/  VIADD R0, R0, UR7 ;  /* 0x0000000700007c36 */ /* 0x001fe20008000000 */
[----:B------:R-:W-:Y:S01]  /*5b5b0*/  PRMT R2, R2, 0x3340, R3 ;  /* 0x0000334002027816 */ /* 0x000fe20000000003 */
[----:B------:R-:W0:Y:S03]  /*5b5c0*/  LDCU UR7, c[0x0][0x398] ;  /* 0x00007300ff0777ac */ /* 0x000e260008000800 */
[----:B------:R2:W-:Y:S04]  /*5b5d0*/  STL [R1+0x59c], R0 ;  /* 0x00059c0001007387 */ /* 0x0005e80000100800 */
[----:B------:R-:W-:Y:S04]  /*5b5e0*/  STL [R1+0xd8], R6 ;  /* 0x0000d80601007387 */ /* 0x000fe80000100800 */
[----:B------:R-:W-:Y:S04]  /*5b5f0*/  STL [R1+0x1d8], R2 ;  /* 0x0001d80201007387 */ /* 0x000fe80000100800 */
[----:B------:R-:W4:Y:S01]  /*5b600*/  LDL.LU R27, [R1+0xe4] ;  /* 0x0000e400011b7983 */ /* 0x000f220000300800 */
[----:B--2---:R-:W-:Y:S01]  /*5b610*/  VIADD R0, R0, UR24 ;  /* 0x0000001800007c36 */ /* 0x004fe20008000000 */
[----:B------:R-:W2:Y:S04]  /*5b620*/  LDCU UR24, c[0x0][0x398] ;  /* 0x00007300ff1877ac */ /* 0x000ea80008000800 */
[----:B------:R0:W-:Y:S02]  /*5b630*/  STL [R1+0x594], R0 ;  /* 0x0005940001007387 */ /* 0x0001e40000100800 */
[----:B0-----:R-:W-:Y:S01]  /*5b640*/  VIADD R0, R0, UR25 ;  /* 0x0000001900007c36 */ /* 0x001fe20008000000 */
[----:B------:R-:W0:Y:S01]  /*5b650*/  LDCU UR25, c[0x0][0x398] ;  /* 0x00007300ff1977ac */ /* 0x000e220008000800 */
[----:B---3--:R-:W-:-:S02]  /*5b660*/  SHF.R.U32.HI R3, RZ, 0x8, R25 ;  /* 0x00000008ff037819 */ /* 0x008fc40000011619 */
[----:B------:R-:W3:Y:S01]  /*5b670*/  LDL.LU R25, [R1+0x664] ;  /* 0x0006640001197983 */ /* 0x000ee20000300800 */
[----:B------:R-:W-:Y:S02]  /*5b680*/  SHF.R.U32.HI R6, RZ, 0x8, R9 ;  /* 0x00000008ff067819 */ /* 0x000fe40000011609 */
[----:B------:R-:W-:Y:S01]  /*5b690*/  SHF.R.U32.HI R2, RZ, 0x8, R10 ;  /* 0x00000008ff027819 */ /* 0x000fe2000001160a */
[----:B------:R0:W-:Y:S01]  /*5b6a0*/  STL [R1+0x598], R0 ;  /* 0x0005980001007387 */ /* 0x0001e20000100800 */
[----:B------:R-:W-:Y:S02]  /*5b6b0*/  LOP3.LUT R3, R3, 0xffff, RZ, 0xc0, !PT ;  /* 0x0000ffff03037812 */ /* 0x000fe400078ec0ff */
[----:B------:R-:W-:Y:S02]  /*5b6c0*/  LOP3.LUT R6, R6, 0xffff, RZ, 0xc0, !PT ;  /* 0x0000ffff06067812 */ /* 0x000fe400078ec0ff */
[----:B------:R-:W-:Y:S02]  /*5b6d0*/  LOP3.LUT R2, R2, 0xffff, RZ, 0xc0, !PT ;  /* 0x0000ffff02027812 */ /* 0x000fe400078ec0ff */
[----:B------:R-:W-:Y:S01]  /*5b6e0*/  PRMT R3, R3, 0x3340, R6 ;  /* 0x0000334003037816 */ /* 0x000fe20000000006 */
[----:B0-----:R-:W-:Y:S01]  /*5b6f0*/  VIADD R0, R0, UR26 ;  /* 0x0000001a00007c36 */ /* 0x001fe20008000000 */
[----:B------:R-:W-:Y:S01]  /*5b700*/  PRMT R2, R2, 0x3340, R1 ;  /* 0x0000334002027816 */ /* 0x000fe20000000001 */
[----:B------:R-:W0:Y:S03]  /*5b710*/  LDCU UR26, c[0x0][0x398] ;  /* 0x00007300ff1a77ac */ /* 0x000e260008000800 */
[----:B------:R1:W-:Y:S04]  /*5b720*/  STL [R1+0x590], R0 ;  /* 0x0005900001007387 */ /* 0x0003e80000100800 */
[----:B------:R4:W-:Y:S04]  /*5b730*/  STL [R1+0x18c], R3 ;  /* 0x00018c0301007387 */ /* 0x0009e80000100800 */
[----:B------:R0:W-:Y:S01]  /*5b740*/  STL [R1+0xc4], R2 ;  /* 0x0000c40201007387 */ /* 0x0001e20000100800 */
[----:B-1----:R-:W-:Y:S01]  /*5b750*/  VIADD R0, R0, UR27 ;  /* 0x0000001b00007c36 */ /* 0x002fe20008000000 */
[----:B------:R-:W1:Y:S04]  /*5b760*/  LDCU UR27, c[0x0][0x398] ;  /* 0x00007300ff1b77ac */ /* 0x000e680008000800 */
[----:B------:R0:W-:Y:S01]  /*5b770*/  STL [R1+0x58c], R0 ;  /* 0x00058c0001007387 */ /* 0x0001e20000100800 */
[----:B----4-:R-:W-:-:S03]  /*5b780*/  SHF.R.U32.HI R3, RZ, 0x8, R26 ;  /* 0x00000008ff037819 */ /* 0x010fc6000001161a */
[----:B------:R-:W4:Y:S01]  /*5b790*/  LDL.LU R26, [R1+0x654] ;  /* 0x00065400011a7983 */ /* 0x000f220000300800 */
[----:B------:R-:W-:Y:S02]  /*5b7a0*/  SHF.R.U32.HI R6, RZ, 0x8, R16 ;  /* 0x00000008ff067819 */ /* 0x000fe40000011610 */
[----:B------:R-:W-:Y:S02]  /*5b7b0*/  SHF.R.U32.HI R7, RZ, 0x8, R15 ;  /* 0x00000008ff077819 */ /* 0x000fe4000001160f */
[----:B0-----:R-:W-:Y:S01]  /*5b7c0*/  SHF.R.U32.HI R2, RZ, 0x8, R11 ;  /* 0x00000008ff027819 */ /* 0x001fe2000001160b */
[----:B------:R-:W2:Y:S04]  /*5b7d0*/  LDL.LU R8, [R1+0x64c] ;  /* 0x00064c0001087983 */ /* 0x000ea80000300800 */
[----:B------:R-:W2:Y:S01]  /*5b7e0*/  LDL.LU R9, [R1+0x640] ;  /* 0x0006400001097983 */ /* 0x000ea20000300800 */
[----:B------:R-:W-:-:S02]  /*5b7f0*/  LOP3.LUT R6, R6, 0xffff, RZ, 0xc0, !PT ;  /* 0x0000ffff06067812 */ /* 0x000fc400078ec0ff */
[----:B------:R-:W-:Y:S02]  /*5b800*/  LOP3.LUT R7, R7, 0xffff, RZ, 0xc0, !PT ;  /* 0x0000ffff07077812 */ /* 0x000fe400078ec0ff */
[----:B------:R-:W-:Y:S02]  /*5b810*/  LOP3.LUT R2, R2, 0xffff, RZ, 0xc0, !PT ;  /* 0x0000ffff02027812 */ /* 0x000fe400078ec0ff */
[----:B------:R-:W-:Y:S01]  /*5b820*/  LOP3.LUT R3, R3, 0xffff, RZ, 0xc0, !PT ;  /* 0x0000ffff03037812 */ /* 0x000fe200078ec0ff */
[----:B------:R-:W-:Y:S01]  /*5b830*/  VIADD R0, R0, UR28 ;  /* 0x0000001c00007c36 */ /* 0x000fe20008000000 */
[----:B------:R-:W-:Y:S01]  /*5b840*/  PRMT R6, R6, 0x3340, R7 ;  /* 0x0000334006067816 */ /* 0x000fe20000000007 */
[----:B------:R-:W0:Y:S01]  /*5b850*/  LDCU UR28, c[0x0][0x398] ;  /* 0x00007300ff1c77ac */ /* 0x000e220008000800 */
[----:B------:R-:W-:Y:S02]  /*5b860*/  PRMT R2, R2, 0x3340, R3 ;  /* 0x0000334002027816 */ /* 0x000fe40000000003 */
[----:B------:R1:W-:Y:S04]  /*5b870*/  STL [R1+0x588], R0 ;  /* 0x0005880001007387 */ /* 0x0003e80000100800 */
[----:B------:R-:W-:Y:S04]  /*5b880*/  STL [R1+0x184], R6 ;  /* 0x0001840601007387 */ /* 0x000fe80000100800 */
[----:B------:R-:W-:Y:S04]  /*5b890*/  STL [R1+0x17c], R2 ;  /* 0x00017c0201007387 */ /* 0x000fe80000100800 */
[----:B------:R-:W2:Y:S01]  /*5b8a0*/  LDL.LU R10, [R1+0x660] ;  /* 0x00066000010a7983 */ /* 0x000ea20000300800 */
[----:B-1----:R-:W-:Y:S01]  /*5b8b0*/  VIADD R0, R0, UR10 ;  /* 0x0000000a00007c36 */ /* 0x002fe20008000000 */
[----:B------:R-:W-:Y:S01]  /*5b8c0*/  SHF.R.U32.HI R3, RZ, 0x8, R27 ;  /* 0x00000008ff037819 */ /* 0x000fe2000001161b */
[----:B------:R-:W1:Y:S03]  /*5b8d0*/  LDCU UR10, c[0x0][0x398] ;  /* 0x00007300ff0a77ac */ /* 0x000e660008000800 */
[----:B------:R0:W-:Y:S04]  /*5b8e0*/  STL [R1+0x580], R0 ;  /* 0x0005800001007387 */ /* 0x0001e80000100800 */
[----:B------:R-:W2:Y:S04]  /*5b8f0*/  LDL.LU R11, [R1+0x658] ;  /* 0x00065800010b7983 */ /* 0x000ea80000300800 */
[----:B------:R-:W2:Y:S04]  /*5b900*/  LDL.LU R27, [R1+0x66c] ;  /* 0x00066c00011b7983 */ /* 0x000ea80000300800 */
[----:B------:R-:W2:Y:S01]  /*5b910*/  LDL.LU R16, [R1+0x668] ;  /* 0x0006680001107983 */ /* 0x000ea20000300800 */
[----:B------:R-:W-:Y:S01]  /*5b920*/  LOP3.LUT R3, R3, 0xffff, RZ, 0xc0, !PT ;  /* 0x0000ffff03037812 */ /* 0x000fe200078ec0ff */
[----:B0-----:R-:W-:-:S03]  /*5b930*/  VIADD R0, R0, UR46 ;  /* 0x0000002e00007c36 */ /* 0x001fc60008000000 */
[----:B------:R-:W-:Y:S01]  /*5b940*/  PRMT R3, R3, 0x3340, R1 ;  /* 0x0000334003037816 */ /* 0x000fe20000000001 */
[----:B------:R-:W0:Y:S01]  /*5b950*/  LDCU.64 UR46, c[0x0][0x398] ;  /* 0x00007300ff2e77ac */ /* 0x000e220008000a00 */
[----:B------:R1:W-:Y:S02]  /*5b960*/  STL [R1+0x584], R0 ;  /* 0x0005840001007387 */ /* 0x0003e40000100800 */
[----:B-1----:R-:W-:Y:S01]  /*5b970*/  VIADD R0, R0, UR11 ;  /* 0x0000000b00007c36 */ /* 0x002fe20008000000 */
[----:B------:R-:W1:Y:S04]  /*5b980*/  LDCU UR11, c[0x0][0x398] ;  /* 0x00007300ff0b77ac */ /* 0x000e680008000800 */
[----:B------:R0:W-:Y:S04]  /*5b990*/  STL [R1+0x57c], R0 ;  /* 0x00057c0001007387 */ /* 0x0001e80000100800 */
[----:B------:R4:W-:Y:S01]  /*5b9a0*/  STL [R1+0xcc], R3 ;  /* 0x0000cc0301007387 */ /* 0x0009e20000100800 */
[----:B0-----:R-:W-:Y:S01]  /*5b9b0*/  VIADD R0, R0, UR18 ;  /* 0x0000001200007c36 */ /* 0x001fe20008000000 */
[----:B------:R-:W0:Y:S01]  /*5b9c0*/  LDCU UR18, c[0x0][0x398] ;  /* 0x00007300ff1277ac */ /* 0x000e220008000800 */
[----:B---3--:R-:W-:-:S04]  /*5b9d0*/  SHF.R.U32.HI R2, RZ, 0x8, R25 ;  /* 0x00000008ff027819 */ /* 0x008fc80000011619 */
[----:B------:R-:W-:-:S04]  /*5b9e0*/  LOP3.LUT R2, R2, 0xffff, RZ, 0xc0, !PT ;  /* 0x0000ffff02027812 */ /* 0x000fc800078ec0ff */
[----:B------:R-:W-:-:S05]  /*5b9f0*/  PRMT R2, R2, 0x3340, R1 ;  /* 0x0000334002027816 */ /* 0x000fca0000000001 */
[----:B------:R-:W-:Y:S04]  /*5ba00*/  STL [R1+0xc8], R2 ;  /* 0x0000c80201007387 */ /* 0x000fe80000100800 */
[----:B------:R-:W3:Y:S04]  /*5ba10*/  LDL.LU R15, [R1+0x650] ;  /* 0x00065000010f7983 */ /* 0x000ee80000300800 */
[----:B------:R-:W3:Y:S04]  /*5ba20*/  LDL.LU R25, [R1+0x648] ;  /* 0x0006480001197983 */ /* 0x000ee80000300800 */
[----:B------:R0:W-:Y:S01]  /*5ba30*/  STL [R1+0x574], R0 ;  /* 0x0005740001007387 */ /* 0x0001e20000100800 */
[----:B----4-:R-:W-:-:S03]  /*5ba40*/  SHF.R.U32.HI R3, RZ, 0x8, R26 ;  /* 0x00000008ff037819 */ /* 0x010fc6000001161a */
[----:B------:R-:W4:Y:S01]  /*5ba50*/  LDL.LU R26, [R1+0x644] ;  /* 0x00064400011a7983 */ /* 0x000f220000300800 */
[----:B0-----:R-:W-:Y:S01]  /*5ba60*/  VIADD R0, R0, UR19 ;  /* 0x0000001300007c36 */ /* 0x001fe20008000000 */
[----:B--2---:R-:W-:Y:S02]  /*5ba70*/  SHF.R.U32.HI R6, RZ, 0x8, R8 ;  /* 0x00000008ff067819 */ /* 0x004fe40000011608 */
[----:B------:R-:W-:Y:S02]  /*5ba80*/  SHF.R.U32.HI R2, RZ, 0x8, R9 ;  /* 0x00000008ff027819 */ /* 0x000fe40000011609 */
[----:B------:R-:W-:Y:S01]  /*5ba90*/  LOP3.LUT R3, R3, 0xffff, RZ, 0xc0, !PT ;  /* 0x0000ffff03037812 */ /* 0x000fe200078ec0ff */
[----:B------:R-:W0:Y:S01]  /*5baa0*/  LDCU UR19, c[0x0][0x398] ;  /* 0x00007300ff1377ac */ /* 0x000e220008000800 */
[----:B------:R2:W-:Y:S01]  /*5bab0*/  STL [R1+0x578], R0 ;  /* 0x0005780001007387 */ /* 0x0005e20000100800 */
[----:B------:R-:W-:Y:S02]  /*5bac0*/  LOP3.LUT R6, R6, 0xffff, RZ, 0xc0, !PT ;  /* 0x0000ffff06067812 */ /* 0x000fe400078ec0ff */
[----:B------:R-:W-:-:S02]  /*5bad0*/  LOP3.LUT R2, R2, 0xffff, RZ, 0xc0, !PT ;  /* 0x0000ffff02027812 */ /* 0x000fc400078ec0ff */
[----:B------:R-:W-:Y:S01]  /*5bae0*/  PRMT R3, R3, 0x3340, R6 ;  /* 0x0000334003037816 */ /* 0x000fe20000000006 */
[----:B--2---:R-:W-:Y:S01]  /*5baf0*/  VIADD R0, R0, UR20 ;  /* 0x0000001400007c36 */ /* 0x004fe20008000000 */
[----:B------:R-:W-:Y:S02]  /*5bb00*/  PRMT R2, R2, 0x3340, R1 ;  /* 0x0000334002027816 */ /* 0x000fe40000000001 */
[----:B------:R-:W-:Y:S01]  /*5bb10*/  SHF.R.U32.HI R6, RZ, 0x8, R10 ;  /* 0x00000008ff067819 */ /* 0x000fe2000001160a */
[----:B------:R-:W2:Y:S01]  /*5bb20*/  LDCU UR20, c[0x0][0x398] ;  /* 0x00007300ff1477ac */ /* 0x000ea20008000800 */
[----:B------:R0:W-:Y:S04]  /*5bb30*/  STL [R1+0x570], R0 ;  /* 0x0005700001007387 */ /* 0x0001e80000100800 */
[----:B------:R-:W-:Y:S04]  /*5bb40*/  STL [R1+0x174], R3 ;  /* 0x0001740301007387 */ /* 0x000fe80000100800 */
[----:B------:R1:W-:Y:S01]  /*5bb50*/  STL [R1+0xd0], R2 ;  /* 0x0000d00201007387 */ /* 0x0003e20000100800 */
[----:B0-----:R-:W-:Y:S01]  /*5bb60*/  VIADD R0, R0, UR21 ;  /* 0x0000001500007c36 */ /* 0x001fe20008000000 */
[----:B------:R-:W-:-:S02]  /*5bb70*/  SHF.R.U32.HI R7, RZ, 0x8, R11 ;  /* 0x00000008ff077819 */ /* 0x000fc4000001160b */
[----:B-1----:R-:W-:Y:S02]  /*5bb80*/  SHF.R.U32.HI R2, RZ, 0x8, R27 ;  /* 0x00000008ff027819 */ /* 0x002fe4000001161b */
[----:B------:R-:W-:Y:S02]  /*5bb90*/  SHF.R.U32.HI R3, RZ, 0x8, R16 ;  /* 0x00000008ff037819 */ /* 0x000fe40000011610 */
[----:B------:R-:W-:Y:S01]  /*5bba0*/  LOP3.LUT R6, R6, 0xffff, RZ, 0xc0, !PT ;  /* 0x0000ffff06067812 */ /* 0x000fe200078ec0ff */
[----:B------:R0:W-:Y:S04]  /*5bbb0*/  STL [R1+0x56c], R0 ;  /* 0x00056c0001007387 */ /* 0x0001e80000100800 */
[----:B------:R-:W2:Y:S01]  /*5bbc0*/  LDL.LU R27, [R1+0x6a0] ;  /* 0x0006a000011b7983 */ /* 0x000ea20000300800 */
[----:B------:R-:W-:-:S02]  /*5bbd0*/  LOP3.LUT R7, R7, 0xffff, RZ, 0xc0, !PT ;  /* 0x0000ffff07077812 */ /* 0x000fc400078ec0ff */
[----:B------:R-:W-:Y:S02]  /*5bbe0*/  LOP3.LUT R2, R2, 0xffff, RZ, 0xc0, !PT ;  /* 0x0000ffff02027812 */ /* 0x000fe400078ec0ff */
[----:B------:R-:W-:Y:S01]  /*5bbf0*/  LOP3.LUT R3, R3, 0xffff, RZ, 0xc0, !PT ;  /* 0x0000ffff03037812 */ /* 0x000fe200078ec0ff */
[----:B------:R-:W1:Y:S01]  /*5bc00*/  LDCU UR21, c[0x0][0x398] ;  /* 0x00007300ff1577ac */ /* 0x000e620008000800 */
[----:B------:R-:W-:Y:S01]  /*5bc10*/  PRMT R6, R6, 0x3340, R7 ;  /* 0x0000334006067816 */ /* 0x000fe20000000007 */
[----:B0-----:R-:W-:Y:S01]  /*5bc20*/  VIADD R0, R0, UR37 ;  /* 0x0000002500007c36 */ /* 0x001fe20008000000 */
[----:B------:R-:W-:-:S04]  /*5bc30*/  PRMT R2, R2, 0x3340, R3 ;  /* 0x0000334002027816 */ /* 0x000fc80000000003 */
[----:B------:R0:W-:Y:S04]  /*5bc40*/  STL [R1+0x568], R0 ;  /* 0x0005680001007387 */ /* 0x0001e80000100800 */
[----:B------:R3:W-:Y:S04]  /*5bc50*/  STL [R1+0x1a0], R6 ;  /* 0x0001a00601007387 */ /* 0x0007e80000100800 */
[----:B------:R-:W-:Y:S01]  /*5bc60*/  STL [R1+0x170], R2 ;  /* 0x0001700201007387 */ /* 0x000fe20000100800 */
[----:B0-----:R-:W-:Y:S01]  /*5bc70*/  VIADD R0, R0, UR42 ;  /* 0x0000002a00007c36 */ /* 0x001fe20008000000 */
[----:B---3--:R-:W-:-:S02]  /*5bc80*/  SHF.R.U32.HI R6, RZ, 0x8, R25 ;  /* 0x00000008ff067819 */ /* 0x008fc40000011619 */
[----:B------:R-:W3:Y:S04]  /*5bc90*/  LDL.LU R25, [R1+0x678] ;  /* 0x0006780001197983 */ /* 0x000ee80000300800 */
[----:B------:R0:W-:Y:S01]  /*5bca0*/  STL [R1+0x560], R0 ;  /* 0x0005600001007387 */ /* 0x0001e20000100800 */
[----:B------:R-:W-:-:S03]  /*5bcb0*/  SHF.R.U32.HI R3, RZ, 0x8, R15 ;  /* 0x00000008ff037819 */ /* 0x000fc6000001160f */
[----:B------:R-:W3:Y:S01]  /*5bcc0*/  LDL.LU R9, [R1+0x674] ;  /* 0x0006740001097983 */ /* 0x000ee20000300800 */
[----:B------:R-:W-:-:S03]  /*5bcd0*/  LOP3.LUT R6, R6, 0xffff, RZ, 0xc0, !PT ;  /* 0x0000ffff06067812 */ /* 0x000fc600078ec0ff */
[----:B------:R-:W3:Y:S01]  /*5bce0*/  LDL.LU R10, [R1+0x670] ;  /* 0x00067000010a7983 */ /* 0x000ee20000300800 */
        /* <DEDUP_REMOVED lines=10> */
[----:B-1----:R-:W-:Y:S01]  /*5bd90*/  SHF.R.U32.HI R3, RZ, 0x8, R14 ;  /* 0x00000008ff037819 */ /* 0x002fe2000001160e */
[----:B------:R-:W0:Y:S01]  /*5bda0*/  LDCU UR14, c[0x0][0x398] ;  /* 0x00007300ff0e77ac */ /* 0x000e220008000800 */
[----:B----4-:R-:W-:-:S04]  /*5bdb0*/  SHF.R.U32.HI R2, RZ, 0x8, R26 ;  /* 0x00000008ff027819 */ /* 0x010fc8000001161a */
[----:B------:R-:W-:-:S04]  /*5bdc0*/  LOP3.LUT R2, R2, 0xffff, RZ, 0xc0, !PT ;  /* 0x0000ffff02027812 */ /* 0x000fc800078ec0ff */
[----:B------:R-:W-:-:S05]  /*5bdd0*/  PRMT R2, R2, 0x3340, R1 ;  /* 0x0000334002027816 */ /* 0x000fca0000000001 */
[----:B------:R1:W-:Y:S02]  /*5bde0*/  STL [R1+0xd4], R2 ;  /* 0x0000d40201007387 */ /* 0x0003e40000100800 */
[----:B-1----:R-:W-:Y:S02]  /*5bdf0*/  SHF.R.U32.HI R2, RZ, 0x8, R29 ;  /* 0x00000008ff027819 */ /* 0x002fe4000001161d */
[----:B------:R-:W4:Y:S04]  /*5be00*/  LDL.LU R29, [R1+0x25b0] ;  /* 0x0025b000011d7983 */ /* 0x000f280000300800 */
[----:B------:R-:W4:Y:S04]  /*5be10*/  LDL.LU R11, [R1+0x694] ;  /* 0x00069400010b7983 */ /* 0x000f280000300800 */
[----:B------:R1:W-:Y:S04]  /*5be20*/  STL [R1+0x554], R0 ;  /* 0x0005540001007387 */ /* 0x0003e80000100800 */
[----:B------:R-:W4:Y:S04]  /*5be30*/  LDL.LU R16, [R1+0x690] ;  /* 0x0006900001107983 */ /* 0x000f280000300800 */
[----:B------:R-:W4:Y:S04]  /*5be40*/  LDL.LU R15, [R1+0x68c] ;  /* 0x00068c00010f7983 */ /* 0x000f280000300800 */
[----:B------:R-:W4:Y:S04]  /*5be50*/  LDL.LU R26, [R1+0x688] ;  /* 0x00068800011a7983 */ /* 0x000f280000300800 */
[----:B------:R-:W4:Y:S01]  /*5be60*/  LDL.LU R14, [R1+0x25ac] ;  /* 0x0025ac00010e7983 */ /* 0x000f220000300800 */
[----:B------:R-:W-:-:S02]  /*5be70*/  LOP3.LUT R2, R2, 0xffff, RZ, 0xc0, !PT ;  /* 0x0000ffff02027812 */ /* 0x000fc400078ec0ff */
[----:B--2---:R-:W-:Y:S01]  /*5be80*/  SHF.R.U32.HI R6, RZ, 0x8, R27 ;  /* 0x00000008ff067819 */ /* 0x004fe2000001161b */
[----:B-1----:R-:W-:Y:S01]  /*5be90*/  VIADD R0, R0, UR15 ;  /* 0x0000000f00007c36 */ /* 0x002fe20008000000 */
[----:B------:R-:W-:Y:S01]  /*5bea0*/  LOP3.LUT R3, R3, 0xffff, RZ, 0xc0, !PT ;  /* 0x0000ffff03037812 */ /* 0x000fe200078ec0ff */
[----:B------:R-:W1:Y:S01]  /*5beb0*/  LDCU UR15, c[0x0][0x398] ;  /* 0x00007300ff0f77ac */ /* 0x000e620008000800 */
[----:B------:R-:W-:Y:S02]  /*5bec0*/  LOP3.LUT R6, R6, 0xffff, RZ, 0xc0, !PT ;  /* 0x0000ffff06067812 */ /* 0x000fe400078ec0ff */
[----:B------:R2:W-:Y:S01]  /*5bed0*/  STL [R1+0x558], R0 ;  /* 0x0005580001007387 */ /* 0x0005e20000100800 */
[----:B------:R-:W-:Y:S02]  /*5bee0*/  PRMT R2, R2, 0x3340, R3 ;  /* 0x0000334002027816 */ /* 0x000fe40000000003 */
[----:B------:R-:W-:Y:S01]  /*5bef0*/  PRMT R6, R6, 0x3340, R1 ;  /* 0x0000334006067816 */ /* 0x000fe20000000001 */
[----:B--2---:R-:W-:Y:S01]  /*5bf00*/  VIADD R0, R0, UR9 ;  /* 0x0000000900007c36 */ /* 0x004fe20008000000 */
[----:B------:R-:W2:Y:S04]  /*5bf10*/  LDCU UR9, c[0x0][0x398] ;  /* 0x00007300ff0977ac */ /* 0x000ea80008000800 */
[----:B------:R0:W-:Y:S04]  /*5bf20*/  STL [R1+0x550], R0 ;  /* 0x0005500001007387 */ /* 0x0001e80000100800 */
[----:B------:R1:W-:Y:S04]  /*5bf30*/  STL [R1+0xa4], R6 ;  /* 0x0000a40601007387 */ /* 0x0003e80000100800 */
[----:B------:R-:W-:Y:S04]  /*5bf40*/  STL [R1+0x180], R2 ;  /* 0x0001800201007387 */ /* 0x000fe80000100800 */
[----:B------:R-:W2:Y:S01]  /*5bf50*/  LDL.LU R27, [R1+0x6a8] ;  /* 0x0006a800011b7983 */ /* 0x000ea20000300800 */
[----:B0-----:R-:W-:Y:S01]  /*5bf60*/  VIADD R0, R0, UR30 ;  /* 0x0000001e00007c36 */ /* 0x001fe20008000000 */
[----:B---3--:R-:W-:-:S02]  /*5bf70*/  SHF.R.U32.HI R3, RZ, 0x8, R25 ;  /* 0x00000008ff037819 */ /* 0x008fc40000011619 */
[----:B------:R-:W3:Y:S04]  /*5bf80*/  LDL.LU R25, [R1+0x680] ;  /* 0x0006800001197983 */ /* 0x000ee80000300800 */
[----:B------:R0:W-:Y:S01]  /*5bf90*/  STL [R1+0x548], R0 ;  /* 0x0005480001007387 */ /* 0x0001e20000100800 */
[----:B-1----:R-:W-:Y:S02]  /*5bfa0*/  SHF.R.U32.HI R6, RZ, 0x8, R9 ;  /* 0x00000008ff067819 */ /* 0x002fe40000011609 */
[----:B------:R-:W-:Y:S02]  /*5bfb0*/  LOP3.LUT R3, R3, 0xffff, RZ, 0xc0, !PT ;  /* 0x0000ffff03037812 */ /* 0x000fe400078ec0ff */
[----:B------:R-:W-:Y:S01]  /*5bfc0*/  LOP3.LUT R6, R6, 0xffff, RZ, 0xc0, !PT ;  /* 0x0000ffff06067812 */ /* 0x000fe200078ec0ff */
[----:B0-----:R-:W-:Y:S01]  /*5bfd0*/  VIADD R0, R0, UR31 ;  /* 0x0000001f00007c36 */ /* 0x001fe20008000000 */
[----:B------:R-:W-:-:S02]  /*5bfe0*/  SHF.R.U32.HI R2, RZ, 0x8, R10 ;  /* 0x00000008ff027819 */ /* 0x000fc4000001160a */
[----:B------:R-:W-:Y:S01]  /*5bff0*/  PRMT R3, R3, 0x3340, R6 ;  /* 0x0000334003037816 */ /* 0x000fe20000000006 */
[----:B------:R-:W0:Y:S01]  /*5c000*/  LDCU.64 UR30, c[0x0][0x398] ;  /* 0x00007300ff1e77ac */ /* 0x000e220008000a00 */
[----:B------:R1:W-:Y:S01]  /*5c010*/  STL [R1+0x54c], R0 ;  /* 0x00054c0001007387 */ /* 0x0003e20000100800 */
[----:B------:R-:W-:Y:S01]  /*5c020*/  LOP3.LUT R2, R2, 0xffff, RZ, 0xc0, !PT ;  /* 0x0000ffff02027812 */ /* 0x000fe200078ec0ff */
[----:B-1----:R-:W-:-:S03]  /*5c030*/  VIADD R0, R0, UR36 ;  /* 0x0000002400007c36 */ /* 0x002fc60008000000 */
[----:B------:R-:W-:Y:S01]  /*5c040*/  PRMT R2, R2, 0x3340, R1 ;  /* 0x0000334002027816 */ /* 0x000fe20000000001 */
[----:B------:R-:W1:Y:S01]  /*5c050*/  LDCU.64 UR36, c[0x0][0x398] ;  /* 0x00007300ff2477ac */ /* 0x000e620008000a00 */
[----:B------:R0:W-:Y:S04]  /*5c060*/  STL [R1+0x544], R0 ;  /* 0x0005440001007387 */ /* 0x0001e80000100800 */
[----:B------:R-:W-:Y:S04]  /*5c070*/  STL [R1+0x168], R3 ;  /* 0x0001680301007387 */ /* 0x000fe80000100800 */
[----:B------:R-:W1:Y:S01]  /*5c080*/  LDL R10, [R1+0x13c8] ;  /* 0x0013c800010a7983 */ /* 0x000e620000100800 */
[----:B------:R-:W-:-:S03]  /*5c090*/  VIADD R7, R0, UR5 ;  /* 0x0000000500077c36 */ /* 0x000fc60008000000 */
[----:B------:R0:W-:Y:S01]  /*5c0a0*/  STL [R1+0x8c], R2 ;  /* 0x00008c0201007387 */ /* 0x0001e20000100800 */
[----:B------:R-:W0:Y:S03]  /*5c0b0*/  LDCU UR5, c[0x0][0x398] ;  /* 0x00007300ff0577ac */ /* 0x000e260008000800 */
[----:B------:R0:W-:Y:S01]  /*5c0c0*/  STL [R1+0x540], R7 ;  /* 0x0005400701007387 */ /* 0x0001e20000100800 */
[----:B------:R-:W-:Y:S01]  /*5c0d0*/  VIADD R13, R7, UR13 ;  /* 0x0000000d070d7c36 */ /* 0x000fe20008000000 */
[----:B------:R-:W0:Y:S01]  /*5c0e0*/  LDCU UR13, c[0x0][0x398] ;  /* 0x00007300ff0d77ac */ /* 0x000e220008000800 */
[----:B----4-:R-:W-:Y:S02]  /*5c0f0*/  SHF.R.U32.HI R6, RZ, 0x8, R11 ;  /* 0x00000008ff067819 */ /* 0x010fe4000001160b */
[----:B0-----:R-:W-:Y:S02]  /*5c100*/  SHF.R.U32.HI R0, RZ, 0x8, R14 ;  /* 0x00000008ff007819 */ /* 0x001fe4000001160e */
[----:B------:R-:W4:Y:S01]  /*5c110*/  LDL.LU R14, [R1+0x25a8] ;  /* 0x0025a800010e7983 */ /* 0x000f220000300800 */
[----:B------:R-:W-:-:S02]  /*5c120*/  SHF.R.U32.HI R8, RZ, 0x8, R15 ;  /* 0x00000008ff087819 */ /* 0x000fc4000001160f */
[----:B------:R-:W-:Y:S02]  /*5c130*/  SHF.R.U32.HI R2, RZ, 0x8, R16 ;  /* 0x00000008ff027819 */ /* 0x000fe40000011610 */
[----:B------:R-:W-:Y:S01]  /*5c140*/  SHF.R.U32.HI R3, RZ, 0x8, R26 ;  /* 0x00000008ff037819 */ /* 0x000fe2000001161a */
[----:B------:R-:W4:Y:S01]  /*5c150*/  LDL R7, [R1+0x129c] ;  /* 0x00129c0001077983 */ /* 0x000f220000100800 */
[----:B------:R-:W-:Y:S02]  /*5c160*/  LOP3.LUT R6, R6, 0xffff, RZ, 0xc0, !PT ;  /* 0x0000ffff06067812 */ /* 0x000fe400078ec0ff */
[----:B------:R-:W-:Y:S02]  /*5c170*/  LOP3.LUT R8, R8, 0xffff, RZ, 0xc0, !PT ;  /* 0x0000ffff08087812 */ /* 0x000fe400078ec0ff */
[----:B------:R-:W-:Y:S02]  /*5c180*/  LOP3.LUT R2, R2, 0xffff, RZ, 0xc0, !PT ;  /* 0x0000ffff02027812 */ /* 0x000fe400078ec0ff */
[----:B------:R-:W-:-:S02]  /*5c190*/  LOP3.LUT R3, R3, 0xffff, RZ, 0xc0, !PT ;  /* 0x0000ffff03037812 */ /* 0x000fc400078ec0ff */
[----:B------:R-:W-:Y:S02]  /*5c1a0*/  LOP3.LUT R0, R0, 0xffff, RZ, 0xc0, !PT ;  /* 0x0000ffff00007812 */ /* 0x000fe400078ec0ff */
[----:B------:R-:W-:Y:S02]  /*5c1b0*/  PRMT R6, R6, 0x3340, R8 ;  /* 0x0000334006067816 */ /* 0x000fe40000000008 */
[----:B------:R-:W-:Y:S02]  /*5c1c0*/  PRMT R2, R2, 0x3340, R3 ;  /* 0x0000334002027816 */ /* 0x000fe40000000003 */
[----:B------:R-:W-:Y:S01]  /*5c1d0*/  PRMT R0, R0, 0x3340, R1 ;  /* 0x0000334000007816 */ /* 0x000fe20000000001 */
[----:B------:R-:W-:Y:S04]  /*5c1e0*/  STL [R1+0x52c], R13 ;  /* 0x00052c0d01007387 */ /* 0x000fe80000100800 */
[----:B------:R-:W-:Y:S04]  /*5c1f0*/  STL [R1+0x160], R6 ;  /* 0x0001600601007387 */ /* 0x000fe80000100800 */
[----:B------:R0:W-:Y:S04]  /*5c200*/  STL [R1+0x15c], R2 ;  /* 0x00015c0201007387 */ /* 0x0001e80000100800 */
[----:B------:R3:W-:Y:S04]  /*5c210*/  STL [R1+0x98], R0 ;  /* 0x0000980001007387 */ /* 0x0007e80000100800 */
[----:B------:R-:W4:Y:S04]  /*5c220*/  LDL R8, [R1+0x12b4] ;  /* 0x0012b40001087983 */ /* 0x000f280000100800 */
[----:B------:R-:W4:Y:S01]  /*5c230*/  LDL R9, [R1+0x12e4] ;  /* 0x0012e40001097983 */ /* 0x000f220000100800 */
[----:B--2---:R-:W-:-:S02]  /*5c240*/  SHF.R.U32.HI R3, RZ, 0x8, R27 ;  /* 0x00000008ff037819 */ /* 0x004fc4000001161b */
[----:B0-----:R-:W-:Y:S02]  /*5c250*/  SHF.R.U32.HI R2, RZ, 0x8, R29 ;  /* 0x00000008ff027819 */ /* 0x001fe4000001161d */
[----:B------:R-:W-:Y:S02]  /*5c260*/  LOP3.LUT R3, R3, 0xffff, RZ, 0xc0, !PT ;  /* 0x0000ffff03037812 */ /* 0x000fe400078ec0ff */
[----:B------:R-:W-:Y:S02]  /*5c270*/  LOP3.LUT R2, R2, 0xffff, RZ, 0xc0, !PT ;  /* 0x0000ffff02027812 */ /* 0x000fe400078ec0ff */
[----:B------:R-:W-:Y:S02]  /*5c280*/  PRMT R6, R3, 0x3340, R1 ;  /* 0x0000334003067816 */ /* 0x000fe40000000001 */
[----:B------:R-:W2:Y:S04]  /*5c290*/  LDL.LU R3, [R1+0x698] ;  /* 0x0006980001037983 */ /* 0x000ea80000300800 */
[----:B------:R-:W2:Y:S04]  /*5c2a0*/  LDL.LU R16, [R1+0x6a4] ;  /* 0x0006a40001107983 */ /* 0x000ea80000300800 */
[----:B------:R0:W-:Y:S04]  /*5c2b0*/  STL [R1+0x94], R6 ;  /* 0x0000940601007387 */ /* 0x0001e80000100800 */
[----:B------:R-:W2:Y:S01]  /*5c2c0*/  LDL.LU R15, [R1+0x69c] ;  /* 0x00069c00010f7983 */ /* 0x000ea20000300800 */
[----:B-1----:R-:W-:-:S02]  /*5c2d0*/  ISETP.LT.AND P1, PT, R10, UR36, !P0 ;  /* 0x000000240a007c0c */ /* 0x002fc4000c721270 */
[----:B---3--:R-:W-:-:S04]  /*5c2e0*/  SHF.R.U32.HI R0, RZ, 0x8, R25 ;  /* 0x00000008ff007819 */ /* 0x008fc80000011619 */
[----:B------:R-:W-:-:S04]  /*5c2f0*/  LOP3.LUT R0, R0, 0xffff, RZ, 0xc0, !PT ;  /* 0x0000ffff00007812 */ /* 0x000fc800078ec0ff */
[----:B------:R-:W-:Y:S02]  /*5c300*/  PRMT R2, R0, 0x3340, R2 ;  /* 0x0000334000027816 */ /* 0x000fe40000000002 */
[----:B------:R-:W3:Y:S04]  /*5c310*/  LDL R0, [R1+0x13dc] ;  /* 0x0013dc0001007983 */ /* 0x000ee80000100800 */
[----:B------:R1:W-:Y:S04]  /*5c320*/  STL [R1+0x158], R2 ;  /* 0x0001580201007387 */ /* 0x0003e80000100800 */
[----:B0-----:R-:W3:Y:S04]  /*5c330*/  LDL R6, [R1+0x11dc] ;  /* 0x0011dc0001067983 */ /* 0x001ee80000100800 */
[----:B------:R-:W3:Y:S01]  /*5c340*/  LDL R11, [R1+0x13d8] ;  /* 0x0013d800010b7983 */ /* 0x000ee20000100800 */
[----:B-1----:R-:W-:-:S02]  /*5c350*/  SHF.R.S32.HI R2, RZ, 0x1f, R24 ;  /* 0x0000001fff027819 */ /* 0x002fc40000011418 */
[----:B----4-:R-:W-:-:S04]  /*5c360*/  LOP3.LUT R14, R14, 0xfffffffe, RZ, 0xc0, !PT ;  /* 0xfffffffe0e0e7812 */ /* 0x010fc800078ec0ff */
[----:B------:R-:W-:Y:S02]  /*5c370*/  @P1 LOP3.LUT R14, R14, 0x1, RZ, 0xfc, !PT ;  /* 0x000000010e0e1812 */ /* 0x000fe400078efcff */
[----:B------:R-:W-:Y:S02]  /*5c380*/  ISETP.LT.AND P1, PT, R7, UR12, !P0 ;  /* 0x0000000c07007c0c */ /* 0x000fe4000c721270 */
[----:B------:R-:W-:Y:S02]  /*5c390*/  ISETP.LT.AND P2, PT, R9, UR77, !P0 ;  /* 0x0000004d09007c0c */ /* 0x000fe4000c741270 */
[----:B------:R-:W-:Y:S01]  /*5c3a0*/  LOP3.LUT R14, R14, 0xfffffff7, RZ, 0xc0, !PT ;  /* 0xfffffff70e0e7812 */ /* 0x000fe200078ec0ff */
[----:B------:R0:W-:Y:S01]  /*5c3b0*/  STL [R1+0x61c], R2 ;  /* 0x00061c0201007387 */ /* 0x0001e20000100800 */
[----:B------:R-:W-:Y:S01]  /*5c3c0*/  VIADD R13, R13, UR16 ;  /* 0x000000100d0d7c36 */ /* 0x000fe20008000000 */
[----:B------:R-:W1:Y:S06]  /*5c3d0*/  LDCU UR12, c[0x0][0x398] ;  /* 0x00007300ff0c77ac */ /* 0x000e6c0008000800 */
[----:B------:R-:W-:-:S02]  /*5c3e0*/  @P1 LOP3.LUT R14, R14, 0x8, RZ, 0xfc, !PT ;  /* 0x000000080e0e1812 */ /* 0x000fc400078efcff */
[----:B------:R-:W-:Y:S01]  /*5c3f0*/  ISETP.LT.AND P1, PT, R8, UR72, !P0 ;  /* 0x0000004808007c0c */ /* 0x000fe2000c721270 */
[----:B------:R-:W4:Y:S01]  /*5c400*/  LDCU UR72, c[0x0][0x398] ;  /* 0x00007300ff4877ac */ /* 0x000f220008000800 */
[----:B------:R-:W0:Y:S01]  /*5c410*/  LDCU UR77, c[0x0][0x398] ;  /* 0x00007300ff4d77ac */ /* 0x000e220008000800 */
[----:B------:R-:W-:-:S10]  /*5c420*/  LOP3.LUT R14, R14, 0xfffffffb, RZ, 0xc0, !PT ;  /* 0xfffffffb0e0e7812 */ /* 0x000fd400078ec0ff */
[----:B------:R-:W-:-:S04]  /*5c430*/  @P1 LOP3.LUT R14, R14, 0x4, RZ, 0xfc, !PT ;  /* 0x000000040e0e1812 */ /* 0x000fc800078efcff */
[----:B------:R-:W-:Y:S02]  /*5c440*/  LOP3.LUT R14, R14, 0xfffffffd, RZ, 0xc0, !PT ;  /* 0xfffffffd0e0e7812 */ /* 0x000fe400078ec0ff */
[-C--:B------:R-:W-:Y:S02]  /*5c450*/  IADD3 R24, P1, PT, R24, R12.reuse, RZ ;  /* 0x0000000c18187210 */ /* 0x080fe40007f3e0ff */
[----:B------:R-:W-:Y:S02]  /*5c460*/  @P2 LOP3.LUT R14, R14, 0x2, RZ, 0xfc, !PT ;  /* 0x000000020e0e2812 */ /* 0x000fe400078efcff */
[----:B------:R-:W-:Y:S01]  /*5c470*/  IADD3 R26, P2, PT, R5, R12, RZ ;  /* 0x0000000c051a7210 */ /* 0x000fe20007f5e0ff */
[----:B------:R-:W-:Y:S02]  /*5c480*/  IMAD.X R25, R2, 0x1, R23, P1 ;  /* 0x0000000102197824 */ /* 0x000fe400008e0617 */
[----:B------:R1:W-:Y:S01]  /*5c490*/  STL [R1+0x2450], R14 ;  /* 0x0024500e01007387 */ /* 0x0003e20000100800 */
[----:B0-----:R-:W-:-:S02]  /*5c4a0*/  SHF.R.S32.HI R2, RZ, 0x1f, R28 ;  /* 0x0000001fff027819 */ /* 0x001fc4000001141c */
[----:B------:R-:W-:Y:S01]  /*5c4b0*/  IADD3 R28, P1, PT, R28, R12, RZ ;  /* 0x0000000c1c1c7210 */ /* 0x000fe20007f3e0ff */
[----:B------:R0:W-:Y:S01]  /*5c4c0*/  STL.64 [R1+0x608], R24 ;  /* 0x0006081801007387 */ /* 0x0001e20000100a00 */
[----:B-1----:R-:W-:-:S03]  /*5c4d0*/  SHF.R.S32.HI R14, RZ, 0x1f, R5 ;  /* 0x0000001fff0e7819 */ /* 0x002fc60000011405 */
[--C-:B------:R-:W-:Y:S02]  /*5c4e0*/  IMAD.X R29, R2, 0x1, R23.reuse, P1 ;  /* 0x00000001021d7824 */ /* 0x100fe400008e0617 */
[----:B------:R-:W-:Y:S01]  /*5c4f0*/  IMAD.X R27, R14, 0x1, R23, P2 ;  /* 0x000000010e1b7824 */ /* 0x000fe200010e0617 */
[----:B0-----:R-:W4:Y:S04]  /*5c500*/  LDL.LU.64 R24, [R1+0x25a0] ;  /* 0x0025a00001187983 */ /* 0x001f280000300a00 */
[----:B------:R-:W4:Y:S04]  /*5c510*/  LDL R5, [R1+0x13e0] ;  /* 0x0013e00001057983 */ /* 0x000f280000100800 */
[----:B------:R-:W-:Y:S04]  /*5c520*/  STL [R1+0x600], R14 ;  /* 0x0006000e01007387 */ /* 0x000fe80000100800 */
[----:B------:R-:W-:Y:S04]  /*5c530*/  STL [R1+0x2454], R12 ;  /* 0x0024540c01007387 */ /* 0x000fe80000100800 */
[----:B------:R0:W-:Y:S04]  /*5c540*/  STL.64 [R1+0x2418], R26 ;  /* 0x0024181a01007387 */ /* 0x0001e80000100a00 */
[----:B0-----:R-:W4:Y:S04]  /*5c550*/  LDL.LU.64 R26, [R1+0x2598] ;  /* 0x00259800011a7983 */ /* 0x001f280000300a00 */
[----:B------:R-:W-:Y:S04]  /*5c560*/  STL [R1+0x5f8], R2 ;  /* 0x0005f80201007387 */ /* 0x000fe80000100800 */
[----:B------:R-:W4:Y:S04]  /*5c570*/  LDL.LU R23, [R1+0x2590] ;  /* 0x0025900001177983 */ /* 0x000f280000300800 */
[----:B------:R0:W-:Y:S04]  /*5c580*/  STL.64 [R1+0x2410], R28 ;  /* 0x0024101c01007387 */ /* 0x0001e80000100a00 */
[----:B0-----:R-:W4:Y:S01]  /*5c590*/  LDL.LU.64 R28, [R1+0x2588] ;  /* 0x00258800011c7983 */ /* 0x001f220000300a00 */
[----:B--2---:R-:W-:-:S02]  /*5c5a0*/  SHF.R.U32.HI R2, RZ, 0x8, R3 ;  /* 0x00000008ff027819 */ /* 0x004fc40000011603 */
[----:B------:R-:W-:Y:S02]  /*5c5b0*/  SHF.R.U32.HI R12, RZ, 0x8, R16 ;  /* 0x00000008ff0c7819 */ /* 0x000fe40000011610 */
[----:B------:R-:W-:Y:S02]  /*5c5c0*/  SHF.R.U32.HI R3, RZ, 0x8, R15 ;  /* 0x00000008ff037819 */ /* 0x000fe4000001160f */
[----:B------:R-:W-:Y:S02]  /*5c5d0*/  LOP3.LUT R2, R2, 0xffff, RZ, 0xc0, !PT ;  /* 0x0000ffff02027812 */ /* 0x000fe400078ec0ff */
[----:B------:R-:W-:Y:S02]  /*5c5e0*/  LOP3.LUT R12, R12, 0xffff, RZ, 0xc0, !PT ;  /* 0x0000ffff0c0c7812 */ /* 0x000fe400078ec0ff */
[----:B------:R-:W-:Y:S02]  /*5c5f0*/  LOP3.LUT R3, R3, 0xffff, RZ, 0xc0, !PT ;  /* 0x0000ffff03037812 */ /* 0x000fe400078ec0ff */
[----:B------:R-:W-:-:S02]  /*5c600*/  PRMT R12, R12, 0x3340, R1 ;  /* 0x000033400c0c7816 */ /* 0x000fc40000000001 */
[----:B------:R-:W-:-:S03]  /*5c610*/  PRMT R2, R2, 0x3340, R3 ;  /* 0x0000334002027816 */ /* 0x000fc60000000003 */
[----:B------:R-:W-:Y:S04]  /*5c620*/  STL [R1+0x9c], R12 ;  /* 0x00009c0c01007387 */ /* 0x000fe80000100800 */
[----:B------:R0:W-:Y:S02]  /*5c630*/  STL [R1+0x164], R2 ;  /* 0x0001640201007387 */ /* 0x0001e40000100800 */
[----:B0-----:R-:W-:Y:S01]  /*5c640*/  VIADD R2, R4, 0x54 ;  /* 0x0000005404027836 */ /* 0x001fe20000000000 */
[----:B---3--:R-:W-:Y:S02]  /*5c650*/  ISETP.LT.AND P2, PT, R11, UR76, !P0 ;  /* 0x0000004c0b007c0c */ /* 0x008fe4000c741270 */
[----:B------:R-:W-:Y:S02]  /*5c660*/  ISETP.LT.AND P1, PT, R0, UR75, !P0 ;  /* 0x0000004b00007c0c */ /* 0x000fe4000c721270 */
[----:B----4-:R-:W-:Y:S01]  /*5c670*/  LOP3.LUT R29, R29, 0x7fffffff, RZ, 0xc0, !PT ;  /* 0x7fffffff1d1d7812 */ /* 0x010fe200078ec0ff */
[----:B------:R-:W-:Y:S01]  /*5c680*/  VIADD R15, R4, 0x53 ;  /* 0x00000053040f7836 */ /* 0x000fe20000000000 */
[----:B------:R-:W0:Y:S01]  /*5c690*/  LDCU UR76, c[0x0][0x398] ;  /* 0x00007300ff4c77ac */ /* 0x000e220008000800 */
[----:B------:R-:W1:Y:S06]  /*5c6a0*/  LDCU UR75, c[0x0][0x398] ;  /* 0x00007300ff4b77ac */ /* 0x000e6c0008000800 */
[----:B------:R-:W-:-:S04]  /*5c6b0*/  @P2 LOP3.LUT R29, R29, 0x80000000, RZ, 0xfc, !PT ;  /* 0x800000001d1d2812 */ /* 0x000fc800078efcff */
[----:B------:R-:W-:-:S04]  /*5c6c0*/  LOP3.LUT R29, R29, 0xbfffffff, RZ, 0xc0, !PT ;  /* 0xbfffffff1d1d7812 */ /* 0x000fc800078ec0ff */
[----:B------:R-:W-:Y:S02]  /*5c6d0*/  @P1 LOP3.LUT R29, R29, 0x40000000, RZ, 0xfc, !PT ;  /* 0x400000001d1d1812 */ /* 0x000fe400078efcff */
[----:B------:R-:W-:Y:S02]  /*5c6e0*/  ISETP.LT.AND P1, PT, R5, UR74, !P0 ;  /* 0x0000004a05007c0c */ /* 0x000fe4000c721270 */
[----:B------:R-:W-:Y:S01]  /*5c6f0*/  ISETP.LT.AND P0, PT, R6, UR73, !P0 ;  /* 0x0000004906007c0c */ /* 0x000fe2000c701270 */
[----:B------:R-:W2:Y:S01]  /*5c700*/  LDCU UR74, c[0x0][0x398] ;  /* 0x00007300ff4a77ac */ /* 0x000ea20008000800 */
[----:B------:R-:W-:Y:S01]  /*5c710*/  LOP3.LUT R29, R29, 0xdfffffff, RZ, 0xc0, !PT ;  /* 0xdfffffff1d1d7812 */ /* 0x000fe200078ec0ff */
[----:B------:R-:W3:Y:S08]  /*5c720*/  LDCU UR73, c[0x0][0x398] ;  /* 0x00007300ff4977ac */ /* 0x000ef00008000800 */
[----:B------:R-:W-:-:S04]  /*5c730*/  @P1 LOP3.LUT R29, R29, 0x20000000, RZ, 0xfc, !PT ;  /* 0x200000001d1d1812 */ /* 0x000fc800078efcff */
[----:B------:R-:W-:-:S04]  /*5c740*/  LOP3.LUT R29, R29, 0xefffffff, RZ, 0xc0, !PT ;  /* 0xefffffff1d1d7812 */ /* 0x000fc800078ec0ff */
[----:B------:R-:W-:Y:S02]  /*5c750*/  @P0 LOP3.LUT R29, R29, 0x10000000, RZ, 0xfc, !PT ;  /* 0x100000001d1d0812 */ /* 0x000fe400078efcff */
[----:B------:R-:W-:Y:S01]  /*5c760*/  ISETP.GE.AND P0, PT, R2, UR43, PT ;  /* 0x0000002b02007c0c */ /* 0x000fe2000bf06270 */
[----:B------:R-:W4:Y:S01]  /*5c770*/  LDCU UR43, c[0x0][0x398] ;  /* 0x00007300ff2b77ac */ /* 0x000f220008000800 */
[----:B------:R-:W2:Y:S04]  /*5c780*/  LDL.LU R2, [R1+0x6c4] ;  /* 0x0006c40001027983 */ /* 0x000ea80000300800 */
[----:B------:R-:W2:Y:S04]  /*5c790*/  LDL.LU R14, [R1+0x6cc] ;  /* 0x0006cc00010e7983 */ /* 0x000ea80000300800 */
[----:B------:R-:W3:Y:S04]  /*5c7a0*/  LDL.LU R3, [R1+0x6c0] ;  /* 0x0006c00001037983 */ /* 0x000ee80000300800 */
[----:B------:R-:W4:Y:S01]  /*5c7b0*/  LDL.LU R16, [R1+0x6bc] ;  /* 0x0006bc0001107983 */ /* 0x000f220000300800 */
[----:B------:R-:W-:-:S02]  /*5c7c0*/  ISETP.LT.AND P1, PT, R10, UR30, !P0 ;  /* 0x0000001e0a007c0c */ /* 0x000fc4000c721270 */
[----:B------:R-:W-:Y:S02]  /*5c7d0*/  ISETP.LT.AND P3, PT, R7, UR69, !P0 ;  /* 0x0000004507007c0c */ /* 0x000fe4000c761270 */
[----:B------:R-:W-:Y:S02]  /*5c7e0*/  LOP3.LUT R29, R29, 0xfeffffff, RZ, 0xc0, !PT ;  /* 0xfeffffff1d1d7812 */ /* 0x000fe400078ec0ff */
[----:B------:R-:W-:Y:S01]  /*5c7f0*/  ISETP.LT.AND P2, PT, R8, UR70, !P0 ;  /* 0x0000004608007c0c */ /* 0x000fe2000c741270 */
[----:B------:R-:W0:Y:S01]  /*5c800*/  LDCU UR69, c[0x0][0x398] ;  /* 0x00007300ff4577ac */ /* 0x000e220008000800 */
[----:B------:R-:W0:Y:S05]  /*5c810*/  LDCU UR70, c[0x0][0x398] ;  /* 0x00007300ff4677ac */ /* 0x000e2a0008000800 */
[----:B------:R-:W-:-:S04]  /*5c820*/  @P1 LOP3.LUT R29, R29, 0x1000000, RZ, 0xfc, !PT ;  /* 0x010000001d1d1812 */ /* 0x000fc800078efcff */
[----:B------:R-:W-:Y:S02]  /*5c830*/  LOP3.LUT R29, R29, 0xf7ffffff, RZ, 0xc0, !PT ;  /* 0xf7ffffff1d1d7812 */ /* 0x000fe400078ec0ff */
[----:B------:R-:W-:Y:S01]  /*5c840*/  ISETP.LT.AND P1, PT, R9, UR71, !P0 ;  /* 0x0000004709007c0c */ /* 0x000fe2000c721270 */
[----:B------:R-:W1:Y:S01]  /*5c850*/  LDCU UR71, c[0x0][0x398] ;  /* 0x00007300ff4777ac */ /* 0x000e620008000800 */
[----:B------:R-:W-:-:S04]  /*5c860*/  @P3 LOP3.LUT R29, R29, 0x8000000, RZ, 0xfc, !PT ;  /* 0x080000001d1d3812 */ /* 0x000fc800078efcff */
[----:B------:R-:W-:Y:S02]  /*5c870*/  LOP3.LUT R29, R29, 0xfbffffff, RZ, 0xc0, !PT ;  /* 0xfbffffff1d1d7812 */ /* 0x000fe400078ec0ff */
[----:B------:R-:W-:Y:S01]  /*5c880*/  ISETP.LT.AND P3, PT, R11, UR68, !P0 ;  /* 0x000000440b007c0c */ /* 0x000fe2000c761270 */
[----:B------:R-:W1:Y:S01]  /*5c890*/  LDCU UR68, c[0x0][0x398] ;  /* 0x00007300ff4477ac */ /* 0x000e620008000800 */
[----:B------:R-:W-:-:S04]  /*5c8a0*/  @P2 LOP3.LUT R29, R29, 0x4000000, RZ, 0xfc, !PT ;  /* 0x040000001d1d2812 */ /* 0x000fc800078efcff */
[----:B------:R-:W-:Y:S02]  /*5c8b0*/  LOP3.LUT R29, R29, 0xfdffffff, RZ, 0xc0, !PT ;  /* 0xfdffffff1d1d7812 */ /* 0x000fe400078ec0ff */
[----:B0-----:R-:W-:Y:S01]  /*5c8c0*/  ISETP.LT.AND P2, PT, R0, UR69, !P0 ;  /* 0x0000004500007c0c */ /* 0x001fe2000c741270 */
[----:B------:R-:W0:Y:S01]  /*5c8d0*/  LDCU UR69, c[0x0][0x398] ;  /* 0x00007300ff4577ac */ /* 0x000e220008000800 */
[----:B------:R-:W-:-:S04]  /*5c8e0*/  @P1 LOP3.LUT R29, R29, 0x2000000, RZ, 0xfc, !PT ;  /* 0x020000001d1d1812 */ /* 0x000fc800078efcff */
[----:B------:R-:W-:Y:S02]  /*5c8f0*/  LOP3.LUT R29, R29, 0xff7fffff, RZ, 0xc0, !PT ;  /* 0xff7fffff1d1d7812 */ /* 0x000fe400078ec0ff */
[----:B------:R-:W-:Y:S02]  /*5c900*/  ISETP.LT.AND P1, PT, R5, UR70, !P0 ;  /* 0x0000004605007c0c */ /* 0x000fe4000c721270 */
[----:B------:R-:W-:Y:S01]  /*5c910*/  @P3 LOP3.LUT R29, R29, 0x800000, RZ, 0xfc, !PT ;  /* 0x008000001d1d3812 */ /* 0x000fe200078efcff */
[----:B------:R-:W0:Y:S03]  /*5c920*/  LDCU UR70, c[0x0][0x398] ;  /* 0x00007300ff4677ac */ /* 0x000e260008000800 */
[----:B------:R-:W-:Y:S02]  /*5c930*/  LOP3.LUT R29, R29, 0xffbfffff, RZ, 0xc0, !PT ;  /* 0xffbfffff1d1d7812 */ /* 0x000fe400078ec0ff */
[----:B-1----:R-:W-:Y:S01]  /*5c940*/  ISETP.LT.AND P0, PT, R6, UR71, !P0 ;  /* 0x0000004706007c0c */ /* 0x002fe2000c701270 */
[----:B------:R-:W1:Y:S01]  /*5c950*/  LDCU UR71, c[0x0][0x398] ;  /* 0x00007300ff4777ac */ /* 0x000e620008000800 */
[----:B------:R-:W-:-:S04]  /*5c960*/  @P2 LOP3.LUT R29, R29, 0x400000, RZ, 0xfc, !PT ;  /* 0x004000001d1d2812 */ /* 0x000fc800078efcff */
[----:B------:R-:W-:-:S04]  /*5c970*/  LOP3.LUT R29, R29, 0xffdfffff, RZ, 0xc0, !PT ;  /* 0xffdfffff1d1d7812 */ /* 0x000fc800078ec0ff */
[----:B------:R-:W-:-:S04]  /*5c980*/  @P1 LOP3.LUT R29, R29, 0x200000, RZ, 0xfc, !PT ;  /* 0x002000001d1d1812 */ /* 0x000fc800078efcff */
[----:B------:R-:W-:-:S04]  /*5c990*/  LOP3.LUT R29, R29, 0xffefffff, RZ, 0xc0, !PT ;  /* 0xffefffff1d1d7812 */ /* 0x000fc800078ec0ff */
[----:B------:R-:W-:Y:S02]  /*5c9a0*/  @P0 LOP3.LUT R29, R29, 0x100000, RZ, 0xfc, !PT ;  /* 0x001000001d1d0812 */ /* 0x000fe400078efcff */
[----:B------:R-:W-:Y:S01]  /*5c9b0*/  ISETP.GE.AND P0, PT, R15, UR37, PT ;  /* 0x000000250f007c0c */ /* 0x000fe2000bf06270 */
[----:B------:R-:W2:Y:S01]  /*5c9c0*/  LDCU.64 UR36, c[0x0][0x398] ;  /* 0x00007300ff2477ac */ /* 0x000ea20008000a00 */
[----:B------:R-:W4:Y:S02]  /*5c9d0*/  LDL.LU R15, [R1+0x6d0] ;  /* 0x0006d000010f7983 */ /* 0x000f240000300800 */
[----:B------:R-:W-:Y:S02]  /*5c9e0*/  ISETP.LT.AND P1, PT, R10, UR46, !P0 ;  /* 0x0000002e0a007c0c */ /* 0x000fe4000c721270 */
[----:B0-----:R-:W-:Y:S02]  /*5c9f0*/  ISETP.LT.AND P3, PT, R7, UR70, !P0 ;  /* 0x0000004607007c0c */ /* 0x001fe4000c761270 */
[----:B------:R-:W-:-:S02]  /*5ca00*/  LOP3.LUT R29, R29, 0xfffeffff, RZ, 0xc0, !PT ;  /* 0xfffeffff1d1d7812 */ /* 0x000fc400078ec0ff */
[----:B-1----:R-:W-:Y:S01]  /*5ca10*/  ISETP.LT.AND P2, PT, R8, UR71, !P0 ;  /* 0x0000004708007c0c */ /* 0x002fe2000c741270 */
[----:B------:R-:W0:Y:S01]  /*5ca20*/  LDCU UR46, c[0x0][0x398] ;  /* 0x00007300ff2e77ac */ /* 0x000e220008000800 */
[----:B------:R-:W1:Y:S01]  /*5ca30*/  LDCU UR71, c[0x0][0x398] ;  /* 0x00007300ff4777ac */ /* 0x000e620008000800 */
[----:B------:R-:W0:Y:S04]  /*5ca40*/  LDCU UR70, c[0x0][0x398] ;  /* 0x00007300ff4677ac */ /* 0x000e280008000800 */
[----:B------:R-:W-:-:S04]  /*5ca50*/  @P1 LOP3.LUT R29, R29, 0x10000, RZ, 0xfc, !PT ;  /* 0x000100001d1d1812 */ /* 0x000fc800078efcff */
[----:B------:R-:W-:Y:S02]  /*5ca60*/  LOP3.LUT R29, R29, 0xfff7ffff, RZ, 0xc0, !PT ;  /* 0xfff7ffff1d1d7812 */ /* 0x000fe400078ec0ff */
[----:B------:R-:W-:Y:S01]  /*5ca70*/  ISETP.LT.AND P1, PT, R9, UR58, !P0 ;  /* 0x0000003a09007c0c */ /* 0x000fe2000c721270 */
[----:B------:R-:W0:Y:S01]  /*5ca80*/  LDCU UR58, c[0x0][0x398] ;  /* 0x00007300ff3a77ac */ /* 0x000e220008000800 */
        /* <DEDUP_REMOVED lines=10> */
[----:B------:R-:W-:Y:S02]  /*5cb30*/  ISETP.LT.AND P1, PT, R5, UR61, !P0 ;  /* 0x0000003d05007c0c */ /* 0x000fe4000c721270 */
[----:B------:R-:W-:Y:S01]  /*5cb40*/  @P3 LOP3.LUT R29, R29, 0x8000, RZ, 0xfc, !PT ;  /* 0x000080001d1d3812 */ /* 0x000fe200078efcff */
[----:B------:R-:W0:Y:S03]  /*5cb50*/  LDCU UR61, c[0x0][0x398] ;  /* 0x00007300ff3d77ac */ /* 0x000e260008000800 */
[----:B------:R-:W-:Y:S02]  /*5cb60*/  LOP3.LUT R29, R29, 0xffffbfff, RZ, 0xc0, !PT ;  /* 0xffffbfff1d1d7812 */ /* 0x000fe400078ec0ff */
[----:B------:R-:W-:Y:S01]  /*5cb70*/  ISETP.LT.AND P0, PT, R6, UR62, !P0 ;  /* 0x0000003e06007c0c */ /* 0x000fe2000c701270 */
[----:B------:R-:W0:Y:S01]  /*5cb80*/  LDCU UR62, c[0x0][0x398] ;  /* 0x00007300ff3e77ac */ /* 0x000e220008000800 */
[----:B------:R-:W-:-:S04]  /*5cb90*/  @P2 LOP3.LUT R29, R29, 0x4000, RZ, 0xfc, !PT ;  /* 0x000040001d1d2812 */ /* 0x000fc800078efcff */
[----:B------:R-:W-:-:S04]  /*5cba0*/  LOP3.LUT R29, R29, 0xffffdfff, RZ, 0xc0, !PT ;  /* 0xffffdfff1d1d7812 */ /* 0x000fc800078ec0ff */
[----:B------:R-:W-:-:S04]  /*5cbb0*/  @P1 LOP3.LUT R29, R29, 0x2000, RZ, 0xfc, !PT ;  /* 0x000020001d1d1812 */ /* 0x000fc800078efcff */
[----:B------:R-:W-:-:S04]  /*5cbc0*/  LOP3.LUT R29, R29, 0xffffefff, RZ, 0xc0, !PT ;  /* 0xffffefff1d1d7812 */ /* 0x000fc800078ec0ff */
[----:B------:R-:W-:-:S04]  /*5cbd0*/  @P0 LOP3.LUT R29, R29, 0x1000, RZ, 0xfc, !PT ;  /* 0x000010001d1d0812 */ /* 0x000fc800078efcff */
[----:B------:R-:W-:Y:S02]  /*5cbe0*/  LOP3.LUT R29, R29, 0xfffffeff, RZ, 0xc0, !PT ;  /* 0xfffffeff1d1d7812 */ /* 0x000fe400078ec0ff */
[----:B--2---:R-:W-:Y:S02]  /*5cbf0*/  SHF.R.U32.HI R12, RZ, 0x8, R14 ;  /* 0x00000008ff0c7819 */ /* 0x004fe4000001160e */
[----:B---3--:R-:W-:Y:S02]  /*5cc00*/  SHF.R.U32.HI R14, RZ, 0x8, R3 ;  /* 0x00000008ff0e7819 */ /* 0x008fe40000011603 */
[----:B------:R-:W-:Y:S02]  /*5cc10*/  SHF.R.U32.HI R2, RZ, 0x8, R2 ;  /* 0x00000008ff027819 */ /* 0x000fe40000011602 */
[----:B----4-:R-:W-:Y:S02]  /*5cc20*/  SHF.R.U32.HI R3, RZ, 0x8, R16 ;  /* 0x00000008ff037819 */ /* 0x010fe40000011610 */
[----:B------:R-:W-:-:S02]  /*5cc30*/  LOP3.LUT R12, R12, 0xffff, RZ, 0xc0, !PT ;  /* 0x0000ffff0c0c7812 */ /* 0x000fc400078ec0ff */
[----:B------:R-:W-:Y:S02]  /*5cc40*/  LOP3.LUT R14, R14, 0xffff, RZ, 0xc0, !PT ;  /* 0x0000ffff0e0e7812 */ /* 0x000fe400078ec0ff */
[----:B------:R-:W-:Y:S02]  /*5cc50*/  LOP3.LUT R2, R2, 0xffff, RZ, 0xc0, !PT ;  /* 0x0000ffff02027812 */ /* 0x000fe400078ec0ff */
[----:B------:R-:W-:Y:S02]  /*5cc60*/  LOP3.LUT R3, R3, 0xffff, RZ, 0xc0, !PT ;  /* 0x0000ffff03037812 */ /* 0x000fe400078ec0ff */
[----:B------:R-:W-:Y:S02]  /*5cc70*/  PRMT R12, R12, 0x3340, R14 ;  /* 0x000033400c0c7816 */ /* 0x000fe4000000000e */
[----:B------:R-:W-:-:S03]  /*5cc80*/  PRMT R2, R2, 0x3340, R3 ;  /* 0x0000334002027816 */ /* 0x000fc60000000003 */
[----:B------:R-:W-:Y:S04]  /*5cc90*/  STL [R1+0x13c], R12 ;  /* 0x00013c0c01007387 */ /* 0x000fe80000100800 */
[----:B------:R2:W-:Y:S02]  /*5cca0*/  STL [R1+0x134], R2 ;  /* 0x0001340201007387 */ /* 0x0005e40000100800 */
[----:B--2---:R-:W-:-:S05]  /*5ccb0*/  VIADD R2, R4, 0x52 ;  /* 0x0000005204027836 */ /* 0x004fca0000000000 */
[----:B------:R-:W-:Y:S01]  /*5ccc0*/  ISETP.GE.AND P0, PT, R2, UR31, PT ;  /* 0x0000001f02007c0c */ /* 0x000fe2000bf06270 */
[----:B------:R-:W2:Y:S03]  /*5ccd0*/  LDCU.64 UR30, c[0x0][0x398] ;  /* 0x00007300ff1e77ac */ /* 0x000ea60008000a00 */
[----:B------:R-:W-:Y:S02]  /*5cce0*/  ISETP.LT.AND P1, PT, R10, UR36, !P0 ;  /* 0x000000240a007c0c */ /* 0x000fe4000c721270 */
[----:B------:R-:W-:Y:S02]  /*5ccf0*/  ISETP.LT.AND P3, PT, R7, UR51, !P0 ;  /* 0x0000003307007c0c */ /* 0x000fe4000c761270 */
[----:B------:R-:W-:Y:S01]  /*5cd00*/  ISETP.LT.AND P2, PT, R8, UR52, !P0 ;  /* 0x0000003408007c0c */ /* 0x000fe2000c741270 */
[----:B------:R-:W-:Y:S01]  /*5cd10*/  VIADD R12, R4, 0x51 ;  /* 0x00000051040c7836 */ /* 0x000fe20000000000 */
[----:B------:R-:W-:-:S02]  /*5cd20*/  SHF.R.U32.HI R2, RZ, 0x8, R28 ;  /* 0x00000008ff027819 */ /* 0x000fc4000001161c */
[----:B------:R-:W-:Y:S01]  /*5cd30*/  SHF.R.U32.HI R14, RZ, 0x8, R27 ;  /* 0x00000008ff0e7819 */ /* 0x000fe2000001161b */
[----:B------:R-:W3:Y:S01]  /*5cd40*/  LDL.LU R28, [R1+0x2584] ;  /* 0x00258400011c7983 */ /* 0x000ee20000300800 */
[----:B------:R-:W4:Y:S03]  /*5cd50*/  LDCU UR36, c[0x0][0x398] ;  /* 0x00007300ff2477ac */ /* 0x000f260008000800 */
[----:B------:R-:W-:Y:S01]  /*5cd60*/  @P1 LOP3.LUT R29, R29, 0x100, RZ, 0xfc, !PT ;  /* 0x000001001d1d1812 */ /* 0x000fe200078efcff */
[----:B------:R-:W0:Y:S01]  /*5cd70*/  LDCU UR51, c[0x0][0x398] ;  /* 0x00007300ff3377ac */ /* 0x000e220008000800 */
[----:B------:R-:W0:Y:S02]  /*5cd80*/  LDCU UR52, c[0x0][0x398] ;  /* 0x00007300ff3477ac */ /* 0x000e240008000800 */
[----:B------:R-:W-:Y:S02]  /*5cd90*/  LOP3.LUT R29, R29, 0xfffff7ff, RZ, 0xc0, !PT ;  /* 0xfffff7ff1d1d7812 */ /* 0x000fe400078ec0ff */
[----:B------:R-:W-:-:S02]  /*5cda0*/  ISETP.LT.AND P1, PT, R9, UR53, !P0 ;  /* 0x0000003509007c0c */ /* 0x000fc4000c721270 */
[----:B------:R-:W-:Y:S02]  /*5cdb0*/  SHF.R.U32.HI R3, RZ, 0x8, R15 ;  /* 0x00000008ff037819 */ /* 0x000fe4000001160f */
[----:B------:R-:W-:Y:S02]  /*5cdc0*/  @P3 LOP3.LUT R29, R29, 0x800, RZ, 0xfc, !PT ;  /* 0x000008001d1d3812 */ /* 0x000fe400078efcff */
[----:B------:R-:W-:Y:S02]  /*5cdd0*/  LOP3.LUT R2, R2, 0xffff, RZ, 0xc0, !PT ;  /* 0x0000ffff02027812 */ /* 0x000fe400078ec0ff */
[----:B------:R-:W-:Y:S01]  /*5cde0*/  LOP3.LUT R14, R14, 0xffff, RZ, 0xc0, !PT ;  /* 0x0000ffff0e0e7812 */ /* 0x000fe200078ec0ff */
[----:B------:R-:W0:Y:S01]  /*5cdf0*/  LDCU UR53, c[0x0][0x398] ;  /* 0x00007300ff3577ac */ /* 0x000e220008000800 */
[----:B------:R-:W-:Y:S02]  /*5ce00*/  LOP3.LUT R29, R29, 0xfffffbff, RZ, 0xc0, !PT ;  /* 0xfffffbff1d1d7812 */ /* 0x000fe400078ec0ff */
[----:B------:R-:W-:-:S02]  /*5ce10*/  ISETP.LT.AND P3, PT, R11, UR54, !P0 ;  /* 0x000000360b007c0c */ /* 0x000fc4000c761270 */
[----:B------:R-:W-:Y:S02]  /*5ce20*/  LOP3.LUT R3, R3, 0xffff, RZ, 0xc0, !PT ;  /* 0x0000ffff03037812 */ /* 0x000fe400078ec0ff */
[----:B------:R-:W-:Y:S02]  /*5ce30*/  PRMT R2, R2, 0x3340, R1 ;  /* 0x0000334002027816 */ /* 0x000fe40000000001 */
[----:B------:R-:W-:Y:S01]  /*5ce40*/  @P2 LOP3.LUT R29, R29, 0x400, RZ, 0xfc, !PT ;  /* 0x000004001d1d2812 */ /* 0x000fe200078efcff */
[----:B------:R-:W0:Y:S03]  /*5ce50*/  LDCU UR54, c[0x0][0x398] ;  /* 0x00007300ff3677ac */ /* 0x000e260008000800 */
[----:B------:R-:W-:Y:S02]  /*5ce60*/  LOP3.LUT R29, R29, 0xfffffdff, RZ, 0xc0, !PT ;  /* 0xfffffdff1d1d7812 */ /* 0x000fe400078ec0ff */
[----:B------:R-:W-:-:S02]  /*5ce70*/  ISETP.LT.AND P2, PT, R0, UR55, !P0 ;  /* 0x0000003700007c0c */ /* 0x000fc4000c741270 */
[----:B------:R-:W-:Y:S01]  /*5ce80*/  PRMT R3, R3, 0x3340, R1 ;  /* 0x0000334003037816 */ /* 0x000fe20000000001 */
        /* <DEDUP_REMOVED lines=13> */
[----:B------:R-:W-:Y:S02]  /*5cf60*/  @P0 LOP3.LUT R29, R29, 0x10, RZ, 0xfc, !PT ;  /* 0x000000101d1d0812 */ /* 0x000fe400078efcff */
[----:B------:R-:W-:Y:S01]  /*5cf70*/  ISETP.GE.AND P0, PT, R12, UR47, PT ;  /* 0x0000002f0c007c0c */ /* 0x000fe2000bf06270 */
[----:B------:R-:W0:Y:S03]  /*5cf80*/  LDCU UR47, c[0x0][0x398] ;  /* 0x00007300ff2f77ac */ /* 0x000e260008000800 */
[----:B--2---:R-:W-:Y:S02]  /*5cf90*/  ISETP.LT.AND P1, PT, R10, UR30, !P0 ;  /* 0x0000001e0a007c0c */ /* 0x004fe4000c721270 */
[----:B------:R-:W-:Y:S02]  /*5cfa0*/  ISETP.LT.AND P3, PT, R7, UR22, !P0 ;  /* 0x0000001607007c0c */ /* 0x000fe4000c761270 */
[----:B------:R-:W-:-:S02]  /*5cfb0*/  LOP3.LUT R29, R29, 0xfffffffe, RZ, 0xc0, !PT ;  /* 0xfffffffe1d1d7812 */ /* 0x000fc400078ec0ff */
[----:B------:R-:W-:Y:S01]  /*5cfc0*/  ISETP.LT.AND P2, PT, R8, UR23, !P0 ;  /* 0x0000001708007c0c */ /* 0x000fe2000c741270 */
[----:B------:R-:W2:Y:S01]  /*5cfd0*/  LDCU.64 UR22, c[0x0][0x398] ;  /* 0x00007300ff1677ac */ /* 0x000ea20008000a00 */
[----:B------:R-:W0:Y:S05]  /*5cfe0*/  LDCU UR30, c[0x0][0x398] ;  /* 0x00007300ff1e77ac */ /* 0x000e2a0008000800 */
[----:B------:R-:W-:-:S04]  /*5cff0*/  @P1 LOP3.LUT R29, R29, 0x1, RZ, 0xfc, !PT ;  /* 0x000000011d1d1812 */ /* 0x000fc800078efcff */
[----:B------:R-:W-:Y:S02]  /*5d000*/  LOP3.LUT R29, R29, 0xfffffff7, RZ, 0xc0, !PT ;  /* 0xfffffff71d1d7812 */ /* 0x000fe400078ec0ff */
[----:B------:R-:W-:Y:S01]  /*5d010*/  ISETP.LT.AND P1, PT, R9, UR39, !P0 ;  /* 0x0000002709007c0c */ /* 0x000fe2000c721270 */
[----:B------:R-:W0:Y:S01]  /*5d020*/  LDCU UR39, c[0x0][0x398] ;  /* 0x00007300ff2777ac */ /* 0x000e220008000800 */
[----:B------:R-:W-:-:S04]  /*5d030*/  @P3 LOP3.LUT R29, R29, 0x8, RZ, 0xfc, !PT ;  /* 0x000000081d1d3812 */ /* 0x000fc800078efcff */
[----:B------:R-:W-:-:S04]  /*5d040*/  LOP3.LUT R29, R29, 0xfffffffb, RZ, 0xc0, !PT ;  /* 0xfffffffb1d1d7812 */ /* 0x000fc800078ec0ff */
[----:B------:R-:W-:-:S04]  /*5d050*/  @P2 LOP3.LUT R29, R29, 0x4, RZ, 0xfc, !PT ;  /* 0x000000041d1d2812 */ /* 0x000fc800078efcff */
[----:B------:R-:W-:-:S04]  /*5d060*/  LOP3.LUT R29, R29, 0xfffffffd, RZ, 0xc0, !PT ;  /* 0xfffffffd1d1d7812 */ /* 0x000fc800078ec0ff */
[----:B------:R-:W-:-:S05]  /*5d070*/  @P1 LOP3.LUT R29, R29, 0x2, RZ, 0xfc, !PT ;  /* 0x000000021d1d1812 */ /* 0x000fca00078efcff */
[----:B------:R-:W-:Y:S04]  /*5d080*/  STL [R1+0x245c], R29 ;  /* 0x00245c1d01007387 */ /* 0x000fe80000100800 */
[----:B------:R-:W-:Y:S04]  /*5d090*/  STL [R1+0x5c], R3 ;  /* 0x00005c0301007387 */ /* 0x000fe80000100800 */
[----:B------:R-:W2:Y:S04]  /*5d0a0*/  LDL.LU R16, [R1+0x6b8] ;  /* 0x0006b80001107983 */ /* 0x000ea80000300800 */
[----:B------:R-:W4:Y:S01]  /*5d0b0*/  LDL.LU R15, [R1+0x6b0] ;  /* 0x0006b000010f7983 */ /* 0x000f220000300800 */
[----:B------:R-:W-:-:S02]  /*5d0c0*/  ISETP.LT.AND P3, PT, R11, UR45, !P0 ;  /* 0x0000002d0b007c0c */ /* 0x000fc4000c761270 */
[----:B------:R-:W-:Y:S02]  /*5d0d0*/  ISETP.LT.AND P2, PT, R0, UR48, !P0 ;  /* 0x0000003000007c0c */ /* 0x000fe4000c741270 */
[----:B------:R-:W-:Y:S02]  /*5d0e0*/  ISETP.LT.AND P1, PT, R5, UR49, !P0 ;  /* 0x0000003105007c0c */ /* 0x000fe4000c721270 */
[----:B------:R-:W-:Y:S01]  /*5d0f0*/  ISETP.LT.AND P0, PT, R6, UR50, !P0 ;  /* 0x0000003206007c0c */ /* 0x000fe2000c701270 */
[----:B------:R0:W-:Y:S01]  /*5d100*/  STL [R1+0xa0], R2 ;  /* 0x0000a00201007387 */ /* 0x0001e20000100800 */
[----:B------:R-:W1:Y:S01]  /*5d110*/  LDCU UR49, c[0x0][0x398] ;  /* 0x00007300ff3177ac */ /* 0x000e620008000800 */
[----:B------:R-:W1:Y:S01]  /*5d120*/  LDCU UR50, c[0x0][0x398] ;  /* 0x00007300ff3277ac */ /* 0x000e620008000800 */
[----:B------:R-:W1:Y:S01]  /*5d130*/  LDCU UR45, c[0x0][0x398] ;  /* 0x00007300ff2d77ac */ /* 0x000e620008000800 */
[----:B------:R-:W1:Y:S01]  /*5d140*/  LDCU UR48, c[0x0][0x398] ;  /* 0x00007300ff3077ac */ /* 0x000e620008000800 */
[----:B0-----:R-:W-:Y:S01]  /*5d150*/  VIADD R2, R4, 0x50 ;  /* 0x0000005004027836 */ /* 0x001fe20000000000 */
[----:B---3--:R-:W-:-:S04]  /*5d160*/  LOP3.LUT R28, R28, 0x7fffffff, RZ, 0xc0, !PT ;  /* 0x7fffffff1c1c7812 */ /* 0x008fc800078ec0ff */
[----:B------:R-:W-:-:S04]  /*5d170*/  @P3 LOP3.LUT R28, R28, 0x80000000, RZ, 0xfc, !PT ;  /* 0x800000001c1c3812 */ /* 0x000fc800078efcff */
[----:B------:R-:W-:-:S04]  /*5d180*/  LOP3.LUT R28, R28, 0xbfffffff, RZ, 0xc0, !PT ;  /* 0xbfffffff1c1c7812 */ /* 0x000fc800078ec0ff */
[----:B------:R-:W-:-:S04]  /*5d190*/  @P2 LOP3.LUT R28, R28, 0x40000000, RZ, 0xfc, !PT ;  /* 0x400000001c1c2812 */ /* 0x000fc800078efcff */
[----:B------:R-:W-:-:S04]  /*5d1a0*/  LOP3.LUT R28, R28, 0xdfffffff, RZ, 0xc0, !PT ;  /* 0xdfffffff1c1c7812 */ /* 0x000fc800078ec0ff */
[----:B------:R-:W-:-:S04]  /*5d1b0*/  @P1 LOP3.LUT R28, R28, 0x20000000, RZ, 0xfc, !PT ;  /* 0x200000001c1c1812 */ /* 0x000fc800078efcff */
[----:B------:R-:W-:-:S04]  /*5d1c0*/  LOP3.LUT R28, R28, 0xefffffff, RZ, 0xc0, !PT ;  /* 0xefffffff1c1c7812 */ /* 0x000fc800078ec0ff */
[----:B------:R-:W-:Y:S02]  /*5d1d0*/  @P0 LOP3.LUT R28, R28, 0x10000000, RZ, 0xfc, !PT ;  /* 0x100000001c1c0812 */ /* 0x000fe400078efcff */
[----:B------:R-:W-:Y:S02]  /*5d1e0*/  ISETP.GE.AND P0, PT, R2, UR37, PT ;  /* 0x0000002502007c0c */ /* 0x000fe4000bf06270 */
[----:B------:R-:W-:Y:S01]  /*5d1f0*/  SHF.R.U32.HI R2, RZ, 0x8, R25 ;  /* 0x00000008ff027819 */ /* 0x000fe20000011619 */
[----:B------:R-:W0:Y:S01]  /*5d200*/  LDCU UR37, c[0x0][0x398] ;  /* 0x00007300ff2577ac */ /* 0x000e220008000800 */
[----:B------:R-:W3:Y:S04]  /*5d210*/  LDL.LU R25, [R1+0x2580] ;  /* 0x0025800001197983 */ /* 0x000ee80000300800 */
[----:B------:R-:W3:Y:S01]  /*5d220*/  LDL.LU R27, [R1+0x257c] ;  /* 0x00257c00011b7983 */ /* 0x000ee20000300800 */
[----:B------:R-:W-:-:S04]  /*5d230*/  LOP3.LUT R2, R2, 0xffff, RZ, 0xc0, !PT ;  /* 0x0000ffff02027812 */ /* 0x000fc800078ec0ff */
[----:B------:R-:W-:-:S05]  /*5d240*/  PRMT R2, R2, 0x3340, R14 ;  /* 0x0000334002027816 */ /* 0x000fca000000000e */
[----:B------:R0:W-:Y:S04]  /*5d250*/  STL [R1+0x24e8], R2 ;  /* 0x0024e80201007387 */ /* 0x0001e80000100800 */
[----:B------:R-:W-:Y:S01]  /*5d260*/  STL [R1+0x528], R13 ;  /* 0x0005280d01007387 */ /* 0x000fe20000100800 */
[----:B--2---:R-:W-:Y:S02]  /*5d270*/  SHF.R.U32.HI R3, RZ, 0x8, R16 ;  /* 0x00000008ff037819 */ /* 0x004fe40000011610 */
[----:B----4-:R-:W-:Y:S01]  /*5d280*/  SHF.R.U32.HI R12, RZ, 0x8, R15 ;  /* 0x00000008ff0c7819 */ /* 0x010fe2000001160f */
[----:B------:R-:W2:Y:S04]  /*5d290*/  LDL.LU R16, [R1+0x6e0] ;  /* 0x0006e00001107983 */ /* 0x000ea80000300800 */
[----:B------:R-:W4:Y:S01]  /*5d2a0*/  LDL.LU R15, [R1+0x6d4] ;  /* 0x0006d400010f7983 */ /* 0x000f220000300800 */
[----:B------:R-:W-:-:S02]  /*5d2b0*/  ISETP.LT.AND P1, PT, R10, UR22, !P0 ;  /* 0x000000160a007c0c */ /* 0x000fc4000c721270 */
[----:B------:R-:W-:Y:S02]  /*5d2c0*/  ISETP.LT.AND P3, PT, R7, UR17, !P0 ;  /* 0x0000001107007c0c */ /* 0x000fe4000c761270 */
[----:B------:R-:W-:Y:S02]  /*5d2d0*/  LOP3.LUT R28, R28, 0xfeffffff, RZ, 0xc0, !PT ;  /* 0xfeffffff1c1c7812 */ /* 0x000fe400078ec0ff */
[----:B------:R-:W-:Y:S02]  /*5d2e0*/  ISETP.LT.AND P2, PT, R8, UR29, !P0 ;  /* 0x0000001d08007c0c */ /* 0x000fe4000c741270 */
[----:B------:R-:W-:Y:S02]  /*5d2f0*/  LOP3.LUT R3, R3, 0xffff, RZ, 0xc0, !PT ;  /* 0x0000ffff03037812 */ /* 0x000fe400078ec0ff */
[----:B------:R-:W-:Y:S01]  /*5d300*/  LOP3.LUT R12, R12, 0xffff, RZ, 0xc0, !PT ;  /* 0x0000ffff0c0c7812 */ /* 0x000fe200078ec0ff */
[----:B------:R-:W1:Y:S01]  /*5d310*/  LDCU.64 UR16, c[0x0][0x398] ;  /* 0x00007300ff1077ac */ /* 0x000e620008000a00 */
[----:B------:R-:W-:Y:S01]  /*5d320*/  VIADD R14, R4, 0x4e ;  /* 0x0000004e040e7836 */ /* 0x000fe20000000000 */
[----:B------:R-:W1:Y:S01]  /*5d330*/  LDCU UR29, c[0x0][0x398] ;  /* 0x00007300ff1d77ac */ /* 0x000e620008000800 */
[----:B------:R-:W1:Y:S01]  /*5d340*/  LDCU UR22, c[0x0][0x398] ;  /* 0x00007300ff1677ac */ /* 0x000e620008000800 */
[----:B------:R-:W-:-:S04]  /*5d350*/  @P1 LOP3.LUT R28, R28, 0x1000000, RZ, 0xfc, !PT ;  /* 0x010000001c1c1812 */ /* 0x000fc800078efcff */
[----:B------:R-:W-:Y:S02]  /*5d360*/  LOP3.LUT R28, R28, 0xf7ffffff, RZ, 0xc0, !PT ;  /* 0xf7ffffff1c1c7812 */ /* 0x000fe400078ec0ff */
[----:B------:R-:W-:Y:S02]  /*5d370*/  ISETP.LT.AND P1, PT, R9, UR32, !P0 ;  /* 0x0000002009007c0c */ /* 0x000fe4000c721270 */
[----:B0-----:R-:W-:Y:S01]  /*5d380*/  PRMT R2, R3, 0x3340, R12 ;  /* 0x0000334003027816 */ /* 0x001fe2000000000c */
[----:B------:R-:W0:Y:S01]  /*5d390*/  LDCU UR32, c[0x0][0x398] ;  /* 0x00007300ff2077ac */ /* 0x000e220008000800 */
[----:B------:R-:W-:-:S04]  /*5d3a0*/  @P3 LOP3.LUT R28, R28, 0x8000000, RZ, 0xfc, !PT ;  /* 0x080000001c1c3812 */ /* 0x000fc800078efcff */
[----:B------:R-:W-:Y:S02]  /*5d3b0*/  LOP3.LUT R28, R28, 0xfbffffff, RZ, 0xc0, !PT ;  /* 0xfbffffff1c1c7812 */ /* 0x000fe400078ec0ff */
[----:B------:R-:W-:Y:S01]  /*5d3c0*/  ISETP.LT.AND P3, PT, R11, UR33, !P0 ;  /* 0x000000210b007c0c */ /* 0x000fe2000c761270 */
[----:B------:R0:W-:Y:S01]  /*5d3d0*/  STL [R1+0x130], R2 ;  /* 0x0001300201007387 */ /* 0x0001e20000100800 */
[----:B------:R-:W0:Y:S01]  /*5d3e0*/  LDCU UR33, c[0x0][0x398] ;  /* 0x00007300ff2177ac */ /* 0x000e220008000800 */
[----:B------:R-:W-:-:S04]  /*5d3f0*/  @P2 LOP3.LUT R28, R28, 0x4000000, RZ, 0xfc, !PT ;  /* 0x040000001c1c2812 */ /* 0x000fc800078efcff */
[----:B------:R-:W-:Y:S02]  /*5d400*/  LOP3.LUT R28, R28, 0xfdffffff, RZ, 0xc0, !PT ;  /* 0xfdffffff1c1c7812 */ /* 0x000fe400078ec0ff */
[----:B------:R-:W-:Y:S01]  /*5d410*/  ISETP.LT.AND P2, PT, R0, UR34, !P0 ;  /* 0x0000002200007c0c */ /* 0x000fe2000c741270 */
[----:B------:R-:W1:Y:S01]  /*5d420*/  LDCU UR34, c[0x0][0x398] ;  /* 0x00007300ff2277ac */ /* 0x000e620008000800 */
[----:B------:R-:W-:-:S04]  /*5d430*/  @P1 LOP3.LUT R28, R28, 0x2000000, RZ, 0xfc, !PT ;  /* 0x020000001c1c1812 */ /* 0x000fc800078efcff */
[----:B------:R-:W-:Y:S02]  /*5d440*/  LOP3.LUT R28, R28, 0xff7fffff, RZ, 0xc0, !PT ;  /* 0xff7fffff1c1c7812 */ /* 0x000fe400078ec0ff */
[----:B------:R-:W-:Y:S02]  /*5d450*/  ISETP.LT.AND P1, PT, R5, UR35, !P0 ;  /* 0x0000002305007c0c */ /* 0x000fe4000c721270 */
[----:B------:R-:W-:Y:S01]  /*5d460*/  @P3 LOP3.LUT R28, R28, 0x800000, RZ, 0xfc, !PT ;  /* 0x008000001c1c3812 */ /* 0x000fe200078efcff */
[----:B0-----:R-:W-:Y:S01]  /*5d470*/  VIADD R2, R4, 0x4f ;  /* 0x0000004f04027836 */ /* 0x001fe20000000000 */
[----:B------:R-:W0:Y:S02]  /*5d480*/  LDCU UR35, c[0x0][0x398] ;  /* 0x00007300ff2377ac */ /* 0x000e240008000800 */
        /* <DEDUP_REMOVED lines=9> */
[----:B------:R-:W0:Y:S01]  /*5d520*/  LDCU UR31, c[0x0][0x398] ;  /* 0x00007300ff1f77ac */ /* 0x000e220008000800 */
[----:B---3--:R-:W-:Y:S02]  /*5d530*/  SHF.R.U32.HI R2, RZ, 0x8, R27 ;  /* 0x00000008ff027819 */ /* 0x008fe4000001161b */
[----:B------:R-:W3:Y:S02]  /*5d540*/  LDL.LU R27, [R1+0x2578] ;  /* 0x00257800011b7983 */ /* 0x000ee40000300800 */
[----:B------:R-:W-:Y:S02]  /*5d550*/  LOP3.LUT R2, R2, 0xffff, RZ, 0xc0, !PT ;  /* 0x0000ffff02027812 */ /* 0x000fe400078ec0ff */
[----:B--2---:R-:W-:-:S02]  /*5d560*/  SHF.R.U32.HI R3, RZ, 0x8, R16 ;  /* 0x00000008ff037819 */ /* 0x004fc40000011610 */
[----:B----4-:R-:W-:Y:S02]  /*5d570*/  SHF.R.U32.HI R12, RZ, 0x8, R15 ;  /* 0x00000008ff0c7819 */ /* 0x010fe4000001160f */
[----:B------:R-:W-:Y:S02]  /*5d580*/  LOP3.LUT R3, R3, 0xffff, RZ, 0xc0, !PT ;  /* 0x0000ffff03037812 */ /* 0x000fe400078ec0ff */
[----:B------:R-:W-:-:S04]  /*5d590*/  LOP3.LUT R12, R12, 0xffff, RZ, 0xc0, !PT ;  /* 0x0000ffff0c0c7812 */ /* 0x000fc800078ec0ff */
[----:B------:R-:W-:-:S05]  /*5d5a0*/  PRMT R3, R3, 0x3340, R12 ;  /* 0x0000334003037816 */ /* 0x000fca000000000c */
[----:B------:R2:W-:Y:S04]  /*5d5b0*/  STL [R1+0x12c], R3 ;  /* 0x00012c0301007387 */ /* 0x0005e80000100800 */
[----:B------:R-:W4:Y:S01]  /*5d5c0*/  LDL.LU R16, [R1+0x6e4] ;  /* 0x0006e40001107983 */ /* 0x000f220000300800 */
[----:B--2---:R-:W-:-:S05]  /*5d5d0*/  PRMT R3, R2, 0x3340, R1 ;  /* 0x0000334002037816 */ /* 0x004fca0000000001 */
[----:B------:R2:W-:Y:S04]  /*5d5e0*/  STL [R1+0x48], R3 ;  /* 0x0000480301007387 */ /* 0x0005e80000100800 */
[----:B------:R-:W3:Y:S01]  /*5d5f0*/  LDL.LU R15, [R1+0x6b4] ;  /* 0x0006b400010f7983 */ /* 0x000ee20000300800 */
[----:B-1----:R-:W-:Y:S02]  /*5d600*/  ISETP.LT.AND P1, PT, R10, UR16, !P0 ;  /* 0x000000100a007c0c */ /* 0x002fe4000c721270 */
[----:B------:R-:W-:Y:S02]  /*5d610*/  ISETP.LT.AND P3, PT, R7, UR6, !P0 ;  /* 0x0000000607007c0c */ /* 0x000fe4000c761270 */
[----:B------:R-:W-:Y:S02]  /*5d620*/  LOP3.LUT R28, R28, 0xfffeffff, RZ, 0xc0, !PT ;  /* 0xfffeffff1c1c7812 */ /* 0x000fe400078ec0ff */
[----:B------:R-:W-:Y:S01]  /*5d630*/  ISETP.LT.AND P2, PT, R8, UR7, !P0 ;  /* 0x0000000708007c0c */ /* 0x000fe2000c741270 */
[----:B------:R-:W1:Y:S01]  /*5d640*/  LDCU.64 UR6, c[0x0][0x398] ;  /* 0x00007300ff0677ac */ /* 0x000e620008000a00 */
[----:B------:R-:W-:Y:S01]  /*5d650*/  VIADD R2, R4, 0x4d ;  /* 0x0000004d04027836 */ /* 0x000fe20000000000 */
[----:B------:R-:W0:Y:S04]  /*5d660*/  LDCU UR16, c[0x0][0x3b8] ;  /* 0x00007700ff1077ac */ /* 0x000e280008000800 */
[----:B------:R-:W-:-:S04]  /*5d670*/  @P1 LOP3.LUT R28, R28, 0x10000, RZ, 0xfc, !PT ;  /* 0x000100001c1c1812 */ /* 0x000fc800078efcff */
[----:B------:R-:W-:Y:S02]  /*5d680*/  LOP3.LUT R28, R28, 0xfff7ffff, RZ, 0xc0, !PT ;  /* 0xfff7ffff1c1c7812 */ /* 0x000fe400078ec0ff */
[----:B------:R-:W-:Y:S02]  /*5d690*/  ISETP.LT.AND P1, PT, R9, UR24, !P0 ;  /* 0x0000001809007c0c */ /* 0x000fe4000c721270 */
[----:B--2---:R-:W-:Y:S01]  /*5d6a0*/  SHF.R.U32.HI R3, RZ, 0x8, R26 ;  /* 0x00000008ff037819 */ /* 0x004fe2000001161a */
[----:B------:R-:W2:Y:S01]  /*5d6b0*/  LDCU UR24, c[0x0][0x398] ;  /* 0x00007300ff1877ac */ /* 0x000ea20008000800 */
[----:B------:R-:W-:-:S04]  /*5d6c0*/  @P3 LOP3.LUT R28, R28, 0x80000, RZ, 0xfc, !PT ;  /* 0x000800001c1c3812 */ /* 0x000fc800078efcff */
[----:B------:R-:W-:Y:S02]  /*5d6d0*/  LOP3.LUT R28, R28, 0xfffbffff, RZ, 0xc0, !PT ;  /* 0xfffbffff1c1c7812 */ /* 0x000fe400078ec0ff */
[----:B------:R-:W-:Y:S02]  /*5d6e0*/  ISETP.LT.AND P3, PT, R11, UR25, !P0 ;  /* 0x000000190b007c0c */ /* 0x000fe4000c761270 */
[----:B------:R-:W-:Y:S01]  /*5d6f0*/  LOP3.LUT R3, R3, 0xffff, RZ, 0xc0, !PT ;  /* 0x0000ffff03037812 */ /* 0x000fe200078ec0ff */
        /* <DEDUP_REMOVED lines=18> */
[----:B------:R-:W-:Y:S02]  /*5d820*/  ISETP.GE.AND P0, PT, R14, UR23, PT ;  /* 0x000000170e007c0c */ /* 0x000fe4000bf06270 */
[----:B------:R-:W-:Y:S02]  /*5d830*/  LOP3.LUT R28, R28, 0xfffffeff, RZ, 0xc0, !PT ;  /* 0xfffffeff1c1c7812 */ /* 0x000fe400078ec0ff */
[----:B-1----:R-:W-:Y:S02]  /*5d840*/  ISETP.LT.AND P1, PT, R10, UR6, !P0 ;  /* 0x000000060a007c0c */ /* 0x002fe4000c721270 */
[----:B------:R-:W-:Y:S02]  /*5d850*/  ISETP.LT.AND P3, PT, R7, UR43, !P0 ;  /* 0x0000002b07007c0c */ /* 0x000fe4000c761270 */
[----:B------:R-:W-:Y:S01]  /*5d860*/  ISETP.LT.AND P2, PT, R8, UR10, !P0 ;  /* 0x0000000a08007c0c */ /* 0x000fe2000c741270 */
[----:B------:R-:W1:Y:S01]  /*5d870*/  LDCU UR43, c[0x0][0x398] ;  /* 0x00007300ff2b77ac */ /* 0x000e620008000800 */
[----:B----4-:R-:W-:-:S07]  /*5d880*/  SHF.R.U32.HI R12, RZ, 0x8, R16 ;  /* 0x00000008ff0c7819 */ /* 0x010fce0000011610 */
[----:B------:R-:W-:Y:S02]  /*5d890*/  @P1 LOP3.LUT R28, R28, 0x100, RZ, 0xfc, !PT ;  /* 0x000001001c1c1812 */ /* 0x000fe400078efcff */
[----:B---3--:R-:W-:Y:S01]  /*5d8a0*/  LOP3.LUT R27, R27, 0x7fffffff, RZ, 0xc0, !PT ;  /* 0x7fffffff1b1b7812 */ /* 0x008fe200078ec0ff */
[----:B------:R-:W-:Y:S01]  /*5d8b0*/  VIADD R14, R4, 0x4c ;  /* 0x0000004c040e7836 */ /* 0x000fe20000000000 */
[----:B------:R-:W3:Y:S01]  /*5d8c0*/  LDCU UR23, c[0x0][0x398] ;  /* 0x00007300ff1777ac */ /* 0x000ee20008000800 */
[----:B------:R-:W-:Y:S02]  /*5d8d0*/  LOP3.LUT R28, R28, 0xfffff7ff, RZ, 0xc0, !PT ;  /* 0xfffff7ff1c1c7812 */ /* 0x000fe400078ec0ff */
[----:B------:R-:W-:Y:S01]  /*5d8e0*/  ISETP.LT.AND P1, PT, R9, UR11, !P0 ;  /* 0x0000000b09007c0c */ /* 0x000fe2000c721270 */
[----:B------:R-:W4:Y:S01]  /*5d8f0*/  LDCU.64 UR10, c[0x0][0x398] ;  /* 0x00007300ff0a77ac */ /* 0x000f220008000a00 */
[----:B------:R-:W-:-:S04]  /*5d900*/  @P3 LOP3.LUT R28, R28, 0x800, RZ, 0xfc, !PT ;  /* 0x000008001c1c3812 */ /* 0x000fc800078efcff */
[----:B------:R-:W-:Y:S02]  /*5d910*/  LOP3.LUT R28, R28, 0xfffffbff, RZ, 0xc0, !PT ;  /* 0xfffffbff1c1c7812 */ /* 0x000fe400078ec0ff */
[----:B------:R-:W-:Y:S02]  /*5d920*/  ISETP.LT.AND P3, PT, R11, UR18, !P0 ;  /* 0x000000120b007c0c */ /* 0x000fe4000c761270 */
[----:B------:R-:W-:Y:S01]  /*5d930*/  LOP3.LUT R12, R12, 0xffff, RZ, 0xc0, !PT ;  /* 0x0000ffff0c0c7812 */ /* 0x000fe200078ec0ff */
[----:B------:R-:W0:Y:S01]  /*5d940*/  LDCU UR18, c[0x0][0x398] ;  /* 0x00007300ff1277ac */ /* 0x000e220008000800 */
[----:B------:R-:W-:-:S04]  /*5d950*/  @P2 LOP3.LUT R28, R28, 0x400, RZ, 0xfc, !PT ;  /* 0x000004001c1c2812 */ /* 0x000fc800078efcff */
[----:B------:R-:W-:Y:S02]  /*5d960*/  LOP3.LUT R28, R28, 0xfffffdff, RZ, 0xc0, !PT ;  /* 0xfffffdff1c1c7812 */ /* 0x000fe400078ec0ff */
[----:B------:R-:W-:Y:S02]  /*5d970*/  ISETP.LT.AND P2, PT, R0, UR19, !P0 ;  /* 0x0000001300007c0c */ /* 0x000fe4000c741270 */
        /* <DEDUP_REMOVED lines=17> */
[----:B----4-:R-:W-:Y:S02]  /*5da90*/  ISETP.LT.AND P1, PT, R10, UR10, !P0 ;  /* 0x0000000a0a007c0c */ /* 0x010fe4000c721270 */
[----:B------:R-:W-:Y:S02]  /*5daa0*/  ISETP.LT.AND P3, PT, R7, UR47, !P0 ;  /* 0x0000002f07007c0c */ /* 0x000fe4000c761270 */
[----:B------:R-:W-:-:S02]  /*5dab0*/  ISETP.LT.AND P2, PT, R8, UR36, !P0 ;  /* 0x0000002408007c0c */ /* 0x000fc4000c741270 */
[----:B------:R-:W-:Y:S01]  /*5dac0*/  SHF.R.U32.HI R2, RZ, 0x8, R15 ;  /* 0x00000008ff027819 */ /* 0x000fe2000001160f */
[----:B------:R-:W4:Y:S01]  /*5dad0*/  LDCU UR47, c[0x0][0x398] ;  /* 0x00007300ff2f77ac */ /* 0x000f220008000800 */
[----:B------:R-:W0:Y:S01]  /*5dae0*/  LDCU UR36, c[0x0][0x398] ;  /* 0x00007300ff2477ac */ /* 0x000e220008000800 */
[----:B------:R-:W0:Y:S04]  /*5daf0*/  LDCU UR17, c[0x0][0x398] ;  /* 0x00007300ff1177ac */ /* 0x000e280008000800 */
[----:B------:R-:W-:-:S04]  /*5db00*/  @P1 LOP3.LUT R28, R28, 0x1, RZ, 0xfc, !PT ;  /* 0x000000011c1c1812 */ /* 0x000fc800078efcff */
[----:B------:R-:W-:Y:S02]  /*5db10*/  LOP3.LUT R28, R28, 0xfffffff7, RZ, 0xc0, !PT ;  /* 0xfffffff71c1c7812 */ /* 0x000fe400078ec0ff */
[----:B-1----:R-:W-:Y:S02]  /*5db20*/  ISETP.LT.AND P1, PT, R9, UR43, !P0 ;  /* 0x0000002b09007c0c */ /* 0x002fe4000c721270 */
[----:B------:R-:W-:Y:S01]  /*5db30*/  LOP3.LUT R2, R2, 0xffff, RZ, 0xc0, !PT ;  /* 0x0000ffff02027812 */ /* 0x000fe200078ec0ff */
[----:B------:R-:W1:Y:S01]  /*5db40*/  LDCU UR43, c[0x0][0x398] ;  /* 0x00007300ff2b77ac */ /* 0x000e620008000800 */
[----:B------:R-:W-:-:S04]  /*5db50*/  @P3 LOP3.LUT R28, R28, 0x8, RZ, 0xfc, !PT ;  /* 0x000000081c1c3812 */ /* 0x000fc800078efcff */
[----:B------:R-:W-:-:S04]  /*5db60*/  LOP3.LUT R28, R28, 0xfffffffb, RZ, 0xc0, !PT ;  /* 0xfffffffb1c1c7812 */ /* 0x000fc800078ec0ff */
[----:B------:R-:W-:-:S04]  /*5db70*/  @P2 LOP3.LUT R28, R28, 0x4, RZ, 0xfc, !PT ;  /* 0x000000041c1c2812 */ /* 0x000fc800078efcff */
[----:B------:R-:W-:Y:S02]  /*5db80*/  LOP3.LUT R28, R28, 0xfffffffd, RZ, 0xc0, !PT ;  /* 0xfffffffd1c1c7812 */ /* 0x000fe400078ec0ff */
[----:B------:R-:W-:Y:S02]  /*5db90*/  PRMT R3, R2, 0x3340, R3 ;  /* 0x0000334002037816 */ /* 0x000fe40000000003 */
[----:B------:R-:W-:-:S05]  /*5dba0*/  @P1 LOP3.LUT R28, R28, 0x2, RZ, 0xfc, !PT ;  /* 0x000000021c1c1812 */ /* 0x000fca00078efcff */
[----:B------:R-:W-:Y:S04]  /*5dbb0*/  STL [R1+0x2460], R28 ;  /* 0x0024601c01007387 */ /* 0x000fe80000100800 */
[----:B------:R-:W2:Y:S04]  /*5dbc0*/  LDL.LU R26, [R1+0x2574] ;  /* 0x00257400011a7983 */ /* 0x000ea80000300800 */
[----:B------:R-:W-:Y:S04]  /*5dbd0*/  STL [R1+0x40], R12 ;  /* 0x0000400c01007387 */ /* 0x000fe80000100800 */
[----:B------:R0:W-:Y:S04]  /*5dbe0*/  STL [R1+0x110], R3 ;  /* 0x0001100301007387 */ /* 0x0001e80000100800 */
[----:B------:R-:W3:Y:S04]  /*5dbf0*/  LDL.LU R16, [R1+0x718] ;  /* 0x0007180001107983 */ /* 0x000ee80000300800 */
[----:B------:R-:W3:Y:S01]  /*5dc00*/  LDL.LU R15, [R1+0x704] ;  /* 0x00070400010f7983 */ /* 0x000ee20000300800 */
[----:B------:R-:W-:-:S02]  /*5dc10*/  ISETP.LT.AND P3, PT, R11, UR8, !P0 ;  /* 0x000000080b007c0c */ /* 0x000fc4000c761270 */
[----:B------:R-:W-:Y:S02]  /*5dc20*/  ISETP.LT.AND P2, PT, R0, UR14, !P0 ;  /* 0x0000000e00007c0c */ /* 0x000fe4000c741270 */
[----:B------:R-:W-:Y:S02]  /*5dc30*/  ISETP.LT.AND P1, PT, R5, UR15, !P0 ;  /* 0x0000000f05007c0c */ /* 0x000fe4000c721270 */
[----:B------:R-:W-:Y:S01]  /*5dc40*/  ISETP.LT.AND P0, PT, R6, UR9, !P0 ;  /* 0x0000000906007c0c */ /* 0x000fe2000c701270 */
[----:B------:R-:W0:Y:S01]  /*5dc50*/  LDCU.64 UR8, c[0x0][0x398] ;  /* 0x00007300ff0877ac */ /* 0x000e220008000a00 */
[----:B------:R-:W-:Y:S01]  /*5dc60*/  VIADD R2, R4, 0x4b ;  /* 0x0000004b04027836 */ /* 0x000fe20000000000 */
[----:B------:R-:W0:Y:S01]  /*5dc70*/  LDCU UR14, c[0x0][0x398] ;  /* 0x00007300ff0e77ac */ /* 0x000e220008000800 */
[----:B------:R-:W0:Y:S03]  /*5dc80*/  LDCU UR15, c[0x0][0x398] ;  /* 0x00007300ff0f77ac */ /* 0x000e260008000800 */
[----:B------:R-:W-:-:S04]  /*5dc90*/  @P3 LOP3.LUT R27, R27, 0x80000000, RZ, 0xfc, !PT ;  /* 0x800000001b1b3812 */ /* 0x000fc800078efcff */
[----:B------:R-:W-:-:S04]  /*5dca0*/  LOP3.LUT R27, R27, 0xbfffffff, RZ, 0xc0, !PT ;  /* 0xbfffffff1b1b7812 */ /* 0x000fc800078ec0ff */
[----:B------:R-:W-:-:S04]  /*5dcb0*/  @P2 LOP3.LUT R27, R27, 0x40000000, RZ, 0xfc, !PT ;  /* 0x400000001b1b2812 */ /* 0x000fc800078efcff */
[----:B------:R-:W-:-:S04]  /*5dcc0*/  LOP3.LUT R27, R27, 0xdfffffff, RZ, 0xc0, !PT ;  /* 0xdfffffff1b1b7812 */ /* 0x000fc800078ec0ff */
[----:B------:R-:W-:-:S04]  /*5dcd0*/  @P1 LOP3.LUT R27, R27, 0x20000000, RZ, 0xfc, !PT ;  /* 0x200000001b1b1812 */ /* 0x000fc800078efcff */
[----:B------:R-:W-:-:S04]  /*5dce0*/  LOP3.LUT R27, R27, 0xefffffff, RZ, 0xc0, !PT ;  /* 0xefffffff1b1b7812 */ /* 0x000fc800078ec0ff */
[----:B------:R-:W-:Y:S02]  /*5dcf0*/  @P0 LOP3.LUT R27, R27, 0x10000000, RZ, 0xfc, !PT ;  /* 0x100000001b1b0812 */ /* 0x000fe400078efcff */
[----:B------:R-:W-:Y:S01]  /*5dd00*/  ISETP.GE.AND P0, PT, R14, UR7, PT ;  /* 0x000000070e007c0c */ /* 0x000fe2000bf06270 */
[----:B------:R-:W1:Y:S03]  /*5dd10*/  LDCU.64 UR6, c[0x0][0x398] ;  /* 0x00007300ff0677ac */ /* 0x000e660008000a00 */
[----:B0-----:R-:W-:Y:S02]  /*5dd20*/  ISETP.LT.AND P1, PT, R10, UR8, !P0 ;  /* 0x000000080a007c0c */ /* 0x001fe4000c721270 */
[----:B------:R-:W-:Y:S02]  /*5dd30*/  ISETP.LT.AND P3, PT, R7, UR39, !P0 ;  /* 0x0000002707007c0c */ /* 0x000fe4000c761270 */
[----:B------:R-:W-:-:S02]  /*5dd40*/  LOP3.LUT R27, R27, 0xfeffffff, RZ, 0xc0, !PT ;  /* 0xfeffffff1b1b7812 */ /* 0x000fc400078ec0ff */
[----:B------:R-:W-:Y:S01]  /*5dd50*/  ISETP.LT.AND P2, PT, R8, UR30, !P0 ;  /* 0x0000001e08007c0c */ /* 0x000fe2000c741270 */
[----:B------:R-:W0:Y:S01]  /*5dd60*/  LDCU UR39, c[0x0][0x398] ;  /* 0x00007300ff2777ac */ /* 0x000e220008000800 */
[----:B------:R-:W-:Y:S01]  /*5dd70*/  VIADD R14, R4, 0x4a ;  /* 0x0000004a040e7836 */ /* 0x000fe20000000000 */
[----:B------:R-:W0:Y:S01]  /*5dd80*/  LDCU UR8, c[0x0][0x398] ;  /* 0x00007300ff0877ac */ /* 0x000e220008000800 */
[----:B------:R-:W0:Y:S03]  /*5dd90*/  LDCU UR30, c[0x0][0x398] ;  /* 0x00007300ff1e77ac */ /* 0x000e260008000800 */
[----:B------:R-:W-:-:S04]  /*5dda0*/  @P1 LOP3.LUT R27, R27, 0x1000000, RZ, 0xfc, !PT ;  /* 0x010000001b1b1812 */ /* 0x000fc800078efcff */
[----:B------:R-:W-:Y:S02]  /*5ddb0*/  LOP3.LUT R27, R27, 0xf7ffffff, RZ, 0xc0, !PT ;  /* 0xf7ffffff1b1b7812 */ /* 0x000fe400078ec0ff */
[----:B----4-:R-:W-:Y:S01]  /*5ddc0*/  ISETP.LT.AND P1, PT, R9, UR47, !P0 ;  /* 0x0000002f09007c0c */ /* 0x010fe2000c721270 */
[----:B------:R-:W4:Y:S01]  /*5ddd0*/  LDCU UR47, c[0x0][0x398] ;  /* 0x00007300ff2f77ac */ /* 0x000f220008000800 */
        /* <DEDUP_REMOVED lines=22> */
[----:B------:R-:W2:Y:S03]  /*5df40*/  LDCU.64 UR10, c[0x0][0x398] ;  /* 0x00007300ff0a77ac */ /* 0x000ea60008000a00 */
[----:B-1----:R-:W-:Y:S02]  /*5df50*/  ISETP.LT.AND P1, PT, R10, UR6, !P0 ;  /* 0x000000060a007c0c */ /* 0x002fe4000c721270 */
[----:B0-----:R-:W-:Y:S02]  /*5df60*/  ISETP.LT.AND P3, PT, R7, UR39, !P0 ;  /* 0x0000002707007c0c */ /* 0x001fe4000c761270 */
[----:B------:R-:W-:-:S02]  /*5df70*/  LOP3.LUT R27, R27, 0xfffeffff, RZ, 0xc0, !PT ;  /* 0xfffeffff1b1b7812 */ /* 0x000fc400078ec0ff */
[----:B----4-:R-:W-:Y:S01]  /*5df80*/  ISETP.LT.AND P2, PT, R8, UR47, !P0 ;  /* 0x0000002f08007c0c */ /* 0x010fe2000c741270 */
[----:B------:R-:W0:Y:S01]  /*5df90*/  LDCU UR39, c[0x0][0x398] ;  /* 0x00007300ff2777ac */ /* 0x000e220008000800 */
[----:B------:R-:W1:Y:S01]  /*5dfa0*/  LDCU UR47, c[0x0][0x398] ;  /* 0x00007300ff2f77ac */ /* 0x000e620008000800 */
[----:B------:R-:W4:Y:S04]  /*5dfb0*/  LDCU UR6, c[0x0][0x398] ;  /* 0x00007300ff0677ac */ /* 0x000f280008000800 */
        /* <DEDUP_REMOVED lines=8> */
[----:B------:R-:W-:Y:S02]  /*5e040*/  @P2 LOP3.LUT R27, R27, 0x40000, RZ, 0xfc, !PT ;  /* 0x000400001b1b2812 */ /* 0x000fe400078efcff */
[----:B--2---:R-:W-:Y:S02]  /*5e050*/  SHF.R.U32.HI R2, RZ, 0x8, R26 ;  /* 0x00000008ff027819 */ /* 0x004fe4000001161a */
[----:B------:R-:W2:Y:S01]  /*5e060*/  LDL.LU R26, [R1+0x2570] ;  /* 0x00257000011a7983 */ /* 0x000ea20000300800 */
[----:B---3--:R-:W-:Y:S02]  /*5e070*/  SHF.R.U32.HI R3, RZ, 0x8, R16 ;  /* 0x00000008ff037819 */ /* 0x008fe40000011610 */
[----:B------:R-:W-:-:S02]  /*5e080*/  SHF.R.U32.HI R12, RZ, 0x8, R15 ;  /* 0x00000008ff0c7819 */ /* 0x000fc4000001160f */
[----:B------:R-:W-:Y:S02]  /*5e090*/  LOP3.LUT R3, R3, 0xffff, RZ, 0xc0, !PT ;  /* 0x0000ffff03037812 */ /* 0x000fe400078ec0ff */
[----:B------:R-:W-:Y:S02]  /*5e0a0*/  LOP3.LUT R12, R12, 0xffff, RZ, 0xc0, !PT ;  /* 0x0000ffff0c0c7812 */ /* 0x000fe400078ec0ff */
[----:B------:R-:W-:Y:S02]  /*5e0b0*/  LOP3.LUT R2, R2, 0xffff, RZ, 0xc0, !PT ;  /* 0x0000ffff02027812 */ /* 0x000fe400078ec0ff */
[----:B------:R-:W-:-:S05]  /*5e0c0*/  PRMT R3, R3, 0x3340, R12 ;  /* 0x0000334003037816 */ /* 0x000fca000000000c */
[----:B------:R3:W-:Y:S02]  /*5e0d0*/  STL [R1+0x10c], R3 ;  /* 0x00010c0301007387 */ /* 0x0007e40000100800 */
[----:B---3--:R-:W-:-:S05]  /*5e0e0*/  PRMT R3, R2, 0x3340, R1 ;  /* 0x0000334002037816 */ /* 0x008fca0000000001 */
[----:B------:R3:W-:Y:S04]  /*5e0f0*/  STL [R1+0x4c], R3 ;  /* 0x00004c0301007387 */ /* 0x0007e80000100800 */
[----:B---3--:R-:W3:Y:S04]  /*5e100*/  LDL.LU R3, [R1+0x6dc] ;  /* 0x0006dc0001037983 */ /* 0x008ee80000300800 */
[----:B------:R-:W4:Y:S04]  /*5e110*/  LDL.LU R16, [R1+0x740] ;  /* 0x0007400001107983 */ /* 0x000f280000300800 */
[----:B------:R-:W4:Y:S01]  /*5e120*/  LDL.LU R15, [R1+0x738] ;  /* 0x00073800010f7983 */ /* 0x000f220000300800 */
[----:B------:R-:W-:-:S02]  /*5e130*/  LOP3.LUT R27, R27, 0xfffdffff, RZ, 0xc0, !PT ;  /* 0xfffdffff1b1b7812 */ /* 0x000fc400078ec0ff */
[----:B0-----:R-:W-:Y:S01]  /*5e140*/  ISETP.LT.AND P2, PT, R0, UR39, !P0 ;  /* 0x0000002700007c0c */ /* 0x001fe2000c741270 */
[----:B------:R-:W0:Y:S01]  /*5e150*/  LDCU UR39, c[0x0][0x398] ;  /* 0x00007300ff2777ac */ /* 0x000e220008000800 */
[----:B------:R-:W-:-:S04]  /*5e160*/  @P1 LOP3.LUT R27, R27, 0x20000, RZ, 0xfc, !PT ;  /* 0x000200001b1b1812 */ /* 0x000fc800078efcff */
[----:B------:R-:W-:Y:S02]  /*5e170*/  LOP3.LUT R27, R27, 0xffff7fff, RZ, 0xc0, !PT ;  /* 0xffff7fff1b1b7812 */ /* 0x000fe400078ec0ff */
[----:B-1----:R-:W-:Y:S02]  /*5e180*/  ISETP.LT.AND P1, PT, R5, UR47, !P0 ;  /* 0x0000002f05007c0c */ /* 0x002fe4000c721270 */
[----:B------:R-:W-:Y:S01]  /*5e190*/  @P3 LOP3.LUT R27, R27, 0x8000, RZ, 0xfc, !PT ;  /* 0x000080001b1b3812 */ /* 0x000fe200078efcff */
[----:B------:R-:W1:Y:S03]  /*5e1a0*/  LDCU UR47, c[0x0][0x398] ;  /* 0x00007300ff2f77ac */ /* 0x000e660008000800 */
        /* <DEDUP_REMOVED lines=9> */
[----:B------:R-:W-:Y:S01]  /*5e240*/  VIADD R2, R4, 0x49 ;  /* 0x0000004904027836 */ /* 0x000fe20000000000 */
[----:B------:R-:W2:Y:S02]  /*5e250*/  LDCU UR9, c[0x0][0x398] ;  /* 0x00007300ff0977ac */ /* 0x000ea40008000800 */
        /* <DEDUP_REMOVED lines=10> */
[----:B------:R-:W1:Y:S01]  /*5e300*/  LDCU UR36, c[0x0][0x398] ;  /* 0x00007300ff2477ac */ /* 0x000e620008000800 */
[----:B------:R-:W-:-:S04]  /*5e310*/  @P3 LOP3.LUT R27, R27, 0x800, RZ, 0xfc, !PT ;  /* 0x000008001b1b3812 */ /* 0x000fc800078efcff */
[----:B------:R-:W-:Y:S02]  /*5e320*/  LOP3.LUT R27, R27, 0xfffffbff, RZ, 0xc0, !PT ;  /* 0xfffffbff1b1b7812 */ /* 0x000fe400078ec0ff */
[----:B------:R-:W-:Y:S02]  /*5e330*/  ISETP.LT.AND P3, PT, R11, UR37, !P0 ;  /* 0x000000250b007c0c */ /* 0x000fe4000c761270 */
[----:B------:R-:W-:-:S04]  /*5e340*/  @P2 LOP3.LUT R27, R27, 0x400, RZ, 0xfc, !PT ;  /* 0x000004001b1b2812 */ /* 0x000fc800078efcff */
[----:B------:R-:W-:Y:S02]  /*5e350*/  LOP3.LUT R27, R27, 0xfffffdff, RZ, 0xc0, !PT ;  /* 0xfffffdff1b1b7812 */ /* 0x000fe400078ec0ff */
        /* <DEDUP_REMOVED lines=9> */
[----:B------:R-:W0:Y:S01]  /*5e3f0*/  LDCU.64 UR36, c[0x0][0x398] ;  /* 0x00007300ff2477ac */ /* 0x000e220008000a00 */
[----:B------:R-:W-:-:S04]  /*5e400*/  @P2 LOP3.LUT R27, R27, 0x40, RZ, 0xfc, !PT ;  /* 0x000000401b1b2812 */ /* 0x000fc800078efcff */
[----:B------:R-:W-:-:S04]  /*5e410*/  LOP3.LUT R27, R27, 0xffffffdf, RZ, 0xc0, !PT ;  /* 0xffffffdf1b1b7812 */ /* 0x000fc800078ec0ff */
[----:B------:R-:W-:-:S04]  /*5e420*/  @P1 LOP3.LUT R27, R27, 0x20, RZ, 0xfc, !PT ;  /* 0x000000201b1b1812 */ /* 0x000fc800078efcff */
[----:B------:R-:W-:-:S04]  /*5e430*/  LOP3.LUT R27, R27, 0xffffffef, RZ, 0xc0, !PT ;  /* 0xffffffef1b1b7812 */ /* 0x000fc800078ec0ff */
[----:B------:R-:W-:Y:S02]  /*5e440*/  @P0 LOP3.LUT R27, R27, 0x10, RZ, 0xfc, !PT ;  /* 0x000000101b1b0812 */ /* 0x000fe400078efcff */
[----:B------:R-:W-:Y:S01]  /*5e450*/  ISETP.GE.AND P0, PT, R2, UR7, PT ;  /* 0x0000000702007c0c */ /* 0x000fe2000bf06270 */
[----:B------:R-:W2:Y:S03]  /*5e460*/  LDCU UR7, c[0x0][0x398] ;  /* 0x00007300ff0777ac */ /* 0x000ea60008000800 */
[----:B0-----:R-:W-:Y:S02]  /*5e470*/  ISETP.LT.AND P3, PT, R10, UR36, !P0 ;  /* 0x000000240a007c0c */ /* 0x001fe4000c761270 */
[----:B------:R-:W-:Y:S02]  /*5e480*/  ISETP.LT.AND P2, PT, R7, UR39, !P0 ;  /* 0x0000002707007c0c */ /* 0x000fe4000c741270 */
[----:B------:R-:W-:-:S02]  /*5e490*/  LOP3.LUT R27, R27, 0xfffffffe, RZ, 0xc0, !PT ;  /* 0xfffffffe1b1b7812 */ /* 0x000fc400078ec0ff */
[----:B-1----:R-:W-:Y:S01]  /*5e4a0*/  ISETP.LT.AND P1, PT, R8, UR47, !P0 ;  /* 0x0000002f08007c0c */ /* 0x002fe2000c721270 */
[----:B------:R-:W0:Y:S01]  /*5e4b0*/  LDCU UR39, c[0x0][0x398] ;  /* 0x00007300ff2777ac */ /* 0x000e220008000800 */
[----:B------:R-:W1:Y:S01]  /*5e4c0*/  LDCU UR47, c[0x0][0x398] ;  /* 0x00007300ff2f77ac */ /* 0x000e620008000800 */
[----:B------:R-:W1:Y:S04]  /*5e4d0*/  LDCU UR36, c[0x0][0x398] ;  /* 0x00007300ff2477ac */ /* 0x000e680008000800 */
[----:B------:R-:W-:-:S04]  /*5e4e0*/  @P3 LOP3.LUT R27, R27, 0x1, RZ, 0xfc, !PT ;  /* 0x000000011b1b3812 */ /* 0x000fc800078efcff */
[----:B------:R-:W-:-:S04]  /*5e4f0*/  LOP3.LUT R27, R27, 0xfffffff7, RZ, 0xc0, !PT ;  /* 0xfffffff71b1b7812 */ /* 0x000fc800078ec0ff */
[----:B------:R-:W-:Y:S02]  /*5e500*/  @P2 LOP3.LUT R27, R27, 0x8, RZ, 0xfc, !PT ;  /* 0x000000081b1b2812 */ /* 0x000fe400078efcff */
[----:B------:R-:W-:Y:S02]  /*5e510*/  ISETP.LT.AND P3, PT, R11, UR38, !P0 ;  /* 0x000000260b007c0c */ /* 0x000fe4000c761270 */
[----:B0-----:R-:W-:Y:S01]  /*5e520*/  ISETP.LT.AND P2, PT, R0, UR39, !P0 ;  /* 0x0000002700007c0c */ /* 0x001fe2000c741270 */
[----:B------:R-:W0:Y:S01]  /*5e530*/  LDCU UR38, c[0x0][0x398] ;  /* 0x00007300ff2677ac */ /* 0x000e220008000800 */
[----:B------:R-:W-:Y:S01]  /*5e540*/  LOP3.LUT R27, R27, 0xfffffffb, RZ, 0xc0, !PT ;  /* 0xfffffffb1b1b7812 */ /* 0x000fe200078ec0ff */
[----:B------:R-:W0:Y:S03]  /*5e550*/  LDCU UR39, c[0x0][0x398] ;  /* 0x00007300ff2777ac */ /* 0x000e260008000800 */
[----:B------:R-:W-:-:S02]  /*5e560*/  @P1 LOP3.LUT R27, R27, 0x4, RZ, 0xfc, !PT ;  /* 0x000000041b1b1812 */ /* 0x000fc400078efcff */
[----:B------:R-:W-:Y:S01]  /*5e570*/  ISETP.LT.AND P1, PT, R9, UR8, !P0 ;  /* 0x0000000809007c0c */ /* 0x000fe2000c721270 */
[----:B------:R-:W0:Y:S01]  /*5e580*/  LDCU UR8, c[0x0][0x398] ;  /* 0x00007300ff0877ac */ /* 0x000e220008000800 */
[----:B------:R-:W-:-:S11]  /*5e590*/  LOP3.LUT R27, R27, 0xfffffffd, RZ, 0xc0, !PT ;  /* 0xfffffffd1b1b7812 */ /* 0x000fd600078ec0ff */
[----:B------:R-:W-:Y:S02]  /*5e5a0*/  @P1 LOP3.LUT R27, R27, 0x2, RZ, 0xfc, !PT ;  /* 0x000000021b1b1812 */ /* 0x000fe400078efcff */
[----:B-1----:R-:W-:Y:S02]  /*5e5b0*/  ISETP.LT.AND P1, PT, R5, UR47, !P0 ;  /* 0x0000002f05007c0c */ /* 0x002fe4000c721270 */
[----:B------:R-:W-:Y:S01]  /*5e5c0*/  ISETP.LT.AND P0, PT, R6, UR46, !P0 ;  /* 0x0000002e06007c0c */ /* 0x000fe2000c701270 */
[----:B------:R-:W1:Y:S01]  /*5e5d0*/  LDCU.64 UR46, c[0x0][0x398] ;  /* 0x00007300ff2e77ac */ /* 0x000e620008000a00 */
[----:B------:R0:W-:Y:S01]  /*5e5e0*/  STL [R1+0x2470], R27 ;  /* 0x0024701b01007387 */ /* 0x0001e20000100800 */
[----:B--2---:R-:W-:-:S04]  /*5e5f0*/  LOP3.LUT R26, R26, 0x7fffffff, RZ, 0xc0, !PT ;  /* 0x7fffffff1a1a7812 */ /* 0x004fc800078ec0ff */
[----:B------:R-:W-:-:S04]  /*5e600*/  @P3 LOP3.LUT R26, R26, 0x80000000, RZ, 0xfc, !PT ;  /* 0x800000001a1a3812 */ /* 0x000fc800078efcff */
[----:B------:R-:W-:-:S04]  /*5e610*/  LOP3.LUT R26, R26, 0xbfffffff, RZ, 0xc0, !PT ;  /* 0xbfffffff1a1a7812 */ /* 0x000fc800078ec0ff */
[----:B------:R-:W-:-:S04]  /*5e620*/  @P2 LOP3.LUT R26, R26, 0x40000000, RZ, 0xfc, !PT ;  /* 0x400000001a1a2812 */ /* 0x000fc800078efcff */
[----:B------:R-:W-:-:S04]  /*5e630*/  LOP3.LUT R26, R26, 0xdfffffff, RZ, 0xc0, !PT ;  /* 0xdfffffff1a1a7812 */ /* 0x000fc800078ec0ff */
[----:B------:R-:W-:-:S04]  /*5e640*/  @P1 LOP3.LUT R26, R26, 0x20000000, RZ, 0xfc, !PT ;  /* 0x200000001a1a1812 */ /* 0x000fc800078efcff */
[----:B------:R-:W-:-:S04]  /*5e650*/  LOP3.LUT R26, R26, 0xefffffff, RZ, 0xc0, !PT ;  /* 0xefffffff1a1a7812 */ /* 0x000fc800078ec0ff */
[----:B------:R-:W-:Y:S02]  /*5e660*/  @P0 LOP3.LUT R26, R26, 0x10000000, RZ, 0xfc, !PT ;  /* 0x100000001a1a0812 */ /* 0x000fe400078efcff */
[----:B---3--:R-:W-:Y:S02]  /*5e670*/  SHF.R.U32.HI R14, RZ, 0x8, R3 ;  /* 0x00000008ff0e7819 */ /* 0x008fe40000011603 */
[----:B----4-:R-:W-:Y:S01]  /*5e680*/  SHF.R.U32.HI R12, RZ, 0x8, R15 ;  /* 0x00000008ff0c7819 */ /* 0x010fe2000001160f */
[----:B------:R-:W-:Y:S01]  /*5e690*/  VIADD R3, R4, 0x48 ;  /* 0x0000004804037836 */ /* 0x000fe20000000000 */
[----:B0-----:R-:W-:Y:S02]  /*5e6a0*/  LOP3.LUT R27, R14, 0xffff, RZ, 0xc0, !PT ;  /* 0x0000ffff0e1b7812 */ /* 0x001fe400078ec0ff */
[----:B------:R-:W-:Y:S02]  /*5e6b0*/  LOP3.LUT R15, R12, 0xffff, RZ, 0xc0, !PT ;  /* 0x0000ffff0c0f7812 */ /* 0x000fe400078ec0ff */
[----:B------:R-:W2:Y:S01]  /*5e6c0*/  LDL.LU R12, [R1+0x708] ;  /* 0x00070800010c7983 */ /* 0x000ea20000300800 */
[----:B------:R-:W-:-:S03]  /*5e6d0*/  ISETP.GE.AND P0, PT, R3, UR11, PT ;  /* 0x0000000b03007c0c */ /* 0x000fc6000bf06270 */
[----:B------:R-:W3:Y:S01]  /*5e6e0*/  LDL.LU R14, [R1+0x710] ;  /* 0x00071000010e7983 */ /* 0x000ee20000300800 */
[----:B------:R-:W-:-:S03]  /*5e6f0*/  SHF.R.U32.HI R2, RZ, 0x8, R16 ;  /* 0x00000008ff027819 */ /* 0x000fc60000011610 */
[----:B------:R-:W4:Y:S04]  /*5e700*/  LDL.LU R3, [R1+0x700] ;  /* 0x0007000001037983 */ /* 0x000f280000300800 */
[----:B------:R-:W4:Y:S01]  /*5e710*/  LDL.LU R16, [R1+0x6fc] ;  /* 0x0006fc0001107983 */ /* 0x000f220000300800 */
[----:B-1----:R-:W-:Y:S02]  /*5e720*/  ISETP.LT.AND P1, PT, R10, UR46, !P0 ;  /* 0x0000002e0a007c0c */ /* 0x002fe4000c721270 */
[----:B------:R-:W-:Y:S02]  /*5e730*/  ISETP.LT.AND P3, PT, R7, UR38, !P0 ;  /* 0x0000002607007c0c */ /* 0x000fe4000c761270 */
[----:B------:R-:W-:Y:S02]  /*5e740*/  LOP3.LUT R26, R26, 0xfeffffff, RZ, 0xc0, !PT ;  /* 0xfeffffff1a1a7812 */ /* 0x000fe400078ec0ff */
[----:B------:R-:W-:Y:S01]  /*5e750*/  ISETP.LT.AND P2, PT, R8, UR39, !P0 ;  /* 0x0000002708007c0c */ /* 0x000fe2000c741270 */
[----:B------:R-:W0:Y:S01]  /*5e760*/  LDCU UR39, c[0x0][0x3b8] ;  /* 0x00007700ff2777ac */ /* 0x000e220008000800 */
[----:B------:R-:W-:-:S02]  /*5e770*/  LOP3.LUT R2, R2, 0xffff, RZ, 0xc0, !PT ;  /* 0x0000ffff02027812 */ /* 0x000fc400078ec0ff */
[----:B------:R-:W-:Y:S01]  /*5e780*/  PRMT R27, R27, 0x3340, R1 ;  /* 0x000033401b1b7816 */ /* 0x000fe20000000001 */
[----:B------:R-:W1:Y:S01]  /*5e790*/  LDCU UR46, c[0x0][0x398] ;  /* 0x00007300ff2e77ac */ /* 0x000e620008000800 */
[----:B------:R-:W1:Y:S01]  /*5e7a0*/  LDCU UR11, c[0x0][0x398] ;  /* 0x00007300ff0b77ac */ /* 0x000e620008000800 */
[----:B------:R-:W-:-:S04]  /*5e7b0*/  @P1 LOP3.LUT R26, R26, 0x1000000, RZ, 0xfc, !PT ;  /* 0x010000001a1a1812 */ /* 0x000fc800078efcff */
[----:B------:R-:W-:Y:S02]  /*5e7c0*/  LOP3.LUT R26, R26, 0xf7ffffff, RZ, 0xc0, !PT ;  /* 0xf7ffffff1a1a7812 */ /* 0x000fe400078ec0ff */
[----:B------:R-:W-:Y:S01]  /*5e7d0*/  ISETP.LT.AND P1, PT, R9, UR74, !P0 ;  /* 0x0000004a09007c0c */ /* 0x000fe2000c721270 */
[----:B0-----:R-:W-:Y:S01]  /*5e7e0*/  VIADD R13, R13, UR39 ;  /* 0x000000270d0d7c36 */ /* 0x001fe20008000000 */
[----:B------:R-:W-:Y:S01]  /*5e7f0*/  @P3 LOP3.LUT R26, R26, 0x8000000, RZ, 0xfc, !PT ;  /* 0x080000001a1a3812 */ /* 0x000fe200078efcff */
[----:B------:R-:W0:Y:S01]  /*5e800*/  LDCU.64 UR38, c[0x0][0x398] ;  /* 0x00007300ff2677ac */ /* 0x000e220008000a00 */
[----:B------:R-:W-:Y:S01]  /*5e810*/  PRMT R29, R2, 0x3340, R15 ;  /* 0x00003340021d7816 */ /* 0x000fe2000000000f */
[----:B------:R-:W0:Y:S01]  /*5e820*/  LDCU UR74, c[0x0][0x398] ;  /* 0x00007300ff4a77ac */ /* 0x000e220008000800 */
[----:B------:R-:W-:Y:S02]  /*5e830*/  LOP3.LUT R26, R26, 0xfbffffff, RZ, 0xc0, !PT ;  /* 0xfbffffff1a1a7812 */ /* 0x000fe400078ec0ff */
[----:B------:R-:W-:Y:S01]  /*5e840*/  ISETP.LT.AND P3, PT, R11, UR73, !P0 ;  /* 0x000000490b007c0c */ /* 0x000fe2000c761270 */
[----:B------:R-:W-:Y:S01]  /*5e850*/  VIADD R15, R4, 0x47 ;  /* 0x00000047040f7836 */ /* 0x000fe20000000000 */
[----:B------:R0:W-:Y:S01]  /*5e860*/  STL [R1+0x24ec], R29 ;  /* 0x0024ec1d01007387 */ /* 0x0001e20000100800 */
[----:B------:R-:W-:Y:S01]  /*5e870*/  @P2 LOP3.LUT R26, R26, 0x4000000, RZ, 0xfc, !PT ;  /* 0x040000001a1a2812 */ /* 0x000fe200078efcff */
[----:B------:R-:W0:Y:S03]  /*5e880*/  LDCU UR73, c[0x0][0x398] ;  /* 0x00007300ff4977ac */ /* 0x000e260008000800 */
[----:B------:R-:W-:-:S02]  /*5e890*/  LOP3.LUT R26, R26, 0xfdffffff, RZ, 0xc0, !PT ;  /* 0xfdffffff1a1a7812 */ /* 0x000fc400078ec0ff */
[----:B------:R-:W-:Y:S01]  /*5e8a0*/  ISETP.LT.AND P2, PT, R0, UR72, !P0 ;  /* 0x0000004800007c0c */ /* 0x000fe2000c741270 */
[----:B------:R-:W-:Y:S01]  /*5e8b0*/  STL [R1+0x50], R27 ;  /* 0x0000501b01007387 */ /* 0x000fe20000100800 */
[----:B------:R-:W-:Y:S01]  /*5e8c0*/  @P1 LOP3.LUT R26, R26, 0x2000000, RZ, 0xfc, !PT ;  /* 0x020000001a1a1812 */ /* 0x000fe200078efcff */
[----:B------:R-:W0:Y:S03]  /*5e8d0*/  LDCU UR72, c[0x0][0x398] ;  /* 0x00007300ff4877ac */ /* 0x000e260008000800 */
[----:B------:R-:W-:Y:S02]  /*5e8e0*/  LOP3.LUT R26, R26, 0xff7fffff, RZ, 0xc0, !PT ;  /* 0xff7fffff1a1a7812 */ /* 0x000fe400078ec0ff */
[----:B------:R-:W-:Y:S02]  /*5e8f0*/  ISETP.LT.AND P1, PT, R5, UR71, !P0 ;  /* 0x0000004705007c0c */ /* 0x000fe4000c721270 */
[----:B------:R-:W-:Y:S01]  /*5e900*/  @P3 LOP3.LUT R26, R26, 0x800000, RZ, 0xfc, !PT ;  /* 0x008000001a1a3812 */ /* 0x000fe200078efcff */
[----:B------:R-:W-:Y:S01]  /*5e910*/  STL [R1+0x520], R13 ;  /* 0x0005200d01007387 */ /* 0x000fe20000100800 */
[----:B------:R-:W0:Y:S02]  /*5e920*/  LDCU UR71, c[0x0][0x398] ;  /* 0x00007300ff4777ac */ /* 0x000e240008000800 */
[----:B------:R-:W-:-:S02]  /*5e930*/  LOP3.LUT R26, R26, 0xffbfffff, RZ, 0xc0, !PT ;  /* 0xffbfffff1a1a7812 */ /* 0x000fc400078ec0ff */
        /* <DEDUP_REMOVED lines=8> */
[----:B------:R-:W4:Y:S02]  /*5e9c0*/  LDL.LU R15, [R1+0x71c] ;  /* 0x00071c00010f7983 */ /* 0x000f240000300800 */
[----:B0-----:R-:W-:Y:S02]  /*5e9d0*/  ISETP.LT.AND P1, PT, R10, UR38, !P0 ;  /* 0x000000260a007c0c */ /* 0x001fe4000c721270 */
[----:B------:R-:W-:Y:S02]  /*5e9e0*/  ISETP.LT.AND P3, PT, R7, UR36, !P0 ;  /* 0x0000002407007c0c */ /* 0x000fe4000c761270 */
[----:B------:R-:W-:-:S02]  /*5e9f0*/  LOP3.LUT R26, R26, 0xfffeffff, RZ, 0xc0, !PT ;  /* 0xfffeffff1a1a7812 */ /* 0x000fc400078ec0ff */
[----:B------:R-:W-:Y:S01]  /*5ea00*/  ISETP.LT.AND P2, PT, R8, UR77, !P0 ;  /* 0x0000004d08007c0c */ /* 0x000fe2000c741270 */
[----:B------:R-:W0:Y:S01]  /*5ea10*/  LDCU.64 UR36, c[0x0][0x398] ;  /* 0x00007300ff2477ac */ /* 0x000e220008000a00 */
[----:B------:R-:W0:Y:S01]  /*5ea20*/  LDCU UR77, c[0x0][0x398] ;  /* 0x00007300ff4d77ac */ /* 0x000e220008000800 */
        /* <DEDUP_REMOVED lines=26> */
[----:B--2---:R-:W-:Y:S02]  /*5ebd0*/  SHF.R.U32.HI R2, RZ, 0x8, R12 ;  /* 0x00000008ff027819 */ /* 0x004fe4000001160c */
[----:B---3--:R-:W-:Y:S02]  /*5ebe0*/  SHF.R.U32.HI R12, RZ, 0x8, R14 ;  /* 0x00000008ff0c7819 */ /* 0x008fe4000001160e */
[----:B----4-:R-:W-:Y:S02]  /*5ebf0*/  SHF.R.U32.HI R14, RZ, 0x8, R3 ;  /* 0x00000008ff0e7819 */ /* 0x010fe40000011603 */
[----:B------:R-:W-:Y:S02]  /*5ec00*/  SHF.R.U32.HI R3, RZ, 0x8, R16 ;  /* 0x00000008ff037819 */ /* 0x000fe40000011610 */
        /* <DEDUP_REMOVED lines=9> */
[----:B------:R-:W-:Y:S02]  /*5eca0*/  ISETP.GE.AND P0, PT, R2, UR47, PT ;  /* 0x0000002f02007c0c */ /* 0x000fe4000bf06270 */
[----:B------:R-:W-:Y:S02]  /*5ecb0*/  SHF.R.U32.HI R2, RZ, 0x8, R25 ;  /* 0x00000008ff027819 */ /* 0x000fe40000011619 */
[----:B------:R-:W2:Y:S01]  /*5ecc0*/  LDL.LU R25, [R1+0x256c] ;  /* 0x00256c0001197983 */ /* 0x000ea20000300800 */
[----:B0-----:R-:W-:Y:S02]  /*5ecd0*/  ISETP.LT.AND P1, PT, R10, UR36, !P0 ;  /* 0x000000240a007c0c */ /* 0x001fe4000c721270 */
[----:B-1----:R-:W-:Y:S02]  /*5ece0*/  ISETP.LT.AND P3, PT, R7, UR46, !P0 ;  /* 0x0000002e07007c0c */ /* 0x002fe4000c761270 */
[----:B------:R-:W-:Y:S02]  /*5ecf0*/  LOP3.LUT R26, R26, 0xfffffeff, RZ, 0xc0, !PT ;  /* 0xfffffeff1a1a7812 */ /* 0x000fe400078ec0ff */
[----:B------:R-:W-:Y:S01]  /*5ed00*/  ISETP.LT.AND P2, PT, R8, UR61, !P0 ;  /* 0x0000003d08007c0c */ /* 0x000fe2000c741270 */
[----:B------:R-:W0:Y:S01]  /*5ed10*/  LDCU.64 UR46, c[0x0][0x398] ;  /* 0x00007300ff2e77ac */ /* 0x000e220008000a00 */
[----:B------:R-:W-:Y:S01]  /*5ed20*/  VIADD R12, R4, 0x45 ;  /* 0x00000045040c7836 */ /* 0x000fe20000000000 */
[----:B------:R-:W-:Y:S01]  /*5ed30*/  LOP3.LUT R2, R2, 0xffff, RZ, 0xc0, !PT ;  /* 0x0000ffff02027812 */ /* 0x000fe200078ec0ff */
[----:B------:R-:W-:Y:S01]  /*5ed40*/  VIADD R14, R4, 0x43 ;  /* 0x00000043040e7836 */ /* 0x000fe20000000000 */
[----:B------:R-:W1:Y:S02]  /*5ed50*/  LDCU UR61, c[0x0][0x398] ;  /* 0x00007300ff3d77ac */ /* 0x000e640008000800 */
[----:B------:R-:W-:-:S04]  /*5ed60*/  @P1 LOP3.LUT R26, R26, 0x100, RZ, 0xfc, !PT ;  /* 0x000001001a1a1812 */ /* 0x000fc800078efcff */
[----:B------:R-:W-:Y:S02]  /*5ed70*/  LOP3.LUT R26, R26, 0xfffff7ff, RZ, 0xc0, !PT ;  /* 0xfffff7ff1a1a7812 */ /* 0x000fe400078ec0ff */
[----:B------:R-:W-:Y:S02]  /*5ed80*/  ISETP.LT.AND P1, PT, R9, UR62, !P0 ;  /* 0x0000003e09007c0c */ /* 0x000fe4000c721270 */
[----:B------:R-:W-:Y:S01]  /*5ed90*/  PRMT R2, R2, 0x3340, R1 ;  /* 0x0000334002027816 */ /* 0x000fe20000000001 */
[----:B------:R-:W3:Y:S01]  /*5eda0*/  LDCU UR62, c[0x0][0x398] ;  /* 0x00007300ff3e77ac */ /* 0x000ee20008000800 */
[----:B------:R-:W-:-:S04]  /*5edb0*/  @P3 LOP3.LUT R26, R26, 0x800, RZ, 0xfc, !PT ;  /* 0x000008001a1a3812 */ /* 0x000fc800078efcff */
[----:B------:R-:W-:Y:S02]  /*5edc0*/  LOP3.LUT R26, R26, 0xfffffbff, RZ, 0xc0, !PT ;  /* 0xfffffbff1a1a7812 */ /* 0x000fe400078ec0ff */
[----:B------:R-:W-:Y:S01]  /*5edd0*/  ISETP.LT.AND P3, PT, R11, UR63, !P0 ;  /* 0x0000003f0b007c0c */ /* 0x000fe2000c761270 */
[----:B------:R-:W4:Y:S01]  /*5ede0*/  LDCU UR63, c[0x0][0x398] ;  /* 0x00007300ff3f77ac */ /* 0x000f220008000800 */
[----:B------:R-:W-:-:S04]  /*5edf0*/  @P2 LOP3.LUT R26, R26, 0x400, RZ, 0xfc, !PT ;  /* 0x000004001a1a2812 */ /* 0x000fc800078efcff */
[----:B------:R-:W-:Y:S02]  /*5ee00*/  LOP3.LUT R26, R26, 0xfffffdff, RZ, 0xc0, !PT ;  /* 0xfffffdff1a1a7812 */ /* 0x000fe400078ec0ff */
[----:B------:R-:W-:Y:S01]  /*5ee10*/  ISETP.LT.AND P2, PT, R0, UR64, !P0 ;  /* 0x0000004000007c0c */ /* 0x000fe2000c741270 */
[----:B------:R-:W0:Y:S01]  /*5ee20*/  LDCU UR64, c[0x0][0x398] ;  /* 0x00007300ff4077ac */ /* 0x000e220008000800 */
[----:B------:R-:W-:-:S04]  /*5ee30*/  @P1 LOP3.LUT R26, R26, 0x200, RZ, 0xfc, !PT ;  /* 0x000002001a1a1812 */ /* 0x000fc800078efcff */
[----:B------:R-:W-:Y:S02]  /*5ee40*/  LOP3.LUT R26, R26, 0xffffff7f, RZ, 0xc0, !PT ;  /* 0xffffff7f1a1a7812 */ /* 0x000fe400078ec0ff */
[----:B------:R-:W-:Y:S02]  /*5ee50*/  ISETP.LT.AND P1, PT, R5, UR65, !P0 ;  /* 0x0000004105007c0c */ /* 0x000fe4000c721270 */
[----:B------:R-:W-:Y:S02]  /*5ee60*/  @P3 LOP3.LUT R26, R26, 0x80, RZ, 0xfc, !PT ;  /* 0x000000801a1a3812 */ /* 0x000fe400078efcff */
[----:B------:R-:W-:Y:S01]  /*5ee70*/  SHF.R.U32.HI R3, RZ, 0x8, R15 ;  /* 0x00000008ff037819 */ /* 0x000fe2000001160f */
[----:B------:R-:W0:Y:S01]  /*5ee80*/  LDCU UR65, c[0x0][0x398] ;  /* 0x00007300ff4177ac */ /* 0x000e220008000800 */
[----:B------:R-:W-:Y:S02]  /*5ee90*/  LOP3.LUT R26, R26, 0xffffffbf, RZ, 0xc0, !PT ;  /* 0xffffffbf1a1a7812 */ /* 0x000fe400078ec0ff */
[----:B------:R-:W-:-:S02]  /*5eea0*/  ISETP.LT.AND P0, PT, R6, UR66, !P0 ;  /* 0x0000004206007c0c */ /* 0x000fc4000c701270 */
[----:B------:R-:W-:Y:S01]  /*5eeb0*/  LOP3.LUT R3, R3, 0xffff, RZ, 0xc0, !PT ;  /* 0x0000ffff03037812 */ /* 0x000fe200078ec0ff */
[----:B------:R-:W0:Y:S01]  /*5eec0*/  LDCU UR66, c[0x0][0x398] ;  /* 0x00007300ff4277ac */ /* 0x000e220008000800 */
[----:B------:R-:W-:-:S04]  /*5eed0*/  @P2 LOP3.LUT R26, R26, 0x40, RZ, 0xfc, !PT ;  /* 0x000000401a1a2812 */ /* 0x000fc800078efcff */
[----:B------:R-:W-:-:S04]  /*5eee0*/  LOP3.LUT R26, R26, 0xffffffdf, RZ, 0xc0, !PT ;  /* 0xffffffdf1a1a7812 */ /* 0x000fc800078ec0ff */
[----:B------:R-:W-:-:S04]  /*5eef0*/  @P1 LOP3.LUT R26, R26, 0x20, RZ, 0xfc, !PT ;  /* 0x000000201a1a1812 */ /* 0x000fc800078efcff */
[----:B------:R-:W-:-:S04]  /*5ef00*/  LOP3.LUT R26, R26, 0xffffffef, RZ, 0xc0, !PT ;  /* 0xffffffef1a1a7812 */ /* 0x000fc800078ec0ff */
[----:B------:R-:W-:Y:S02]  /*5ef10*/  @P0 LOP3.LUT R26, R26, 0x10, RZ, 0xfc, !PT ;  /* 0x000000101a1a0812 */ /* 0x000fe400078efcff */
[----:B------:R-:W-:-:S04]  /*5ef20*/  ISETP.GE.AND P0, PT, R12, UR39, PT ;  /* 0x000000270c007c0c */ /* 0x000fc8000bf06270 */
[----:B0-----:R-:W-:Y:S02]  /*5ef30*/  ISETP.LT.AND P1, PT, R10, UR46, !P0 ;  /* 0x0000002e0a007c0c */ /* 0x001fe4000c721270 */
[----:B------:R-:W-:Y:S02]  /*5ef40*/  ISETP.LT.AND P3, PT, R7, UR77, !P0 ;  /* 0x0000004d07007c0c */ /* 0x000fe4000c761270 */
[----:B------:R-:W-:Y:S02]  /*5ef50*/  LOP3.LUT R26, R26, 0xfffffffe, RZ, 0xc0, !PT ;  /* 0xfffffffe1a1a7812 */ /* 0x000fe400078ec0ff */
[----:B------:R-:W-:Y:S02]  /*5ef60*/  ISETP.LT.AND P2, PT, R8, UR38, !P0 ;  /* 0x0000002608007c0c */ /* 0x000fe4000c741270 */
[----:B------:R-:W-:Y:S01]  /*5ef70*/  PRMT R3, R3, 0x3340, R1 ;  /* 0x0000334003037816 */ /* 0x000fe20000000001 */
[----:B------:R-:W0:Y:S01]  /*5ef80*/  LDCU.64 UR38, c[0x0][0x398] ;  /* 0x00007300ff2677ac */ /* 0x000e220008000a00 */
[----:B------:R-:W0:Y:S01]  /*5ef90*/  LDCU UR46, c[0x0][0x398] ;  /* 0x00007300ff2e77ac */ /* 0x000e220008000800 */
[----:B------:R-:W0:Y:S02]  /*5efa0*/  LDCU UR77, c[0x0][0x398] ;  /* 0x00007300ff4d77ac */ /* 0x000e240008000800 */
[----:B------:R-:W-:-:S04]  /*5efb0*/  @P1 LOP3.LUT R26, R26, 0x1, RZ, 0xfc, !PT ;  /* 0x000000011a1a1812 */ /* 0x000fc800078efcff */
[----:B------:R-:W-:Y:S02]  /*5efc0*/  LOP3.LUT R26, R26, 0xfffffff7, RZ, 0xc0, !PT ;  /* 0xfffffff71a1a7812 */ /* 0x000fe400078ec0ff */
[----:B------:R-:W-:Y:S01]  /*5efd0*/  ISETP.LT.AND P1, PT, R9, UR56, !P0 ;  /* 0x0000003809007c0c */ /* 0x000fe2000c721270 */
[----:B------:R-:W0:Y:S01]  /*5efe0*/  LDCU UR56, c[0x0][0x398] ;  /* 0x00007300ff3877ac */ /* 0x000e220008000800 */
[----:B------:R-:W-:Y:S02]  /*5eff0*/  @P3 LOP3.LUT R26, R26, 0x8, RZ, 0xfc, !PT ;  /* 0x000000081a1a3812 */ /* 0x000fe400078efcff */
[----:B------:R-:W-:Y:S01]  /*5f000*/  ISETP.LT.AND P3, PT, R11, UR57, !P0 ;  /* 0x000000390b007c0c */ /* 0x000fe2000c761270 */
[----:B------:R-:W0:Y:S01]  /*5f010*/  LDCU UR57, c[0x0][0x398] ;  /* 0x00007300ff3977ac */ /* 0x000e220008000800 */
[----:B------:R-:W-:-:S04]  /*5f020*/  LOP3.LUT R26, R26, 0xfffffffb, RZ, 0xc0, !PT ;  /* 0xfffffffb1a1a7812 */ /* 0x000fc800078ec0ff */
[----:B------:R-:W-:Y:S02]  /*5f030*/  @P2 LOP3.LUT R26, R26, 0x4, RZ, 0xfc, !PT ;  /* 0x000000041a1a2812 */ /* 0x000fe400078efcff */
[----:B------:R-:W-:Y:S01]  /*5f040*/  ISETP.LT.AND P2, PT, R0, UR58, !P0 ;  /* 0x0000003a00007c0c */ /* 0x000fe2000c741270 */
[----:B------:R-:W0:Y:S01]  /*5f050*/  LDCU UR58, c[0x0][0x398] ;  /* 0x00007300ff3a77ac */ /* 0x000e220008000800 */
[----:B------:R-:W-:-:S04]  /*5f060*/  LOP3.LUT R26, R26, 0xfffffffd, RZ, 0xc0, !PT ;  /* 0xfffffffd1a1a7812 */ /* 0x000fc800078ec0ff */
[----:B------:R-:W-:Y:S02]  /*5f070*/  @P1 LOP3.LUT R26, R26, 0x2, RZ, 0xfc, !PT ;  /* 0x000000021a1a1812 */ /* 0x000fe400078efcff */
[----:B------:R-:W-:Y:S02]  /*5f080*/  ISETP.LT.AND P1, PT, R5, UR59, !P0 ;  /* 0x0000003b05007c0c */ /* 0x000fe4000c721270 */
[----:B------:R-:W-:Y:S01]  /*5f090*/  ISETP.LT.AND P0, PT, R6, UR60, !P0 ;  /* 0x0000003c06007c0c */ /* 0x000fe2000c701270 */
[----:B------:R-:W0:Y:S01]  /*5f0a0*/  LDCU UR59, c[0x0][0x398] ;  /* 0x00007300ff3b77ac */ /* 0x000e220008000800 */
[----:B------:R-:W0:Y:S01]  /*5f0b0*/  LDCU UR60, c[0x0][0x398] ;  /* 0x00007300ff3c77ac */ /* 0x000e220008000800 */
[----:B------:R-:W-:Y:S04]  /*5f0c0*/  STL [R1+0x2474], R26 ;  /* 0x0024741a01007387 */ /* 0x000fe80000100800 */
[----:B------:R-:W3:Y:S04]  /*5f0d0*/  LDL.LU R16, [R1+0x748] ;  /* 0x0007480001107983 */ /* 0x000ee80000300800 */
[----:B------:R-:W4:Y:S04]  /*5f0e0*/  LDL.LU R15, [R1+0x744] ;  /* 0x00074400010f7983 */ /* 0x000f280000300800 */
[----:B------:R-:W-:Y:S04]  /*5f0f0*/  STL [R1+0x54], R3 ;  /* 0x0000540301007387 */ /* 0x000fe80000100800 */
[----:B------:R0:W-:Y:S02]  /*5f100*/  STL [R1+0xc0], R2 ;  /* 0x0000c00201007387 */ /* 0x0001e40000100800 */
[----:B0-----:R-:W-:Y:S01]  /*5f110*/  VIADD R2, R4, 0x44 ;  /* 0x0000004404027836 */ /* 0x001fe20000000000 */
        /* <DEDUP_REMOVED lines=10> */
[----:B------:R-:W0:Y:S01]  /*5f1c0*/  LDCU.64 UR36, c[0x0][0x398] ;  /* 0x00007300ff2477ac */ /* 0x000e220008000a00 */
[----:B------:R-:W2:Y:S01]  /*5f1d0*/  LDL.LU R23, [R1+0x2568] ;  /* 0x0025680001177983 */ /* 0x000ea20000300800 */
[----:B------:R-:W-:Y:S02]  /*5f1e0*/  ISETP.LT.AND P1, PT, R10, UR38, !P0 ;  /* 0x000000260a007c0c */ /* 0x000fe4000c721270 */
[----:B------:R-:W-:Y:S02]  /*5f1f0*/  ISETP.LT.AND P3, PT, R7, UR49, !P0 ;  /* 0x0000003107007c0c */ /* 0x000fe4000c761270 */
[----:B------:R-:W-:-:S02]  /*5f200*/  LOP3.LUT R25, R25, 0xfeffffff, RZ, 0xc0, !PT ;  /* 0xfeffffff19197812 */ /* 0x000fc400078ec0ff */
[----:B------:R-:W-:Y:S02]  /*5f210*/  ISETP.LT.AND P2, PT, R8, UR50, !P0 ;  /* 0x0000003208007c0c */ /* 0x000fe4000c741270 */
[----:B------:R-:W-:Y:S01]  /*5f220*/  LOP3.LUT R2, R2, 0xffff, RZ, 0xc0, !PT ;  /* 0x0000ffff02027812 */ /* 0x000fe200078ec0ff */
[----:B------:R-:W0:Y:S01]  /*5f230*/  LDCU UR49, c[0x0][0x398] ;  /* 0x00007300ff3177ac */ /* 0x000e220008000800 */
[----:B------:R-:W0:Y:S03]  /*5f240*/  LDCU UR50, c[0x0][0x398] ;  /* 0x00007300ff3277ac */ /* 0x000e260008000800 */
[----:B------:R-:W-:-:S04]  /*5f250*/  @P1 LOP3.LUT R25, R25, 0x1000000, RZ, 0xfc, !PT ;  /* 0x0100000019191812 */ /* 0x000fc800078efcff */
[----:B------:R-:W-:Y:S02]  /*5f260*/  LOP3.LUT R25, R25, 0xf7ffffff, RZ, 0xc0, !PT ;  /* 0xf7ffffff19197812 */ /* 0x000fe400078ec0ff */
[----:B------:R-:W-:Y:S02]  /*5f270*/  ISETP.LT.AND P1, PT, R9, UR51, !P0 ;  /* 0x0000003309007c0c */ /* 0x000fe4000c721270 */
[----:B------:R-:W-:Y:S01]  /*5f280*/  PRMT R2, R2, 0x3340, R1 ;  /* 0x0000334002027816 */ /* 0x000fe20000000001 */
        /* <DEDUP_REMOVED lines=27> */
[----:B---3--:R-:W-:Y:S02]  /*5f440*/  SHF.R.U32.HI R3, RZ, 0x8, R16 ;  /* 0x00000008ff037819 */ /* 0x008fe40000011610 */
[----:B----4-:R-:W-:-:S03]  /*5f450*/  SHF.R.U32.HI R12, RZ, 0x8, R15 ;  /* 0x00000008ff0c7819 */ /* 0x010fc6000001160f */
[----:B------:R-:W-:Y:S01]  /*5f460*/  @P1 LOP3.LUT R25, R25, 0x10000, RZ, 0xfc, !PT ;  /* 0x0001000019191812 */ /* 0x000fe200078efcff */
[----:B------:R-:W-:Y:S01]  /*5f470*/  VIADD R14, R4, 0x3b ;  /* 0x0000003b040e7836 */ /* 0x000fe20000000000 */
[----:B------:R-:W0:Y:S01]  /*5f480*/  LDCU UR32, c[0x0][0x398] ;  /* 0x00007300ff2077ac */ /* 0x000e220008000800 */
[----:B------:R-:W3:Y:S01]  /*5f490*/  LDCU UR33, c[0x0][0x398] ;  /* 0x00007300ff2177ac */ /* 0x000ee20008000800 */
[----:B------:R-:W-:Y:S02]  /*5f4a0*/  LOP3.LUT R25, R25, 0xfff7ffff, RZ, 0xc0, !PT ;  /* 0xfff7ffff19197812 */ /* 0x000fe400078ec0ff */
[----:B------:R-:W-:Y:S02]  /*5f4b0*/  ISETP.LT.AND P1, PT, R9, UR34, !P0 ;  /* 0x0000002209007c0c */ /* 0x000fe4000c721270 */
[----:B------:R-:W-:-:S04]  /*5f4c0*/  @P3 LOP3.LUT R25, R25, 0x80000, RZ, 0xfc, !PT ;  /* 0x0008000019193812 */ /* 0x000fc800078efcff */
[----:B------:R-:W-:Y:S02]  /*5f4d0*/  LOP3.LUT R25, R25, 0xfffbffff, RZ, 0xc0, !PT ;  /* 0xfffbffff19197812 */ /* 0x000fe400078ec0ff */
[----:B------:R-:W-:Y:S02]  /*5f4e0*/  ISETP.LT.AND P3, PT, R11, UR35, !P0 ;  /* 0x000000230b007c0c */ /* 0x000fe4000c761270 */
[----:B------:R-:W-:Y:S02]  /*5f4f0*/  LOP3.LUT R3, R3, 0xffff, RZ, 0xc0, !PT ;  /* 0x0000ffff03037812 */ /* 0x000fe400078ec0ff */
[----:B------:R-:W-:Y:S02]  /*5f500*/  LOP3.LUT R12, R12, 0xffff, RZ, 0xc0, !PT ;  /* 0x0000ffff0c0c7812 */ /* 0x000fe400078ec0ff */
[----:B------:R-:W-:Y:S01]  /*5f510*/  @P2 LOP3.LUT R25, R25, 0x40000, RZ, 0xfc, !PT ;  /* 0x0004000019192812 */ /* 0x000fe200078efcff */
[----:B------:R-:W4:Y:S03]  /*5f520*/  LDCU.64 UR34, c[0x0][0x398] ;  /* 0x00007300ff2277ac */ /* 0x000f260008000a00 */
[----:B------:R-:W-:-:S02]  /*5f530*/  LOP3.LUT R25, R25, 0xfffdffff, RZ, 0xc0, !PT ;  /* 0xfffdffff19197812 */ /* 0x000fc400078ec0ff */
[----:B------:R-:W-:Y:S02]  /*5f540*/  ISETP.LT.AND P2, PT, R0, UR43, !P0 ;  /* 0x0000002b00007c0c */ /* 0x000fe4000c741270 */
[----:B------:R-:W-:Y:S02]  /*5f550*/  PRMT R26, R3, 0x3340, R12 ;  /* 0x00003340031a7816 */ /* 0x000fe4000000000c */
[----:B------:R-:W-:Y:S01]  /*5f560*/  @P1 LOP3.LUT R25, R25, 0x20000, RZ, 0xfc, !PT ;  /* 0x0002000019191812 */ /* 0x000fe200078efcff */
[----:B------:R-:W0:Y:S03]  /*5f570*/  LDCU UR43, c[0x0][0x398] ;  /* 0x00007300ff2b77ac */ /* 0x000e260008000800 */
[----:B------:R-:W-:Y:S02]  /*5f580*/  LOP3.LUT R25, R25, 0xffff7fff, RZ, 0xc0, !PT ;  /* 0xffff7fff19197812 */ /* 0x000fe400078ec0ff */
[----:B------:R-:W-:-:S02]  /*5f590*/  ISETP.LT.AND P1, PT, R5, UR45, !P0 ;  /* 0x0000002d05007c0c */ /* 0x000fc4000c721270 */
[----:B------:R-:W-:Y:S01]  /*5f5a0*/  @P3 LOP3.LUT R25, R25, 0x8000, RZ, 0xfc, !PT ;  /* 0x0000800019193812 */ /* 0x000fe200078efcff */
[C---:B------:R-:W-:Y:S01]  /*5f5b0*/  VIADD R3, R4.reuse, 0x42 ;  /* 0x0000004204037836 */ /* 0x040fe20000000000 */
[----:B------:R-:W-:Y:S01]  /*5f5c0*/  STL [R1+0x24f4], R26 ;  /* 0x0024f41a01007387 */ /* 0x000fe20000100800 */
[----:B------:R-:W-:Y:S01]  /*5f5d0*/  VIADD R12, R4, 0x41 ;  /* 0x00000041040c7836 */ /* 0x000fe20000000000 */
[----:B------:R-:W-:Y:S02]  /*5f5e0*/  LOP3.LUT R25, R25, 0xffffbfff, RZ, 0xc0, !PT ;  /* 0xffffbfff19197812 */ /* 0x000fe400078ec0ff */
[----:B------:R-:W-:Y:S01]  /*5f5f0*/  ISETP.LT.AND P0, PT, R6, UR48, !P0 ;  /* 0x0000003006007c0c */ /* 0x000fe2000c701270 */
[----:B------:R0:W-:Y:S01]  /*5f600*/  STL [R1+0x24f8], R2 ;  /* 0x0024f80201007387 */ /* 0x0001e20000100800 */
[----:B------:R-:W0:Y:S01]  /*5f610*/  LDCU UR48, c[0x0][0x398] ;  /* 0x00007300ff3077ac */ /* 0x000e220008000800 */
[----:B------:R-:W-:Y:S01]  /*5f620*/  @P2 LOP3.LUT R25, R25, 0x4000, RZ, 0xfc, !PT ;  /* 0x0000400019192812 */ /* 0x000fe200078efcff */
[----:B------:R-:W0:Y:S03]  /*5f630*/  LDCU UR45, c[0x0][0x398] ;  /* 0x00007300ff2d77ac */ /* 0x000e260008000800 */
[----:B------:R-:W-:-:S04]  /*5f640*/  LOP3.LUT R25, R25, 0xffffdfff, RZ, 0xc0, !PT ;  /* 0xffffdfff19197812 */ /* 0x000fc800078ec0ff */
[----:B------:R-:W-:-:S04]  /*5f650*/  @P1 LOP3.LUT R25, R25, 0x2000, RZ, 0xfc, !PT ;  /* 0x0000200019191812 */ /* 0x000fc800078efcff */
[----:B------:R-:W-:-:S04]  /*5f660*/  LOP3.LUT R25, R25, 0xffffefff, RZ, 0xc0, !PT ;  /* 0xffffefff19197812 */ /* 0x000fc800078ec0ff */
[----:B------:R-:W-:Y:S02]  /*5f670*/  @P0 LOP3.LUT R25, R25, 0x1000, RZ, 0xfc, !PT ;  /* 0x0000100019190812 */ /* 0x000fe400078efcff */
[----:B------:R-:W-:Y:S02]  /*5f680*/  ISETP.GE.AND P0, PT, R3, UR39, PT ;  /* 0x0000002703007c0c */ /* 0x000fe4000bf06270 */
[----:B0-----:R-:W-:Y:S01]  /*5f690*/  SHF.R.U32.HI R2, RZ, 0x8, R24 ;  /* 0x00000008ff027819 */ /* 0x001fe20000011618 */
[----:B------:R-:W0:Y:S01]  /*5f6a0*/  LDCU.64 UR38, c[0x0][0x398] ;  /* 0x00007300ff2677ac */ /* 0x000e220008000a00 */
[----:B--2---:R-:W-:Y:S02]  /*5f6b0*/  SHF.R.U32.HI R3, RZ, 0x8, R23 ;  /* 0x00000008ff037819 */ /* 0x004fe40000011617 */
[----:B------:R-:W2:Y:S04]  /*5f6c0*/  LDL.LU R23, [R1+0x2564] ;  /* 0x0025640001177983 */ /* 0x000ea80000300800 */
[----:B------:R-:W3:Y:S01]  /*5f6d0*/  LDL.LU R24, [R1+0x2560] ;  /* 0x0025600001187983 */ /* 0x000ee20000300800 */
[----:B----4-:R-:W-:-:S02]  /*5f6e0*/  ISETP.LT.AND P1, PT, R10, UR34, !P0 ;  /* 0x000000220a007c0c */ /* 0x010fc4000c721270 */
[----:B------:R-:W-:Y:S02]  /*5f6f0*/  ISETP.LT.AND P3, PT, R7, UR14, !P0 ;  /* 0x0000000e07007c0c */ /* 0x000fe4000c761270 */
[----:B------:R-:W-:Y:S02]  /*5f700*/  LOP3.LUT R25, R25, 0xfffffeff, RZ, 0xc0, !PT ;  /* 0xfffffeff19197812 */ /* 0x000fe400078ec0ff */
[----:B------:R-:W-:Y:S01]  /*5f710*/  ISETP.LT.AND P2, PT, R8, UR15, !P0 ;  /* 0x0000000f08007c0c */ /* 0x000fe2000c741270 */
[----:B------:R-:W4:Y:S01]  /*5f720*/  LDCU.64 UR14, c[0x0][0x398] ;  /* 0x00007300ff0e77ac */ /* 0x000f220008000a00 */
[----:B------:R-:W-:Y:S02]  /*5f730*/  LOP3.LUT R3, R3, 0xffff, RZ, 0xc0, !PT ;  /* 0x0000ffff03037812 */ /* 0x000fe400078ec0ff */
[----:B------:R-:W-:Y:S01]  /*5f740*/  LOP3.LUT R2, R2, 0xffff, RZ, 0xc0, !PT ;  /* 0x0000ffff02027812 */ /* 0x000fe200078ec0ff */
[----:B------:R-:W0:Y:S02]  /*5f750*/  LDCU UR34, c[0x0][0x398] ;  /* 0x00007300ff2277ac */ /* 0x000e240008000800 */
        /* <DEDUP_REMOVED lines=27> */
[----:B------:R-:W0:Y:S03]  /*5f910*/  LDCU.64 UR36, c[0x0][0x398] ;  /* 0x00007300ff2477ac */ /* 0x000e260008000a00 */
[----:B----4-:R-:W-:Y:S02]  /*5f920*/  ISETP.LT.AND P1, PT, R10, UR14, !P0 ;  /* 0x0000000e0a007c0c */ /* 0x010fe4000c721270 */
[----:B------:R-:W-:Y:S02]  /*5f930*/  ISETP.LT.AND P3, PT, R7, UR12, !P0 ;  /* 0x0000000c07007c0c */ /* 0x000fe4000c761270 */
[----:B------:R-:W-:-:S02]  /*5f940*/  LOP3.LUT R25, R25, 0xfffffffe, RZ, 0xc0, !PT ;  /* 0xfffffffe19197812 */ /* 0x000fc400078ec0ff */
[----:B------:R-:W-:Y:S01]  /*5f950*/  ISETP.LT.AND P2, PT, R8, UR13, !P0 ;  /* 0x0000000d08007c0c */ /* 0x000fe2000c741270 */
[----:B------:R-:W4:Y:S01]  /*5f960*/  LDCU.64 UR12, c[0x0][0x398] ;  /* 0x00007300ff0c77ac */ /* 0x000f220008000a00 */
        /* <DEDUP_REMOVED lines=11> */
[----:B------:R0:W-:Y:S02]  /*5fa20*/  STL [R1+0x68], R3 ;  /* 0x0000680301007387 */ /* 0x0001e40000100800 */
[----:B0-----:R-:W-:-:S05]  /*5fa30*/  PRMT R3, R2, 0x3340, R1 ;  /* 0x0000334002037816 */ /* 0x001fca0000000001 */
[----:B------:R0:W-:Y:S02]  /*5fa40*/  STL [R1+0x24fc], R3 ;  /* 0x0024fc0301007387 */ /* 0x0001e40000100800 */
[----:B0-----:R-:W-:Y:S02]  /*5fa50*/  SHF.R.U32.HI R3, RZ, 0x8, R22 ;  /* 0x00000008ff037819 */ /* 0x001fe40000011616 */
[----:B------:R-:W4:Y:S01]  /*5fa60*/  LDL.LU R22, [R1+0x255c] ;  /* 0x00255c0001167983 */ /* 0x000f220000300800 */
[----:B------:R-:W-:Y:S02]  /*5fa70*/  ISETP.LT.AND P3, PT, R11, UR23, !P0 ;  /* 0x000000170b007c0c */ /* 0x000fe4000c761270 */
[----:B------:R-:W-:Y:S02]  /*5fa80*/  ISETP.LT.AND P2, PT, R0, UR24, !P0 ;  /* 0x0000001800007c0c */ /* 0x000fe4000c741270 */
[----:B------:R-:W-:Y:S02]  /*5fa90*/  ISETP.LT.AND P1, PT, R5, UR25, !P0 ;  /* 0x0000001905007c0c */ /* 0x000fe4000c721270 */
[----:B------:R-:W-:Y:S01]  /*5faa0*/  ISETP.LT.AND P0, PT, R6, UR26, !P0 ;  /* 0x0000001a06007c0c */ /* 0x000fe2000c701270 */
[----:B------:R-:W-:Y:S01]  /*5fab0*/  VIADD R2, R4, 0x40 ;  /* 0x0000004004027836 */ /* 0x000fe20000000000 */
[----:B--2---:R-:W-:-:S02]  /*5fac0*/  SHF.R.U32.HI R12, RZ, 0x8, R23 ;  /* 0x00000008ff0c7819 */ /* 0x004fc40000011617 */
[----:B---3--:R-:W-:Y:S01]  /*5fad0*/  LOP3.LUT R24, R24, 0x7fffffff, RZ, 0xc0, !PT ;  /* 0x7fffffff18187812 */ /* 0x008fe200078ec0ff */
[----:B------:R-:W2:Y:S01]  /*5fae0*/  LDL.LU R23, [R1+0x2558] ;  /* 0x0025580001177983 */ /* 0x000ea20000300800 */
[----:B------:R-:W-:Y:S01]  /*5faf0*/  LOP3.LUT R3, R3, 0xffff, RZ, 0xc0, !PT ;  /* 0x0000ffff03037812 */ /* 0x000fe200078ec0ff */
[----:B------:R-:W0:Y:S01]  /*5fb00*/  LDCU UR24, c[0x0][0x398] ;  /* 0x00007300ff1877ac */ /* 0x000e220008000800 */
[----:B------:R-:W-:Y:S01]  /*5fb10*/  @P3 LOP3.LUT R24, R24, 0x80000000, RZ, 0xfc, !PT ;  /* 0x8000000018183812 */ /* 0x000fe200078efcff */
[----:B------:R-:W3:Y:S01]  /*5fb20*/  LDCU UR25, c[0x0][0x398] ;  /* 0x00007300ff1977ac */ /* 0x000ee20008000800 */
[----:B------:R-:W0:Y:S01]  /*5fb30*/  LDCU UR26, c[0x0][0x398] ;  /* 0x00007300ff1a77ac */ /* 0x000e220008000800 */
[----:B------:R-:W0:Y:S01]  /*5fb40*/  LDCU UR23, c[0x0][0x398] ;  /* 0x00007300ff1777ac */ /* 0x000e220008000800 */
[----:B------:R-:W-:-:S04]  /*5fb50*/  LOP3.LUT R24, R24, 0xbfffffff, RZ, 0xc0, !PT ;  /* 0xbfffffff18187812 */ /* 0x000fc800078ec0ff */
        /* <DEDUP_REMOVED lines=9> */
[----:B------:R-:W-:Y:S01]  /*5fbf0*/  ISETP.LT.AND P2, PT, R8, UR69, !P0 ;  /* 0x0000004508007c0c */ /* 0x000fe2000c741270 */
[----:B------:R-:W-:Y:S01]  /*5fc00*/  VIADD R2, R13, UR16 ;  /* 0x000000100d027c36 */ /* 0x000fe20008000000 */
[----:B------:R-:W4:Y:S01]  /*5fc10*/  LDCU UR69, c[0x0][0x398] ;  /* 0x00007300ff4577ac */ /* 0x000f220008000800 */
[----:B------:R-:W-:Y:S01]  /*5fc20*/  LOP3.LUT R12, R12, 0xffff, RZ, 0xc0, !PT ;  /* 0x0000ffff0c0c7812 */ /* 0x000fe200078ec0ff */
[----:B------:R-:W0:Y:S01]  /*5fc30*/  LDCU UR35, c[0x0][0x398] ;  /* 0x00007300ff2377ac */ /* 0x000e220008000800 */
[----:B------:R-:W0:Y:S04]  /*5fc40*/  LDCU UR12, c[0x0][0x398] ;  /* 0x00007300ff0c77ac */ /* 0x000e280008000800 */
[----:B------:R-:W-:Y:S01]  /*5fc50*/  @P1 LOP3.LUT R24, R24, 0x1000000, RZ, 0xfc, !PT ;  /* 0x0100000018181812 */ /* 0x000fe200078efcff */
[----:B------:R-:W-:Y:S01]  /*5fc60*/  VIADD R13, R4, 0x3f ;  /* 0x0000003f040d7836 */ /* 0x000fe20000000000 */
[----:B------:R-:W0:Y:S01]  /*5fc70*/  LDCU UR46, c[0x0][0x398] ;  /* 0x00007300ff2e77ac */ /* 0x000e220008000800 */
[----:B------:R-:W0:Y:S01]  /*5fc80*/  LDCU UR16, c[0x0][0x398] ;  /* 0x00007300ff1077ac */ /* 0x000e220008000800 */
[----:B------:R-:W-:-:S02]  /*5fc90*/  LOP3.LUT R24, R24, 0xf7ffffff, RZ, 0xc0, !PT ;  /* 0xf7ffffff18187812 */ /* 0x000fc400078ec0ff */
[----:B------:R-:W-:Y:S02]  /*5fca0*/  ISETP.LT.AND P1, PT, R9, UR17, !P0 ;  /* 0x0000001109007c0c */ /* 0x000fe4000c721270 */
[----:B------:R-:W-:Y:S01]  /*5fcb0*/  PRMT R12, R12, 0x3340, R1 ;  /* 0x000033400c0c7816 */ /* 0x000fe20000000001 */
[----:B------:R0:W-:Y:S01]  /*5fcc0*/  STL [R1+0x650], R2 ;  /* 0x0006500201007387 */ /* 0x0001e20000100800 */
[----:B------:R-:W-:Y:S01]  /*5fcd0*/  @P3 LOP3.LUT R24, R24, 0x8000000, RZ, 0xfc, !PT ;  /* 0x0800000018183812 */ /* 0x000fe200078efcff */
[----:B------:R-:W1:Y:S03]  /*5fce0*/  LDCU UR17, c[0x0][0x398] ;  /* 0x00007300ff1177ac */ /* 0x000e660008000800 */
[----:B------:R-:W-:Y:S02]  /*5fcf0*/  LOP3.LUT R24, R24, 0xfbffffff, RZ, 0xc0, !PT ;  /* 0xfbffffff18187812 */ /* 0x000fe400078ec0ff */
[----:B------:R-:W-:Y:S01]  /*5fd00*/  ISETP.LT.AND P3, PT, R11, UR18, !P0 ;  /* 0x000000120b007c0c */ /* 0x000fe2000c761270 */
[----:B------:R1:W-:Y:S01]  /*5fd10*/  STL [R1+0xb4], R12 ;  /* 0x0000b40c01007387 */ /* 0x0003e20000100800 */
[----:B------:R-:W2:Y:S01]  /*5fd20*/  LDCU UR18, c[0x0][0x398] ;  /* 0x00007300ff1277ac */ /* 0x000ea20008000800 */
[----:B------:R-:W-:-:S04]  /*5fd30*/  @P2 LOP3.LUT R24, R24, 0x4000000, RZ, 0xfc, !PT ;  /* 0x0400000018182812 */ /* 0x000fc800078efcff */
[----:B------:R-:W-:Y:S02]  /*5fd40*/  LOP3.LUT R24, R24, 0xfdffffff, RZ, 0xc0, !PT ;  /* 0xfdffffff18187812 */ /* 0x000fe400078ec0ff */
[----:B------:R-:W-:Y:S01]  /*5fd50*/  ISETP.LT.AND P2, PT, R0, UR19, !P0 ;  /* 0x0000001300007c0c */ /* 0x000fe2000c741270 */
[----:B0-----:R-:W-:Y:S01]  /*5fd60*/  VIADD R2, R2, UR29 ;  /* 0x0000001d02027c36 */ /* 0x001fe20008000000 */
[----:B------:R-:W0:Y:S01]  /*5fd70*/  LDCU UR19, c[0x0][0x398] ;  /* 0x00007300ff1377ac */ /* 0x000e220008000800 */
[----:B------:R-:W-:Y:S02]  /*5fd80*/  @P1 LOP3.LUT R24, R24, 0x2000000, RZ, 0xfc, !PT ;  /* 0x0200000018181812 */ /* 0x000fe400078efcff */
[----:B-1----:R-:W-:Y:S01]  /*5fd90*/  PRMT R12, R3, 0x3340, R1 ;  /* 0x00003340030c7816 */ /* 0x002fe20000000001 */
[----:B------:R-:W1:Y:S01]  /*5fda0*/  LDCU UR29, c[0x0][0x3b8] ;  /* 0x00007700ff1d77ac */ /* 0x000e620008000800 */
[----:B------:R-:W-:Y:S02]  /*5fdb0*/  LOP3.LUT R24, R24, 0xff7fffff, RZ, 0xc0, !PT ;  /* 0xff7fffff18187812 */ /* 0x000fe400078ec0ff */
[----:B------:R-:W-:-:S02]  /*5fdc0*/  ISETP.LT.AND P1, PT, R5, UR20, !P0 ;  /* 0x0000001405007c0c */ /* 0x000fc4000c721270 */
[----:B------:R-:W-:Y:S01]  /*5fdd0*/  @P3 LOP3.LUT R24, R24, 0x800000, RZ, 0xfc, !PT ;  /* 0x0080000018183812 */ /* 0x000fe200078efcff */
[----:B------:R-:W-:Y:S01]  /*5fde0*/  VIADD R3, R4, 0x3e ;  /* 0x0000003e04037836 */ /* 0x000fe20000000000 */
[----:B------:R0:W-:Y:S01]  /*5fdf0*/  STL [R1+0xb8], R12 ;  /* 0x0000b80c01007387 */ /* 0x0001e20000100800 */
[----:B------:R-:W0:Y:S01]  /*5fe00*/  LDCU UR20, c[0x0][0x398] ;  /* 0x00007300ff1477ac */ /* 0x000e220008000800 */
        /* <DEDUP_REMOVED lines=10> */
[----:B------:R-:W-:Y:S02]  /*5feb0*/  ISETP.LT.AND P1, PT, R10, UR38, !P0 ;  /* 0x000000260a007c0c */ /* 0x000fe4000c721270 */
[----:B----4-:R-:W-:Y:S02]  /*5fec0*/  ISETP.LT.AND P3, PT, R7, UR69, !P0 ;  /* 0x0000004507007c0c */ /* 0x010fe4000c761270 */
[----:B------:R-:W-:Y:S01]  /*5fed0*/  ISETP.LT.AND P2, PT, R8, UR5, !P0 ;  /* 0x0000000508007c0c */ /* 0x000fe2000c741270 */
[----:B------:R-:W-:Y:S01]  /*5fee0*/  VIADD R13, R4, 0x3d ;  /* 0x0000003d040d7836 */ /* 0x000fe20000000000 */
[----:B------:R-:W4:Y:S01]  /*5fef0*/  LDCU UR69, c[0x0][0x398] ;  /* 0x00007300ff4577ac */ /* 0x000f220008000800 */
[----:B------:R-:W0:Y:S01]  /*5ff00*/  LDCU UR5, c[0x0][0x398] ;  /* 0x00007300ff0577ac */ /* 0x000e220008000800 */
[----:B------:R-:W0:Y:S05]  /*5ff10*/  LDCU UR15, c[0x0][0x398] ;  /* 0x00007300ff0f77ac */ /* 0x000e2a0008000800 */
        /* <DEDUP_REMOVED lines=15> */
[----:B------:R-:W-:Y:S02]  /*60010*/  @P3 LOP3.LUT R24, R24, 0x8000, RZ, 0xfc, !PT ;  /* 0x0000800018183812 */ /* 0x000fe400078efcff */
[----:B0-----:R-:W-:Y:S02]  /*60020*/  SHF.R.U32.HI R12, RZ, 0x8, R22 ;  /* 0x00000008ff0c7819 */ /* 0x001fe40000011616 */
[----:B------:R-:W-:Y:S01]  /*60030*/  ISETP.LT.AND P0, PT, R6, UR10, !P0 ;  /* 0x0000000a06007c0c */ /* 0x000fe2000c701270 */
[----:B------:R-:W3:Y:S01]  /*60040*/  LDL.LU R22, [R1+0x2554] ;  /* 0x0025540001167983 */ /* 0x000ee20000300800 */
[----:B------:R-:W-:-:S02]  /*60050*/  LOP3.LUT R24, R24, 0xffffbfff, RZ, 0xc0, !PT ;  /* 0xffffbfff18187812 */ /* 0x000fc400078ec0ff */
[----:B------:R-:W-:Y:S01]  /*60060*/  LOP3.LUT R12, R12, 0xffff, RZ, 0xc0, !PT ;  /* 0x0000ffff0c0c7812 */ /* 0x000fe200078ec0ff */
[----:B------:R-:W0:Y:S01]  /*60070*/  LDCU UR9, c[0x0][0x398] ;  /* 0x00007300ff0977ac */ /* 0x000e220008000800 */
[----:B------:R-:W0:Y:S01]  /*60080*/  LDCU UR10, c[0x0][0x398] ;  /* 0x00007300ff0a77ac */ /* 0x000e220008000800 */
[----:B------:R-:W-:-:S04]  /*60090*/  @P2 LOP3.LUT R24, R24, 0x4000, RZ, 0xfc, !PT ;  /* 0x0000400018182812 */ /* 0x000fc800078efcff */
[----:B------:R-:W-:-:S04]  /*600a0*/  LOP3.LUT R24, R24, 0xffffdfff, RZ, 0xc0, !PT ;  /* 0xffffdfff18187812 */ /* 0x000fc800078ec0ff */
[----:B------:R-:W-:-:S04]  /*600b0*/  @P1 LOP3.LUT R24, R24, 0x2000, RZ, 0xfc, !PT ;  /* 0x0000200018181812 */ /* 0x000fc800078efcff */
[----:B------:R-:W-:-:S04]  /*600c0*/  LOP3.LUT R24, R24, 0xffffefff, RZ, 0xc0, !PT ;  /* 0xffffefff18187812 */ /* 0x000fc800078ec0ff */
[----:B------:R-:W-:Y:S02]  /*600d0*/  @P0 LOP3.LUT R24, R24, 0x1000, RZ, 0xfc, !PT ;  /* 0x0000100018180812 */ /* 0x000fe400078efcff */
[----:B------:R-:W-:Y:S02]  /*600e0*/  ISETP.GE.AND P0, PT, R3, UR13, PT ;  /* 0x0000000d03007c0c */ /* 0x000fe4000bf06270 */
[----:B------:R-:W-:Y:S01]  /*600f0*/  PRMT R12, R12, 0x3340, R1 ;  /* 0x000033400c0c7816 */ /* 0x000fe20000000001 */
[----:B------:R-:W0:Y:S01]  /*60100*/  LDCU UR13, c[0x0][0x398] ;  /* 0x00007300ff0d77ac */ /* 0x000e220008000800 */
[----:B------:R-:W-:Y:S02]  /*60110*/  ISETP.LT.AND P1, PT, R10, UR36, !P0 ;  /* 0x000000240a007c0c */ /* 0x000fe4000c721270 */
[----:B------:R-:W-:Y:S02]  /*60120*/  ISETP.LT.AND P3, PT, R7, UR46, !P0 ;  /* 0x0000002e07007c0c */ /* 0x000fe4000c761270 */
[----:B------:R-:W-:-:S02]  /*60130*/  LOP3.LUT R24, R24, 0xfffffeff, RZ, 0xc0, !PT ;  /* 0xfffffeff18187812 */ /* 0x000fc400078ec0ff */
[----:B------:R-:W-:Y:S01]  /*60140*/  ISETP.LT.AND P2, PT, R8, UR74, !P0 ;  /* 0x0000004a08007c0c */ /* 0x000fe2000c741270 */
[----:B------:R-:W0:Y:S01]  /*60150*/  LDCU.64 UR46, c[0x0][0x398] ;  /* 0x00007300ff2e77ac */ /* 0x000e220008000a00 */
        /* <DEDUP_REMOVED lines=30> */
[----:B------:R-:W-:Y:S01]  /*60340*/  LOP3.LUT R24, R24, 0xfffffffe, RZ, 0xc0, !PT ;  /* 0xfffffffe18187812 */ /* 0x000fe200078ec0ff */
[----:B------:R-:W0:Y:S08]  /*60350*/  LDCU UR56, c[0x0][0x398] ;  /* 0x00007300ff3877ac */ /* 0x000e300008000800 */
[----:B------:R-:W-:-:S02]  /*60360*/  @P2 LOP3.LUT R24, R24, 0x1, RZ, 0xfc, !PT ;  /* 0x0000000118182812 */ /* 0x000fc400078efcff */
[----:B------:R-:W-:Y:S02]  /*60370*/  ISETP.LT.AND P2, PT, R8, UR59, !P0 ;  /* 0x0000003b08007c0c */ /* 0x000fe4000c741270 */
[----:B--2---:R-:W-:Y:S02]  /*60380*/  SHF.R.U32.HI R3, RZ, 0x8, R23 ;  /* 0x00000008ff037819 */ /* 0x004fe40000011617 */
[----:B------:R-:W-:Y:S01]  /*60390*/  LOP3.LUT R24, R24, 0xfffffff7, RZ, 0xc0, !PT ;  /* 0xfffffff718187812 */ /* 0x000fe200078ec0ff */
[----:B------:R-:W2:Y:S01]  /*603a0*/  LDL.LU R23, [R1+0x2550] ;  /* 0x0025500001177983 */ /* 0x000ea20000300800 */
[----:B------:R-:W-:Y:S02]  /*603b0*/  ISETP.LT.AND P3, PT, R11, UR57, !P0 ;  /* 0x000000390b007c0c */ /* 0x000fe4000c761270 */
[----:B------:R-:W-:Y:S02]  /*603c0*/  LOP3.LUT R3, R3, 0xffff, RZ, 0xc0, !PT ;  /* 0x0000ffff03037812 */ /* 0x000fe400078ec0ff */
[----:B------:R-:W-:-:S02]  /*603d0*/  @P1 LOP3.LUT R24, R24, 0x8, RZ, 0xfc, !PT ;  /* 0x0000000818181812 */ /* 0x000fc400078efcff */
[----:B------:R-:W-:Y:S01]  /*603e0*/  ISETP.LT.AND P1, PT, R9, UR58, !P0 ;  /* 0x0000003a09007c0c */ /* 0x000fe2000c721270 */
[----:B------:R-:W0:Y:S01]  /*603f0*/  LDCU UR58, c[0x0][0x398] ;  /* 0x00007300ff3a77ac */ /* 0x000e220008000800 */
[----:B------:R-:W0:Y:S01]  /*60400*/  LDCU UR57, c[0x0][0x398] ;  /* 0x00007300ff3977ac */ /* 0x000e220008000800 */
[----:B------:R-:W-:Y:S01]  /*60410*/  LOP3.LUT R24, R24, 0xfffffffb, RZ, 0xc0, !PT ;  /* 0xfffffffb18187812 */ /* 0x000fe200078ec0ff */
[----:B------:R-:W0:Y:S03]  /*60420*/  LDCU UR59, c[0x0][0x398] ;  /* 0x00007300ff3b77ac */ /* 0x000e260008000800 */
[----:B------:R-:W-:-:S04]  /*60430*/  @P2 LOP3.LUT R24, R24, 0x4, RZ, 0xfc, !PT ;  /* 0x0000000418182812 */ /* 0x000fc800078efcff */
[----:B------:R-:W-:-:S04]  /*60440*/  LOP3.LUT R24, R24, 0xfffffffd, RZ, 0xc0, !PT ;  /* 0xfffffffd18187812 */ /* 0x000fc800078ec0ff */
[----:B------:R-:W-:-:S05]  /*60450*/  @P1 LOP3.LUT R24, R24, 0x2, RZ, 0xfc, !PT ;  /* 0x0000000218181812 */ /* 0x000fca00078efcff */
[----:B------:R-:W-:Y:S04]  /*60460*/  STL [R1+0x247c], R24 ;  /* 0x00247c1801007387 */ /* 0x000fe80000100800 */
[----:B------:R-:W-:Y:S04]  /*60470*/  STL [R1+0xb0], R12 ;  /* 0x0000b00c01007387 */ /* 0x000fe80000100800 */
[----:B------:R-:W4:Y:S04]  /*60480*/  LDL.LU R16, [R1+0x74c] ;  /* 0x00074c0001107983 */ /* 0x000f280000300800 */
[----:B------:R-:W4:Y:S01]  /*60490*/  LDL.LU R15, [R1+0x834] ;  /* 0x00083400010f7983 */ /* 0x000f220000300800 */
[----:B0-----:R-:W-:-:S02]  /*604a0*/  ISETP.LT.AND P2, PT, R0, UR56, !P0 ;  /* 0x0000003800007c0c */ /* 0x001fc4000c741270 */
[----:B------:R-:W-:Y:S02]  /*604b0*/  ISETP.LT.AND P1, PT, R5, UR68, !P0 ;  /* 0x0000004405007c0c */ /* 0x000fe4000c721270 */
[----:B------:R-:W-:Y:S02]  /*604c0*/  PRMT R3, R3, 0x3340, R1 ;  /* 0x0000334003037816 */ /* 0x000fe40000000001 */
[----:B------:R-:W-:Y:S01]  /*604d0*/  ISETP.LT.AND P0, PT, R6, UR67, !P0 ;  /* 0x0000004306007c0c */ /* 0x000fe2000c701270 */
[----:B------:R-:W0:Y:S01]  /*604e0*/  LDCU UR56, c[0x0][0x398] ;  /* 0x00007300ff3877ac */ /* 0x000e220008000800 */
[----:B------:R-:W0:Y:S01]  /*604f0*/  LDCU UR67, c[0x0][0x398] ;  /* 0x00007300ff4377ac */ /* 0x000e220008000800 */
[----:B------:R-:W0:Y:S01]  /*60500*/  LDCU UR68, c[0x0][0x398] ;  /* 0x00007300ff4477ac */ /* 0x000e220008000800 */
[----:B------:R1:W-:Y:S02]  /*60510*/  STL [R1+0xa8], R3 ;  /* 0x0000a80301007387 */ /* 0x0003e40000100800 */
[----:B-1----:R-:W-:Y:S01]  /*60520*/  VIADD R3, R4, 0x3c ;  /* 0x0000003c04037836 */ /* 0x002fe20000000000 */
[----:B---3--:R-:W-:-:S02]  /*60530*/  SHF.R.U32.HI R12, RZ, 0x8, R22 ;  /* 0x00000008ff0c7819 */ /* 0x008fc40000011616 */
[----:B------:R-:W3:Y:S01]  /*60540*/  LDL.LU R22, [R1+0x254c] ;  /* 0x00254c0001167983 */ /* 0x000ee20000300800 */
[----:B--2---:R-:W-:-:S04]  /*60550*/  LOP3.LUT R23, R23, 0x7fffffff, RZ, 0xc0, !PT ;  /* 0x7fffffff17177812 */ /* 0x004fc800078ec0ff */
[----:B------:R-:W-:-:S04]  /*60560*/  @P3 LOP3.LUT R23, R23, 0x80000000, RZ, 0xfc, !PT ;  /* 0x8000000017173812 */ /* 0x000fc800078efcff */
[----:B------:R-:W-:-:S04]  /*60570*/  LOP3.LUT R23, R23, 0xbfffffff, RZ, 0xc0, !PT ;  /* 0xbfffffff17177812 */ /* 0x000fc800078ec0ff */
[----:B------:R-:W-:-:S04]  /*60580*/  @P2 LOP3.LUT R23, R23, 0x40000000, RZ, 0xfc, !PT ;  /* 0x4000000017172812 */ /* 0x000fc800078efcff */
[----:B------:R-:W-:-:S04]  /*60590*/  LOP3.LUT R23, R23, 0xdfffffff, RZ, 0xc0, !PT ;  /* 0xdfffffff17177812 */ /* 0x000fc800078ec0ff */
[----:B------:R-:W-:Y:S02]  /*605a0*/  @P1 LOP3.LUT R23, R23, 0x20000000, RZ, 0xfc, !PT ;  /* 0x2000000017171812 */ /* 0x000fe400078efcff */
[----:B----4-:R-:W-:Y:S02]  /*605b0*/  SHF.R.U32.HI R13, RZ, 0x8, R16 ;  /* 0x00000008ff0d7819 */ /* 0x010fe40000011610 */
[----:B------:R-:W-:Y:S02]  /*605c0*/  LOP3.LUT R23, R23, 0xefffffff, RZ, 0xc0, !PT ;  /* 0xefffffff17177812 */ /* 0x000fe400078ec0ff */
[----:B------:R-:W-:Y:S02]  /*605d0*/  LOP3.LUT R13, R13, 0xffff, RZ, 0xc0, !PT ;  /* 0x0000ffff0d0d7812 */ /* 0x000fe400078ec0ff */
[----:B------:R-:W-:Y:S02]  /*605e0*/  @P0 LOP3.LUT R23, R23, 0x10000000, RZ, 0xfc, !PT ;  /* 0x1000000017170812 */ /* 0x000fe400078efcff */
[----:B------:R-:W-:-:S02]  /*605f0*/  PRMT R13, R13, 0x3340, R1 ;  /* 0x000033400d0d7816 */ /* 0x000fc40000000001 */
[----:B------:R-:W-:Y:S02]  /*60600*/  ISETP.GE.AND P0, PT, R3, UR37, PT ;  /* 0x0000002503007c0c */ /* 0x000fe4000bf06270 */
[----:B------:R-:W-:Y:S02]  /*60610*/  SHF.R.U32.HI R3, RZ, 0x8, R15 ;  /* 0x00000008ff037819 */ /* 0x000fe4000001160f */
[----:B------:R-:W-:Y:S01]  /*60620*/  LOP3.LUT R23, R23, 0xfeffffff, RZ, 0xc0, !PT ;  /* 0xfeffffff17177812 */ /* 0x000fe200078ec0ff */
[----:B------:R-:W1:Y:S01]  /*60630*/  LDCU.64 UR36, c[0x0][0x398] ;  /* 0x00007300ff2477ac */ /* 0x000e620008000a00 */
[----:B------:R2:W-:Y:S04]  /*60640*/  STL [R1+0x90], R13 ;  /* 0x0000900d01007387 */ /* 0x0005e80000100800 */
[----:B------:R-:W4:Y:S01]  /*60650*/  LDL.LU R15, [R1+0x838] ;  /* 0x00083800010f7983 */ /* 0x000f220000300800 */
[----:B------:R-:W-:-:S02]  /*60660*/  ISETP.LT.AND P1, PT, R10, UR38, !P0 ;  /* 0x000000260a007c0c */ /* 0x000fc4000c721270 */
[----:B------:R-:W-:Y:S02]  /*60670*/  ISETP.LT.AND P3, PT, R7, UR58, !P0 ;  /* 0x0000003a07007c0c */ /* 0x000fe4000c761270 */
[----:B------:R-:W-:Y:S02]  /*60680*/  ISETP.LT.AND P2, PT, R8, UR57, !P0 ;  /* 0x0000003908007c0c */ /* 0x000fe4000c741270 */
[----:B------:R-:W-:Y:S02]  /*60690*/  LOP3.LUT R3, R3, 0xffff, RZ, 0xc0, !PT ;  /* 0x0000ffff03037812 */ /* 0x000fe400078ec0ff */
[----:B------:R-:W-:Y:S01]  /*606a0*/  LOP3.LUT R12, R12, 0xffff, RZ, 0xc0, !PT ;  /* 0x0000ffff0c0c7812 */ /* 0x000fe200078ec0ff */
[----:B------:R-:W1:Y:S01]  /*606b0*/  LDCU UR57, c[0x0][0x398] ;  /* 0x00007300ff3977ac */ /* 0x000e620008000800 */
[----:B------:R-:W1:Y:S03]  /*606c0*/  LDCU UR58, c[0x0][0x398] ;  /* 0x00007300ff3a77ac */ /* 0x000e660008000800 */
[----:B------:R-:W-:-:S04]  /*606d0*/  @P1 LOP3.LUT R23, R23, 0x1000000, RZ, 0xfc, !PT ;  /* 0x0100000017171812 */ /* 0x000fc800078efcff */
[----:B------:R-:W-:Y:S02]  /*606e0*/  LOP3.LUT R23, R23, 0xf7ffffff, RZ, 0xc0, !PT ;  /* 0xf7ffffff17177812 */ /* 0x000fe400078ec0ff */
[----:B0-----:R-:W-:Y:S02]  /*606f0*/  ISETP.LT.AND P1, PT, R9, UR56, !P0 ;  /* 0x0000003809007c0c */ /* 0x001fe4000c721270 */
[----:B------:R-:W-:Y:S02]  /*60700*/  PRMT R12, R3, 0x3340, R12 ;  /* 0x00003340030c7816 */ /* 0x000fe4000000000c */
[----:B------:R-:W-:Y:S01]  /*60710*/  @P3 LOP3.LUT R23, R23, 0x8000000, RZ, 0xfc, !PT ;  /* 0x0800000017173812 */ /* 0x000fe200078efcff */
[----:B--2---:R-:W-:Y:S01]  /*60720*/  VIADD R13, R4, 0x39 ;  /* 0x00000039040d7836 */ /* 0x004fe20000000000 */
[----:B------:R-:W0:Y:S02]  /*60730*/  LDCU UR56, c[0x0][0x398] ;  /* 0x00007300ff3877ac */ /* 0x000e240008000800 */
[----:B------:R-:W-:-:S02]  /*60740*/  LOP3.LUT R23, R23, 0xfbffffff, RZ, 0xc0, !PT ;  /* 0xfbffffff17177812 */ /* 0x000fc400078ec0ff */
[----:B------:R-:W-:Y:S01]  /*60750*/  ISETP.LT.AND P3, PT, R11, UR64, !P0 ;  /* 0x000000400b007c0c */ /* 0x000fe2000c761270 */
[----:B------:R-:W-:Y:S01]  /*60760*/  VIADD R3, R4, 0x3a ;  /* 0x0000003a04037836 */ /* 0x000fe20000000000 */
[----:B------:R4:W-:Y:S01]  /*60770*/  STL [R1+0xe0], R12 ;  /* 0x0000e00c01007387 */ /* 0x0009e20000100800 */
[----:B------:R-:W-:Y:S01]  /*60780*/  @P2 LOP3.LUT R23, R23, 0x4000000, RZ, 0xfc, !PT ;  /* 0x0400000017172812 */ /* 0x000fe200078efcff */
[----:B------:R-:W2:Y:S03]  /*60790*/  LDCU UR64, c[0x0][0x398] ;  /* 0x00007300ff4077ac */ /* 0x000ea60008000800 */
        /* <DEDUP_REMOVED lines=18> */
[----:B-1----:R-:W-:Y:S02]  /*608c0*/  ISETP.LT.AND P3, PT, R10, UR36, !P0 ;  /* 0x000000240a007c0c */ /* 0x002fe4000c761270 */
[----:B------:R-:W-:Y:S02]  /*608d0*/  ISETP.LT.AND P2, PT, R7, UR73, !P0 ;  /* 0x0000004907007c0c */ /* 0x000fe4000c741270 */
[----:B------:R-:W-:-:S02]  /*608e0*/  LOP3.LUT R23, R23, 0xfffeffff, RZ, 0xc0, !PT ;  /* 0xfffeffff17177812 */ /* 0x000fc400078ec0ff */
[----:B------:R-:W-:Y:S01]  /*608f0*/  ISETP.LT.AND P1, PT, R8, UR74, !P0 ;  /* 0x0000004a08007c0c */ /* 0x000fe2000c721270 */
[----:B------:R-:W1:Y:S01]  /*60900*/  LDCU UR73, c[0x0][0x398] ;  /* 0x00007300ff4977ac */ /* 0x000e620008000800 */
[----:B------:R-:W0:Y:S05]  /*60910*/  LDCU UR74, c[0x0][0x398] ;  /* 0x00007300ff4a77ac */ /* 0x000e2a0008000800 */
[----:B------:R-:W-:-:S04]  /*60920*/  @P3 LOP3.LUT R23, R23, 0x10000, RZ, 0xfc, !PT ;  /* 0x0001000017173812 */ /* 0x000fc800078efcff */
[----:B------:R-:W-:-:S04]  /*60930*/  LOP3.LUT R23, R23, 0xfff7ffff, RZ, 0xc0, !PT ;  /* 0xfff7ffff17177812 */ /* 0x000fc800078ec0ff */
[----:B------:R-:W-:-:S04]  /*60940*/  @P2 LOP3.LUT R23, R23, 0x80000, RZ, 0xfc, !PT ;  /* 0x0008000017172812 */ /* 0x000fc800078efcff */
[----:B------:R-:W-:-:S04]  /*60950*/  LOP3.LUT R23, R23, 0xfffbffff, RZ, 0xc0, !PT ;  /* 0xfffbffff17177812 */ /* 0x000fc800078ec0ff */
[----:B------:R-:W-:Y:S02]  /*60960*/  @P1 LOP3.LUT R23, R23, 0x40000, RZ, 0xfc, !PT ;  /* 0x0004000017171812 */ /* 0x000fe400078efcff */
[----:B------:R-:W-:Y:S02]  /*60970*/  ISETP.LT.AND P1, PT, R9, UR71, !P0 ;  /* 0x0000004709007c0c */ /* 0x000fe4000c721270 */
[----:B------:R-:W-:Y:S02]  /*60980*/  ISETP.LT.AND P3, PT, R11, UR72, !P0 ;  /* 0x000000480b007c0c */ /* 0x000fe4000c761270 */
[----:B-1----:R-:W-:Y:S02]  /*60990*/  ISETP.LT.AND P2, PT, R0, UR73, !P0 ;  /* 0x0000004900007c0c */ /* 0x002fe4000c741270 */
[----:B------:R-:W-:Y:S01]  /*609a0*/  LOP3.LUT R23, R23, 0xfffdffff, RZ, 0xc0, !PT ;  /* 0xfffdffff17177812 */ /* 0x000fe200078ec0ff */
[----:B------:R-:W1:Y:S01]  /*609b0*/  LDCU UR71, c[0x0][0x398] ;  /* 0x00007300ff4777ac */ /* 0x000e620008000800 */
[----:B------:R-:W1:Y:S01]  /*609c0*/  LDCU UR72, c[0x0][0x398] ;  /* 0x00007300ff4877ac */ /* 0x000e620008000800 */
[----:B------:R-:W1:Y:S04]  /*609d0*/  LDCU UR73, c[0x0][0x398] ;  /* 0x00007300ff4977ac */ /* 0x000e680008000800 */
[----:B------:R-:W-:-:S04]  /*609e0*/  @P1 LOP3.LUT R23, R23, 0x20000, RZ, 0xfc, !PT ;  /* 0x0002000017171812 */ /* 0x000fc800078efcff */
[----:B------:R-:W-:Y:S02]  /*609f0*/  LOP3.LUT R23, R23, 0xffff7fff, RZ, 0xc0, !PT ;  /* 0xffff7fff17177812 */ /* 0x000fe400078ec0ff */
[----:B0-----:R-:W-:Y:S02]  /*60a00*/  ISETP.LT.AND P1, PT, R5, UR74, !P0 ;  /* 0x0000004a05007c0c */ /* 0x001fe4000c721270 */
        /* <DEDUP_REMOVED lines=12> */
[----:B------:R-:W-:Y:S02]  /*60ad0*/  ISETP.LT.AND P2, PT, R10, UR46, !P0 ;  /* 0x0000002e0a007c0c */ /* 0x000fe4000c741270 */
[----:B0-----:R-:W-:Y:S02]  /*60ae0*/  ISETP.LT.AND P1, PT, R7, UR74, !P0 ;  /* 0x0000004a07007c0c */ /* 0x001fe4000c721270 */
[----:B------:R-:W-:Y:S01]  /*60af0*/  LOP3.LUT R23, R23, 0xfffffeff, RZ, 0xc0, !PT ;  /* 0xfffffeff17177812 */ /* 0x000fe200078ec0ff */
[----:B------:R-:W0:Y:S01]  /*60b00*/  LDCU UR74, c[0x0][0x398] ;  /* 0x00007300ff4a77ac */ /* 0x000e220008000800 */
[----:B-1----:R-:W-:Y:S01]  /*60b10*/  ISETP.LT.AND P3, PT, R11, UR73, !P0 ;  /* 0x000000490b007c0c */ /* 0x002fe2000c761270 */
[----:B------:R-:W1:Y:S01]  /*60b20*/  LDCU UR73, c[0x0][0x398] ;  /* 0x00007300ff4977ac */ /* 0x000e620008000800 */
[----:B---3--:R-:W-:Y:S01]  /*60b30*/  SHF.R.U32.HI R3, RZ, 0x8, R22 ;  /* 0x00000008ff037819 */ /* 0x008fe20000011616 */
[----:B------:R-:W3:Y:S01]  /*60b40*/  LDCU UR46, c[0x0][0x398] ;  /* 0x00007300ff2e77ac */ /* 0x000ee20008000800 */
[----:B------:R-:W3:Y:S03]  /*60b50*/  LDL.LU R22, [R1+0x2548] ;  /* 0x0025480001167983 */ /* 0x000ee60000300800 */
[----:B------:R-:W-:-:S02]  /*60b60*/  @P2 LOP3.LUT R23, R23, 0x100, RZ, 0xfc, !PT ;  /* 0x0000010017172812 */ /* 0x000fc400078efcff */
[----:B------:R-:W-:Y:S01]  /*60b70*/  ISETP.LT.AND P2, PT, R8, UR71, !P0 ;  /* 0x0000004708007c0c */ /* 0x000fe2000c741270 */
[----:B------:R-:W0:Y:S01]  /*60b80*/  LDCU UR71, c[0x0][0x398] ;  /* 0x00007300ff4777ac */ /* 0x000e220008000800 */
[----:B------:R-:W-:-:S04]  /*60b90*/  LOP3.LUT R23, R23, 0xfffff7ff, RZ, 0xc0, !PT ;  /* 0xfffff7ff17177812 */ /* 0x000fc800078ec0ff */
[----:B------:R-:W-:Y:S02]  /*60ba0*/  @P1 LOP3.LUT R23, R23, 0x800, RZ, 0xfc, !PT ;  /* 0x0000080017171812 */ /* 0x000fe400078efcff */
[----:B------:R-:W-:Y:S01]  /*60bb0*/  ISETP.LT.AND P1, PT, R9, UR72, !P0 ;  /* 0x0000004809007c0c */ /* 0x000fe2000c721270 */
[----:B------:R-:W1:Y:S01]  /*60bc0*/  LDCU UR72, c[0x0][0x398] ;  /* 0x00007300ff4877ac */ /* 0x000e620008000800 */
[----:B------:R-:W-:-:S04]  /*60bd0*/  LOP3.LUT R23, R23, 0xfffffbff, RZ, 0xc0, !PT ;  /* 0xfffffbff17177812 */ /* 0x000fc800078ec0ff */
[----:B------:R-:W-:-:S04]  /*60be0*/  @P2 LOP3.LUT R23, R23, 0x400, RZ, 0xfc, !PT ;  /* 0x0000040017172812 */ /* 0x000fc800078efcff */
[----:B------:R-:W-:Y:S02]  /*60bf0*/  LOP3.LUT R23, R23, 0xfffffdff, RZ, 0xc0, !PT ;  /* 0xfffffdff17177812 */ /* 0x000fe400078ec0ff */
[----:B0-----:R-:W-:Y:S02]  /*60c00*/  ISETP.LT.AND P2, PT, R0, UR74, !P0 ;  /* 0x0000004a00007c0c */ /* 0x001fe4000c741270 */
[----:B------:R-:W-:Y:S01]  /*60c10*/  LOP3.LUT R3, R3, 0xffff, RZ, 0xc0, !PT ;  /* 0x0000ffff03037812 */ /* 0x000fe200078ec0ff */
[----:B------:R-:W0:Y:S01]  /*60c20*/  LDCU UR74, c[0x0][0x398] ;  /* 0x00007300ff4a77ac */ /* 0x000e220008000800 */
[----:B------:R-:W-:-:S04]  /*60c30*/  @P1 LOP3.LUT R23, R23, 0x200, RZ, 0xfc, !PT ;  /* 0x0000020017171812 */ /* 0x000fc800078efcff */
[----:B------:R-:W-:Y:S02]  /*60c40*/  LOP3.LUT R23, R23, 0xffffff7f, RZ, 0xc0, !PT ;  /* 0xffffff7f17177812 */ /* 0x000fe400078ec0ff */
[----:B------:R-:W-:Y:S02]  /*60c50*/  ISETP.LT.AND P1, PT, R5, UR66, !P0 ;  /* 0x0000004205007c0c */ /* 0x000fe4000c721270 */
[----:B------:R-:W-:Y:S02]  /*60c60*/  @P3 LOP3.LUT R23, R23, 0x80, RZ, 0xfc, !PT ;  /* 0x0000008017173812 */ /* 0x000fe400078efcff */
[----:B------:R-:W-:Y:S01]  /*60c70*/  PRMT R3, R3, 0x3340, R1 ;  /* 0x0000334003037816 */ /* 0x000fe20000000001 */
        /* <DEDUP_REMOVED lines=11> */
[----:B--2---:R-:W-:Y:S02]  /*60d30*/  ISETP.LT.AND P1, PT, R10, UR38, !P0 ;  /* 0x000000260a007c0c */ /* 0x004fe4000c721270 */
[----:B------:R-:W-:Y:S02]  /*60d40*/  ISETP.LT.AND P3, PT, R7, UR71, !P0 ;  /* 0x0000004707007c0c */ /* 0x000fe4000c761270 */
[----:B------:R-:W-:-:S02]  /*60d50*/  LOP3.LUT R23, R23, 0xfffffffe, RZ, 0xc0, !PT ;  /* 0xfffffffe17177812 */ /* 0x000fc400078ec0ff */
[----:B-1----:R-:W-:Y:S01]  /*60d60*/  ISETP.LT.AND P2, PT, R8, UR72, !P0 ;  /* 0x0000004808007c0c */ /* 0x002fe2000c741270 */
[----:B------:R-:W1:Y:S01]  /*60d70*/  LDCU UR72, c[0x0][0x398] ;  /* 0x00007300ff4877ac */ /* 0x000e620008000800 */
[----:B------:R-:W2:Y:S01]  /*60d80*/  LDCU UR38, c[0x0][0x398] ;  /* 0x00007300ff2677ac */ /* 0x000ea20008000800 */
[----:B----4-:R-:W-:-:S04]  /*60d90*/  SHF.R.U32.HI R12, RZ, 0x8, R15 ;  /* 0x00000008ff0c7819 */ /* 0x010fc8000001160f */
[----:B------:R-:W-:Y:S01]  /*60da0*/  @P1 LOP3.LUT R23, R23, 0x1, RZ, 0xfc, !PT ;  /* 0x0000000117171812 */ /* 0x000fe200078efcff */
[----:B------:R-:W-:Y:S01]  /*60db0*/  VIADD R14, R4, 0x2e ;  /* 0x0000002e040e7836 */ /* 0x000fe20000000000 */
[----:B------:R-:W4:Y:S02]  /*60dc0*/  LDCU UR71, c[0x0][0x398] ;  /* 0x00007300ff4777ac */ /* 0x000f240008000800 */
[----:B------:R-:W-:Y:S02]  /*60dd0*/  LOP3.LUT R23, R23, 0xfffffff7, RZ, 0xc0, !PT ;  /* 0xfffffff717177812 */ /* 0x000fe400078ec0ff */
[----:B------:R-:W-:Y:S02]  /*60de0*/  ISETP.LT.AND P1, PT, R9, UR73, !P0 ;  /* 0x0000004909007c0c */ /* 0x000fe4000c721270 */
[----:B------:R-:W-:Y:S01]  /*60df0*/  LOP3.LUT R12, R12, 0xffff, RZ, 0xc0, !PT ;  /* 0x0000ffff0c0c7812 */ /* 0x000fe200078ec0ff */
[----:B------:R-:W0:Y:S01]  /*60e00*/  LDCU UR73, c[0x0][0x398] ;  /* 0x00007300ff4977ac */ /* 0x000e220008000800 */
[----:B------:R-:W-:-:S04]  /*60e10*/  @P3 LOP3.LUT R23, R23, 0x8, RZ, 0xfc, !PT ;  /* 0x0000000817173812 */ /* 0x000fc800078efcff */
[----:B------:R-:W-:-:S04]  /*60e20*/  LOP3.LUT R23, R23, 0xfffffffb, RZ, 0xc0, !PT ;  /* 0xfffffffb17177812 */ /* 0x000fc800078ec0ff */
[----:B------:R-:W-:-:S04]  /*60e30*/  @P2 LOP3.LUT R23, R23, 0x4, RZ, 0xfc, !PT ;  /* 0x0000000417172812 */ /* 0x000fc800078efcff */
[----:B------:R-:W-:Y:S02]  /*60e40*/  LOP3.LUT R23, R23, 0xfffffffd, RZ, 0xc0, !PT ;  /* 0xfffffffd17177812 */ /* 0x000fe400078ec0ff */
[----:B------:R-:W-:Y:S02]  /*60e50*/  PRMT R12, R12, 0x3340, R1 ;  /* 0x000033400c0c7816 */ /* 0x000fe40000000001 */
[----:B------:R-:W-:-:S05]  /*60e60*/  @P1 LOP3.LUT R23, R23, 0x2, RZ, 0xfc, !PT ;  /* 0x0000000217171812 */ /* 0x000fca00078efcff */
[----:B------:R-:W-:Y:S04]  /*60e70*/  STL [R1+0x2480], R23 ;  /* 0x0024801701007387 */ /* 0x000fe80000100800 */
[----:B------:R-:W-:Y:S04]  /*60e80*/  STL [R1+0x84], R12 ;  /* 0x0000840c01007387 */ /* 0x000fe80000100800 */
[----:B------:R-:W2:Y:S04]  /*60e90*/  LDL.LU R13, [R1+0x8b8] ;  /* 0x0008b800010d7983 */ /* 0x000ea80000300800 */
[----:B------:R-:W2:Y:S04]  /*60ea0*/  LDL.LU R16, [R1+0x8a8] ;  /* 0x0008a80001107983 */ /* 0x000ea80000300800 */
[----:B------:R1:W-:Y:S04]  /*60eb0*/  STL [R1+0x80], R3 ;  /* 0x0000800301007387 */ /* 0x0003e80000100800 */
[----:B------:R-:W2:Y:S01]  /*60ec0*/  LDL.LU R15, [R1+0x8a4] ;  /* 0x0008a400010f7983 */ /* 0x000ea20000300800 */
[----:B0-----:R-:W-:-:S02]  /*60ed0*/  ISETP.LT.AND P3, PT, R11, UR74, !P0 ;  /* 0x0000004a0b007c0c */ /* 0x001fc4000c761270 */
[----:B------:R-:W-:Y:S02]  /*60ee0*/  ISETP.LT.AND P2, PT, R0, UR77, !P0 ;  /* 0x0000004d00007c0c */ /* 0x000fe4000c741270 */
[----:B------:R-:W-:Y:S02]  /*60ef0*/  ISETP.LT.AND P1, PT, R5, UR76, !P0 ;  /* 0x0000004c05007c0c */ /* 0x000fe4000c721270 */
[----:B------:R-:W-:Y:S01]  /*60f00*/  ISETP.LT.AND P0, PT, R6, UR75, !P0 ;  /* 0x0000004b06007c0c */ /* 0x000fe2000c701270 */
[----:B------:R-:W0:Y:S01]  /*60f10*/  LDCU UR77, c[0x0][0x398] ;  /* 0x00007300ff4d77ac */ /* 0x000e220008000800 */
[----:B------:R-:W0:Y:S01]  /*60f20*/  LDCU UR76, c[0x0][0x398] ;  /* 0x00007300ff4c77ac */ /* 0x000e220008000800 */
[----:B------:R-:W0:Y:S01]  /*60f30*/  LDCU UR75, c[0x0][0x398] ;  /* 0x00007300ff4b77ac */ /* 0x000e220008000800 */
[----:B------:R-:W0:Y:S01]  /*60f40*/  LDCU UR74, c[0x0][0x398] ;  /* 0x00007300ff4a77ac */ /* 0x000e220008000800 */
[----:B-1----:R-:W-:Y:S01]  /*60f50*/  VIADD R3, R4, 0x38 ;  /* 0x0000003804037836 */ /* 0x002fe20000000000 */
        /* <DEDUP_REMOVED lines=9> */
[----:B------:R-:W1:Y:S01]  /*60ff0*/  LDCU UR47, c[0x0][0x398] ;  /* 0x00007300ff2f77ac */ /* 0x000e620008000800 */
[----:B--2---:R-:W-:Y:S02]  /*61000*/  SHF.R.U32.HI R3, RZ, 0x8, R15 ;  /* 0x00000008ff037819 */ /* 0x004fe4000001160f */
[----:B------:R-:W2:Y:S01]  /*61010*/  LDL.LU R15, [R1+0x8f4] ;  /* 0x0008f400010f7983 */ /* 0x000ea20000300800 */
[----:B------:R-:W-:Y:S02]  /*61020*/  ISETP.LT.AND P1, PT, R10, UR36, !P0 ;  /* 0x000000240a007c0c */ /* 0x000fe4000c721270 */
[----:B------:R-:W-:Y:S02]  /*61030*/  ISETP.LT.AND P3, PT, R7, UR72, !P0 ;  /* 0x0000004807007c0c */ /* 0x000fe4000c761270 */
[----:B------:R-:W-:-:S02]  /*61040*/  LOP3.LUT R22, R22, 0xfeffffff, RZ, 0xc0, !PT ;  /* 0xfeffffff16167812 */ /* 0x000fc400078ec0ff */
[----:B------:R-:W-:Y:S02]  /*61050*/  ISETP.LT.AND P2, PT, R8, UR73, !P0 ;  /* 0x0000004908007c0c */ /* 0x000fe4000c741270 */
[----:B------:R-:W-:Y:S02]  /*61060*/  SHF.R.U32.HI R12, RZ, 0x8, R13 ;  /* 0x00000008ff0c7819 */ /* 0x000fe4000001160d */
[----:B------:R-:W-:Y:S01]  /*61070*/  LOP3.LUT R3, R3, 0xffff, RZ, 0xc0, !PT ;  /* 0x0000ffff03037812 */ /* 0x000fe200078ec0ff */
[----:B------:R-:W3:Y:S01]  /*61080*/  LDCU UR72, c[0x0][0x398] ;  /* 0x00007300ff4877ac */ /* 0x000ee20008000800 */
[----:B------:R-:W0:Y:S01]  /*61090*/  LDCU UR36, c[0x0][0x398] ;  /* 0x00007300ff2477ac */ /* 0x000e220008000800 */
[----:B------:R-:W-:Y:S01]  /*610a0*/  @P1 LOP3.LUT R22, R22, 0x1000000, RZ, 0xfc, !PT ;  /* 0x0100000016161812 */ /* 0x000fe200078efcff */
[----:B------:R-:W0:Y:S03]  /*610b0*/  LDCU UR73, c[0x0][0x398] ;  /* 0x00007300ff4977ac */ /* 0x000e260008000800 */
[----:B------:R-:W-:-:S02]  /*610c0*/  LOP3.LUT R22, R22, 0xf7ffffff, RZ, 0xc0, !PT ;  /* 0xf7ffffff16167812 */ /* 0x000fc400078ec0ff */
[----:B------:R-:W-:Y:S02]  /*610d0*/  ISETP.LT.AND P1, PT, R9, UR34, !P0 ;  /* 0x0000002209007c0c */ /* 0x000fe4000c721270 */
[----:B------:R-:W-:Y:S02]  /*610e0*/  SHF.R.U32.HI R13, RZ, 0x8, R16 ;  /* 0x00000008ff0d7819 */ /* 0x000fe40000011610 */
[----:B------:R-:W-:Y:S02]  /*610f0*/  LOP3.LUT R12, R12, 0xffff, RZ, 0xc0, !PT ;  /* 0x0000ffff0c0c7812 */ /* 0x000fe400078ec0ff */
[----:B------:R-:W-:Y:S01]  /*61100*/  @P3 LOP3.LUT R22, R22, 0x8000000, RZ, 0xfc, !PT ;  /* 0x0800000016163812 */ /* 0x000fe200078efcff */
[----:B------:R-:W0:Y:S03]  /*61110*/  LDCU UR34, c[0x0][0x398] ;  /* 0x00007300ff2277ac */ /* 0x000e260008000800 */
[----:B------:R-:W-:-:S02]  /*61120*/  LOP3.LUT R22, R22, 0xfbffffff, RZ, 0xc0, !PT ;  /* 0xfbffffff16167812 */ /* 0x000fc400078ec0ff */
[----:B------:R-:W-:Y:S02]  /*61130*/  ISETP.LT.AND P3, PT, R11, UR30, !P0 ;  /* 0x0000001e0b007c0c */ /* 0x000fe4000c761270 */
        /* <DEDUP_REMOVED lines=12> */
[----:B------:R-:W-:-:S02]  /*61200*/  PRMT R12, R3, 0x3340, R1 ;  /* 0x00003340030c7816 */ /* 0x000fc40000000001 */
[----:B------:R-:W-:Y:S02]  /*61210*/  @P2 LOP3.LUT R22, R22, 0x400000, RZ, 0xfc, !PT ;  /* 0x0040000016162812 */ /* 0x000fe400078efcff */
[----:B------:R-:W-:Y:S01]  /*61220*/  ISETP.LT.AND P0, PT, R6, UR31, !P0 ;  /* 0x0000001f06007c0c */ /* 0x000fe2000c701270 */
[----:B------:R0:W-:Y:S01]  /*61230*/  STL [R1+0xdc], R13 ;  /* 0x0000dc0d01007387 */ /* 0x0001e20000100800 */
[----:B------:R-:W-:-:S03]  /*61240*/  LOP3.LUT R22, R22, 0xffdfffff, RZ, 0xc0, !PT ;  /* 0xffdfffff16167812 */ /* 0x000fc600078ec0ff */
[----:B------:R0:W-:Y:S04]  /*61250*/  STL [R1+0x628], R2 ;  /* 0x0006280201007387 */ /* 0x0001e80000100800 */
[----:B------:R2:W-:Y:S01]  /*61260*/  STL [R1+0x7c], R12 ;  /* 0x00007c0c01007387 */ /* 0x0005e20000100800 */
[----:B------:R-:W-:Y:S01]  /*61270*/  VIADD R3, R4, 0x37 ;  /* 0x0000003704037836 */ /* 0x000fe20000000000 */
[----:B------:R-:W-:Y:S01]  /*61280*/  @P1 LOP3.LUT R22, R22, 0x200000, RZ, 0xfc, !PT ;  /* 0x0020000016161812 */ /* 0x000fe200078efcff */
[----:B------:R-:W1:Y:S03]  /*61290*/  LDCU.64 UR30, c[0x0][0x398] ;  /* 0x00007300ff1e77ac */ /* 0x000e660008000a00 */
[----:B------:R-:W-:-:S04]  /*612a0*/  LOP3.LUT R22, R22, 0xffefffff, RZ, 0xc0, !PT ;  /* 0xffefffff16167812 */ /* 0x000fc800078ec0ff */
[----:B------:R-:W-:Y:S02]  /*612b0*/  @P0 LOP3.LUT R22, R22, 0x100000, RZ, 0xfc, !PT ;  /* 0x0010000016160812 */ /* 0x000fe400078efcff */
[----:B------:R-:W-:Y:S02]  /*612c0*/  ISETP.GE.AND P0, PT, R3, UR39, PT ;  /* 0x0000002703007c0c */ /* 0x000fe4000bf06270 */
[----:B------:R-:W-:Y:S01]  /*612d0*/  SHF.R.U32.HI R3, RZ, 0x8, R21 ;  /* 0x00000008ff037819 */ /* 0x000fe20000011615 */
[----:B0-----:R-:W-:Y:S01]  /*612e0*/  VIADD R13, R4, 0x36 ;  /* 0x00000036040d7836 */ /* 0x001fe20000000000 */
[----:B------:R-:W3:Y:S04]  /*612f0*/  LDL.LU R21, [R1+0x2544] ;  /* 0x0025440001157983 */ /* 0x000ee80000300800 */
[----:B------:R-:W4:Y:S01]  /*61300*/  LDL.LU R16, [R1+0x92c] ;  /* 0x00092c0001107983 */ /* 0x000f220000300800 */
[----:B------:R-:W-:Y:S01]  /*61310*/  LOP3.LUT R22, R22, 0xfffeffff, RZ, 0xc0, !PT ;  /* 0xfffeffff16167812 */ /* 0x000fe200078ec0ff */
[----:B------:R-:W-:Y:S01]  /*61320*/  VIADD R2, R2, UR70 ;  /* 0x0000004602027c36 */ /* 0x000fe20008000000 */
[----:B------:R-:W0:Y:S01]  /*61330*/  LDCU UR39, c[0x0][0x398] ;  /* 0x00007300ff2777ac */ /* 0x000e220008000800 */
[----:B-1----:R-:W-:-:S02]  /*61340*/  ISETP.LT.AND P1, PT, R10, UR30, !P0 ;  /* 0x0000001e0a007c0c */ /* 0x002fc4000c721270 */
[----:B------:R-:W-:Y:S02]  /*61350*/  ISETP.LT.AND P3, PT, R7, UR73, !P0 ;  /* 0x0000004907007c0c */ /* 0x000fe4000c761270 */
[----:B------:R-:W-:Y:S01]  /*61360*/  ISETP.LT.AND P2, PT, R8, UR28, !P0 ;  /* 0x0000001c08007c0c */ /* 0x000fe2000c741270 */
[----:B------:R-:W1:Y:S01]  /*61370*/  LDCU UR73, c[0x0][0x398] ;  /* 0x00007300ff4977ac */ /* 0x000e620008000800 */
[----:B--2---:R-:W-:-:S07]  /*61380*/  SHF.R.U32.HI R12, RZ, 0x8, R15 ;  /* 0x00000008ff0c7819 */ /* 0x004fce000001160f */
[----:B------:R-:W-:Y:S02]  /*61390*/  @P1 LOP3.LUT R22, R22, 0x10000, RZ, 0xfc, !PT ;  /* 0x0001000016161812 */ /* 0x000fe400078efcff */
[----:B------:R-:W-:Y:S01]  /*613a0*/  LOP3.LUT R3, R3, 0xffff, RZ, 0xc0, !PT ;  /* 0x0000ffff03037812 */ /* 0x000fe200078ec0ff */
[----:B------:R-:W2:Y:S01]  /*613b0*/  LDCU UR70, c[0x0][0x398] ;  /* 0x00007300ff4677ac */ /* 0x000ea20008000800 */
[----:B------:R-:W-:Y:S01]  /*613c0*/  LOP3.LUT R12, R12, 0xffff, RZ, 0xc0, !PT ;  /* 0x0000ffff0c0c7812 */ /* 0x000fe200078ec0ff */
[----:B------:R-:W0:Y:S01]  /*613d0*/  LDCU UR30, c[0x0][0x398] ;  /* 0x00007300ff1e77ac */ /* 0x000e220008000800 */
[----:B------:R-:W0:Y:S02]  /*613e0*/  LDCU UR28, c[0x0][0x398] ;  /* 0x00007300ff1c77ac */ /* 0x000e240008000800 */
[----:B------:R-:W-:-:S05]  /*613f0*/  PRMT R12, R12, 0x3340, R1 ;  /* 0x000033400c0c7816 */ /* 0x000fca0000000001 */
[----:B------:R-:W-:Y:S04]  /*61400*/  STL [R1+0x78], R12 ;  /* 0x0000780c01007387 */ /* 0x000fe80000100800 */
[----:B------:R-:W2:Y:S01]  /*61410*/  LDL.LU R15, [R1+0x97c] ;  /* 0x00097c00010f7983 */ /* 0x000ea20000300800 */
[----:B------:R-:W-:Y:S02]  /*61420*/  LOP3.LUT R22, R22, 0xfff7ffff, RZ, 0xc0, !PT ;  /* 0xfff7ffff16167812 */ /* 0x000fe400078ec0ff */
[----:B------:R-:W-:Y:S02]  /*61430*/  ISETP.LT.AND P1, PT, R9, UR24, !P0 ;  /* 0x0000001809007c0c */ /* 0x000fe4000c721270 */
[----:B------:R-:W-:-:S04]  /*61440*/  @P3 LOP3.LUT R22, R22, 0x80000, RZ, 0xfc, !PT ;  /* 0x0008000016163812 */ /* 0x000fc800078efcff */
[----:B------:R-:W-:Y:S02]  /*61450*/  LOP3.LUT R22, R22, 0xfffbffff, RZ, 0xc0, !PT ;  /* 0xfffbffff16167812 */ /* 0x000fe400078ec0ff */
[----:B------:R-:W-:Y:S01]  /*61460*/  ISETP.LT.AND P3, PT, R11, UR25, !P0 ;  /* 0x000000190b007c0c */ /* 0x000fe2000c761270 */
[----:B------:R-:W0:Y:S01]  /*61470*/  LDCU.64 UR24, c[0x0][0x398] ;  /* 0x00007300ff1877ac */ /* 0x000e220008000a00 */
[----:B------:R-:W-:-:S04]  /*61480*/  @P2 LOP3.LUT R22, R22, 0x40000, RZ, 0xfc, !PT ;  /* 0x0004000016162812 */ /* 0x000fc800078efcff */
[----:B------:R-:W-:Y:S02]  /*61490*/  LOP3.LUT R22, R22, 0xfffdffff, RZ, 0xc0, !PT ;  /* 0xfffdffff16167812 */ /* 0x000fe400078ec0ff */
[----:B------:R-:W-:Y:S02]  /*614a0*/  ISETP.LT.AND P2, PT, R0, UR26, !P0 ;  /* 0x0000001a00007c0c */ /* 0x000fe4000c741270 */
[----:B------:R-:W-:-:S04]  /*614b0*/  @P1 LOP3.LUT R22, R22, 0x20000, RZ, 0xfc, !PT ;  /* 0x0002000016161812 */ /* 0x000fc800078efcff */
[----:B------:R-:W-:Y:S02]  /*614c0*/  LOP3.LUT R22, R22, 0xffff7fff, RZ, 0xc0, !PT ;  /* 0xffff7fff16167812 */ /* 0x000fe400078ec0ff */
[----:B------:R-:W-:Y:S02]  /*614d0*/  ISETP.LT.AND P1, PT, R5, UR27, !P0 ;  /* 0x0000001b05007c0c */ /* 0x000fe4000c721270 */
[----:B------:R-:W-:Y:S02]  /*614e0*/  @P3 LOP3.LUT R22, R22, 0x8000, RZ, 0xfc, !PT ;  /* 0x0000800016163812 */ /* 0x000fe400078efcff */
[----:B------:R-:W-:Y:S01]  /*614f0*/  PRMT R3, R3, 0x3340, R1 ;  /* 0x0000334003037816 */ /* 0x000fe20000000001 */
[----:B------:R-:W0:Y:S01]  /*61500*/  LDCU.64 UR26, c[0x0][0x398] ;  /* 0x00007300ff1a77ac */ /* 0x000e220008000a00 */
[----:B------:R-:W-:Y:S02]  /*61510*/  LOP3.LUT R22, R22, 0xffffbfff, RZ, 0xc0, !PT ;  /* 0xffffbfff16167812 */ /* 0x000fe400078ec0ff */
[----:B------:R-:W-:Y:S01]  /*61520*/  ISETP.LT.AND P0, PT, R6, UR23, !P0 ;  /* 0x0000001706007c0c */ /* 0x000fe2000c701270 */
[----:B------:R0:W-:Y:S01]  /*61530*/  STL [R1+0x74], R3 ;  /* 0x0000740301007387 */ /* 0x0001e20000100800 */
        /* <DEDUP_REMOVED lines=8> */
[----:B0-----:R-:W-:Y:S02]  /*615c0*/  ISETP.LT.AND P1, PT, R10, UR24, !P0 ;  /* 0x000000180a007c0c */ /* 0x001fe4000c721270 */
[----:B-1----:R-:W-:Y:S02]  /*615d0*/  ISETP.LT.AND P3, PT, R7, UR73, !P0 ;  /* 0x0000004907007c0c */ /* 0x002fe4000c761270 */
[----:B------:R-:W-:Y:S01]  /*615e0*/  ISETP.LT.AND P2, PT, R8, UR17, !P0 ;  /* 0x0000001108007c0c */ /* 0x000fe2000c741270 */
[C---:B------:R-:W-:Y:S01]  /*615f0*/  VIADD R3, R4.reuse, 0x35 ;  /* 0x0000003504037836 */ /* 0x040fe20000000000 */
[----:B------:R-:W0:Y:S01]  /*61600*/  LDCU UR73, c[0x0][0x398] ;  /* 0x00007300ff4977ac */ /* 0x000e220008000800 */
[----:B---3--:R-:W-:Y:S01]  /*61610*/  LOP3.LUT R21, R21, 0x7fffffff, RZ, 0xc0, !PT ;  /* 0x7fffffff15157812 */ /* 0x008fe200078ec0ff */
[----:B------:R-:W-:Y:S01]  /*61620*/  VIADD R13, R4, 0x34 ;  /* 0x00000034040d7836 */ /* 0x000fe20000000000 */
[----:B----4-:R-:W-:Y:S01]  /*61630*/  SHF.R.U32.HI R12, RZ, 0x8, R16 ;  /* 0x00000008ff0c7819 */ /* 0x010fe20000011610 */
[----:B------:R-:W1:Y:S01]  /*61640*/  LDCU UR17, c[0x0][0x3b8] ;  /* 0x00007700ff1177ac */ /* 0x000e620008000800 */
[----:B------:R-:W3:Y:S01]  /*61650*/  LDCU UR24, c[0x0][0x398] ;  /* 0x00007300ff1877ac */ /* 0x000ee20008000800 */
[----:B------:R-:W4:Y:S01]  /*61660*/  LDCU UR37, c[0x0][0x398] ;  /* 0x00007300ff2577ac */ /* 0x000f220008000800 */
[----:B------:R-:W-:-:S04]  /*61670*/  @P1 LOP3.LUT R22, R22, 0x100, RZ, 0xfc, !PT ;  /* 0x0000010016161812 */ /* 0x000fc800078efcff */
        /* <DEDUP_REMOVED lines=13> */
[----:B------:R-:W-:Y:S01]  /*61750*/  LOP3.LUT R12, R12, 0xffff, RZ, 0xc0, !PT ;  /* 0x0000ffff0c0c7812 */ /* 0x000fe200078ec0ff */
[----:B------:R-:W0:Y:S01]  /*61760*/  LDCU.64 UR20, c[0x0][0x398] ;  /* 0x00007300ff1477ac */ /* 0x000e220008000a00 */
[----:B------:R-:W-:Y:S02]  /*61770*/  LOP3.LUT R22, R22, 0xffffffbf, RZ, 0xc0, !PT ;  /* 0xffffffbf16167812 */ /* 0x000fe400078ec0ff */
[----:B------:R-:W-:-:S02]  /*61780*/  ISETP.LT.AND P0, PT, R6, UR22, !P0 ;  /* 0x0000001606007c0c */ /* 0x000fc4000c701270 */
[----:B------:R-:W-:Y:S01]  /*61790*/  PRMT R12, R12, 0x3340, R1 ;  /* 0x000033400c0c7816 */ /* 0x000fe20000000001 */
[----:B------:R-:W0:Y:S01]  /*617a0*/  LDCU UR22, c[0x0][0x398] ;  /* 0x00007300ff1677ac */ /* 0x000e220008000800 */
[----:B------:R-:W-:-:S04]  /*617b0*/  @P2 LOP3.LUT R22, R22, 0x40, RZ, 0xfc, !PT ;  /* 0x0000004016162812 */ /* 0x000fc800078efcff */
[----:B------:R-:W-:-:S04]  /*617c0*/  LOP3.LUT R22, R22, 0xffffffdf, RZ, 0xc0, !PT ;  /* 0xffffffdf16167812 */ /* 0x000fc800078ec0ff */
[----:B------:R-:W-:-:S04]  /*617d0*/  @P1 LOP3.LUT R22, R22, 0x20, RZ, 0xfc, !PT ;  /* 0x0000002016161812 */ /* 0x000fc800078efcff */
[----:B------:R-:W-:-:S04]  /*617e0*/  LOP3.LUT R22, R22, 0xffffffef, RZ, 0xc0, !PT ;  /* 0xffffffef16167812 */ /* 0x000fc800078ec0ff */
[----:B------:R-:W-:Y:S02]  /*617f0*/  @P0 LOP3.LUT R22, R22, 0x10, RZ, 0xfc, !PT ;  /* 0x0000001016160812 */ /* 0x000fe400078efcff */
[----:B------:R-:W-:Y:S01]  /*61800*/  ISETP.GE.AND P0, PT, R3, UR31, PT ;  /* 0x0000001f03007c0c */ /* 0x000fe2000bf06270 */
[----:B------:R-:W1:Y:S03]  /*61810*/  LDCU UR31, c[0x0][0x398] ;  /* 0x00007300ff1f77ac */ /* 0x000e660008000800 */
[----:B0-----:R-:W-:Y:S02]  /*61820*/  ISETP.LT.AND P1, PT, R10, UR18, !P0 ;  /* 0x000000120a007c0c */ /* 0x001fe4000c721270 */
[----:B------:R-:W-:Y:S02]  /*61830*/  ISETP.LT.AND P3, PT, R7, UR72, !P0 ;  /* 0x0000004807007c0c */ /* 0x000fe4000c761270 */
[----:B------:R-:W-:-:S02]  /*61840*/  LOP3.LUT R22, R22, 0xfffffffe, RZ, 0xc0, !PT ;  /* 0xfffffffe16167812 */ /* 0x000fc400078ec0ff */
[----:B------:R-:W-:Y:S01]  /*61850*/  ISETP.LT.AND P2, PT, R8, UR73, !P0 ;  /* 0x0000004908007c0c */ /* 0x000fe2000c741270 */
[----:B------:R-:W0:Y:S01]  /*61860*/  LDCU UR73, c[0x0][0x3b8] ;  /* 0x00007700ff4977ac */ /* 0x000e220008000800 */
[----:B------:R-:W0:Y:S01]  /*61870*/  LDCU UR72, c[0x0][0x398] ;  /* 0x00007300ff4877ac */ /* 0x000e220008000800 */
[----:B------:R-:W0:Y:S04]  /*61880*/  LDCU UR18, c[0x0][0x398] ;  /* 0x00007300ff1277ac */ /* 0x000e280008000800 */
[----:B------:R-:W-:-:S04]  /*61890*/  @P1 LOP3.LUT R22, R22, 0x1, RZ, 0xfc, !PT ;  /* 0x0000000116161812 */ /* 0x000fc800078efcff */
[----:B------:R-:W-:Y:S02]  /*618a0*/  LOP3.LUT R22, R22, 0xfffffff7, RZ, 0xc0, !PT ;  /* 0xfffffff716167812 */ /* 0x000fe400078ec0ff */
[----:B------:R-:W-:Y:S02]  /*618b0*/  ISETP.LT.AND P1, PT, R9, UR6, !P0 ;  /* 0x0000000609007c0c */ /* 0x000fe4000c721270 */
[----:B------:R-:W-:-:S04]  /*618c0*/  @P3 LOP3.LUT R22, R22, 0x8, RZ, 0xfc, !PT ;  /* 0x0000000816163812 */ /* 0x000fc800078efcff */
[----:B------:R-:W-:-:S04]  /*618d0*/  LOP3.LUT R22, R22, 0xfffffffb, RZ, 0xc0, !PT ;  /* 0xfffffffb16167812 */ /* 0x000fc800078ec0ff */
[----:B------:R-:W-:-:S04]  /*618e0*/  @P2 LOP3.LUT R22, R22, 0x4, RZ, 0xfc, !PT ;  /* 0x0000000416162812 */ /* 0x000fc800078efcff */
[----:B------:R-:W-:-:S04]  /*618f0*/  LOP3.LUT R22, R22, 0xfffffffd, RZ, 0xc0, !PT ;  /* 0xfffffffd16167812 */ /* 0x000fc800078ec0ff */
[----:B------:R-:W-:-:S05]  /*61900*/  @P1 LOP3.LUT R22, R22, 0x2, RZ, 0xfc, !PT ;  /* 0x0000000216161812 */ /* 0x000fca00078efcff */
[----:B------:R-:W-:Y:S01]  /*61910*/  STL [R1+0x2484], R22 ;  /* 0x0024841601007387 */ /* 0x000fe20000100800 */
[----:B------:R-:W-:Y:S02]  /*61920*/  ISETP.LT.AND P3, PT, R11, UR7, !P0 ;  /* 0x000000070b007c0c */ /* 0x000fe4000c761270 */
[----:B------:R-:W-:Y:S02]  /*61930*/  ISETP.LT.AND P2, PT, R0, UR8, !P0 ;  /* 0x0000000800007c0c */ /* 0x000fe4000c741270 */
[----:B------:R-:W-:Y:S01]  /*61940*/  ISETP.LT.AND P1, PT, R5, UR9, !P0 ;  /* 0x0000000905007c0c */ /* 0x000fe2000c721270 */
[----:B------:R-:W0:Y:S08]  /*61950*/  LDCU.64 UR6, c[0x0][0x398] ;  /* 0x00007300ff0677ac */ /* 0x000e300008000a00 */
[----:B------:R-:W-:Y:S01]  /*61960*/  @P3 LOP3.LUT R21, R21, 0x80000000, RZ, 0xfc, !PT ;  /* 0x8000000015153812 */ /* 0x000fe200078efcff */
[----:B------:R-:W0:Y:S03]  /*61970*/  LDCU.64 UR8, c[0x0][0x398] ;  /* 0x00007300ff0877ac */ /* 0x000e260008000a00 */
[----:B------:R-:W-:-:S02]  /*61980*/  LOP3.LUT R21, R21, 0xbfffffff, RZ, 0xc0, !PT ;  /* 0xbfffffff15157812 */ /* 0x000fc400078ec0ff */
[----:B------:R-:W-:Y:S01]  /*61990*/  ISETP.LT.AND P0, PT, R6, UR10, !P0 ;  /* 0x0000000a06007c0c */ /* 0x000fe2000c701270 */
[----:B------:R-:W0:Y:S01]  /*619a0*/  LDCU UR10, c[0x0][0x398] ;  /* 0x00007300ff0a77ac */ /* 0x000e220008000800 */
[----:B------:R-:W-:-:S04]  /*619b0*/  @P2 LOP3.LUT R21, R21, 0x40000000, RZ, 0xfc, !PT ;  /* 0x4000000015152812 */ /* 0x000fc800078efcff */
[----:B------:R-:W-:-:S04]  /*619c0*/  LOP3.LUT R21, R21, 0xdfffffff, RZ, 0xc0, !PT ;  /* 0xdfffffff15157812 */ /* 0x000fc800078ec0ff */
[----:B------:R-:W-:Y:S02]  /*619d0*/  @P1 LOP3.LUT R21, R21, 0x20000000, RZ, 0xfc, !PT ;  /* 0x2000000015151812 */ /* 0x000fe400078efcff */
[----:B--2---:R-:W-:Y:S02]  /*619e0*/  SHF.R.U32.HI R3, RZ, 0x8, R15 ;  /* 0x00000008ff037819 */ /* 0x004fe4000001160f */
[----:B------:R-:W2:Y:S01]  /*619f0*/  LDL.LU R15, [R1+0x764] ;  /* 0x00076400010f7983 */ /* 0x000ea20000300800 */
[----:B------:R-:W-:-:S04]  /*61a00*/  LOP3.LUT R21, R21, 0xefffffff, RZ, 0xc0, !PT ;  /* 0xefffffff15157812 */ /* 0x000fc800078ec0ff */
[----:B------:R-:W-:Y:S02]  /*61a10*/  @P0 LOP3.LUT R21, R21, 0x10000000, RZ, 0xfc, !PT ;  /* 0x1000000015150812 */ /* 0x000fe400078efcff */
[----:B------:R-:W-:Y:S02]  /*61a20*/  ISETP.GE.AND P0, PT, R13, UR25, PT ;  /* 0x000000190d007c0c */ /* 0x000fe4000bf06270 */
[----:B------:R-:W-:Y:S02]  /*61a30*/  LOP3.LUT R21, R21, 0xfeffffff, RZ, 0xc0, !PT ;  /* 0xfeffffff15157812 */ /* 0x000fe400078ec0ff */
[----:B0-----:R-:W-:Y:S02]  /*61a40*/  ISETP.LT.AND P1, PT, R10, UR6, !P0 ;  /* 0x000000060a007c0c */ /* 0x001fe4000c721270 */
[----:B------:R-:W-:Y:S02]  /*61a50*/  ISETP.LT.AND P3, PT, R7, UR69, !P0 ;  /* 0x0000004507007c0c */ /* 0x000fe4000c761270 */
[----:B------:R-:W-:-:S02]  /*61a60*/  ISETP.LT.AND P2, PT, R8, UR5, !P0 ;  /* 0x0000000508007c0c */ /* 0x000fc4000c741270 */
[----:B------:R-:W-:Y:S01]  /*61a70*/  LOP3.LUT R3, R3, 0xffff, RZ, 0xc0, !PT ;  /* 0x0000ffff03037812 */ /* 0x000fe200078ec0ff */
[----:B------:R0:W-:Y:S01]  /*61a80*/  STL [R1+0x70], R12 ;  /* 0x0000700c01007387 */ /* 0x0001e20000100800 */
[----:B------:R-:W-:Y:S01]  /*61a90*/  VIADD R13, R4, 0x32 ;  /* 0x00000032040d7836 */ /* 0x000fe20000000000 */
[----:B------:R-:W1:Y:S01]  /*61aa0*/  LDCU UR69, c[0x0][0x398] ;  /* 0x00007300ff4577ac */ /* 0x000e620008000800 */
[----:B------:R-:W1:Y:S01]  /*61ab0*/  LDCU UR5, c[0x0][0x3b8] ;  /* 0x00007700ff0577ac */ /* 0x000e620008000800 */
[----:B------:R-:W1:Y:S01]  /*61ac0*/  LDCU UR6, c[0x0][0x398] ;  /* 0x00007300ff0677ac */ /* 0x000e620008000800 */
[----:B------:R-:W1:Y:S01]  /*61ad0*/  LDCU UR25, c[0x0][0x398] ;  /* 0x00007300ff1977ac */ /* 0x000e620008000800 */
[----:B------:R-:W-:-:S04]  /*61ae0*/  @P1 LOP3.LUT R21, R21, 0x1000000, RZ, 0xfc, !PT ;  /* 0x0100000015151812 */ /* 0x000fc800078efcff */
[----:B------:R-:W-:Y:S02]  /*61af0*/  LOP3.LUT R21, R21, 0xf7ffffff, RZ, 0xc0, !PT ;  /* 0xf7ffffff15157812 */ /* 0x000fe400078ec0ff */
[----:B------:R-:W-:Y:S02]  /*61b00*/  ISETP.LT.AND P1, PT, R9, UR14, !P0 ;  /* 0x0000000e09007c0c */ /* 0x000fe4000c721270 */
[----:B0-----:R-:W-:Y:S02]  /*61b10*/  PRMT R12, R3, 0x3340, R1 ;  /* 0x00003340030c7816 */ /* 0x001fe40000000001 */
[----:B------:R-:W-:Y:S01]  /*61b20*/  @P3 LOP3.LUT R21, R21, 0x8000000, RZ, 0xfc, !PT ;  /* 0x0800000015153812 */ /* 0x000fe200078efcff */
[----:B------:R-:W0:Y:S03]  /*61b30*/  LDCU UR14, c[0x0][0x398] ;  /* 0x00007300ff0e77ac */ /* 0x000e260008000800 */
[----:B------:R-:W-:-:S02]  /*61b40*/  LOP3.LUT R21, R21, 0xfbffffff, RZ, 0xc0, !PT ;  /* 0xfbffffff15157812 */ /* 0x000fc400078ec0ff */
[----:B------:R-:W-:Y:S01]  /*61b50*/  ISETP.LT.AND P3, PT, R11, UR15, !P0 ;  /* 0x0000000f0b007c0c */ /* 0x000fe2000c761270 */
[----:B------:R-:W-:Y:S01]  /*61b60*/  VIADD R3, R4, 0x33 ;  /* 0x0000003304037836 */ /* 0x000fe20000000000 */
[----:B------:R2:W-:Y:S01]  /*61b70*/  STL [R1+0x6c], R12 ;  /* 0x00006c0c01007387 */ /* 0x0005e20000100800 */
[----:B------:R-:W-:Y:S01]  /*61b80*/  @P2 LOP3.LUT R21, R21, 0x4000000, RZ, 0xfc, !PT ;  /* 0x0400000015152812 */ /* 0x000fe200078efcff */
[----:B------:R-:W0:Y:S03]  /*61b90*/  LDCU UR15, c[0x0][0x398] ;  /* 0x00007300ff0f77ac */ /* 0x000e260008000800 */
[----:B------:R-:W-:Y:S02]  /*61ba0*/  LOP3.LUT R21, R21, 0xfdffffff, RZ, 0xc0, !PT ;  /* 0xfdffffff15157812 */ /* 0x000fe400078ec0ff */
[----:B------:R-:W-:Y:S01]  /*61bb0*/  ISETP.LT.AND P2, PT, R0, UR16, !P0 ;  /* 0x0000001000007c0c */ /* 0x000fe2000c741270 */
[----:B------:R-:W0:Y:S01]  /*61bc0*/  LDCU UR16, c[0x0][0x398] ;  /* 0x00007300ff1077ac */ /* 0x000e220008000800 */
[----:B------:R-:W-:-:S04]  /*61bd0*/  @P1 LOP3.LUT R21, R21, 0x2000000, RZ, 0xfc, !PT ;  /* 0x0200000015151812 */ /* 0x000fc800078efcff */
[----:B------:R-:W-:Y:S02]  /*61be0*/  LOP3.LUT R21, R21, 0xff7fffff, RZ, 0xc0, !PT ;  /* 0xff7fffff15157812 */ /* 0x000fe400078ec0ff */
[----:B------:R-:W-:Y:S02]  /*61bf0*/  ISETP.LT.AND P1, PT, R5, UR35, !P0 ;  /* 0x0000002305007c0c */ /* 0x000fe4000c721270 */
[----:B------:R-:W-:-:S04]  /*61c00*/  @P3 LOP3.LUT R21, R21, 0x800000, RZ, 0xfc, !PT ;  /* 0x0080000015153812 */ /* 0x000fc800078efcff */
[----:B------:R-:W-:Y:S02]  /*61c10*/  LOP3.LUT R21, R21, 0xffbfffff, RZ, 0xc0, !PT ;  /* 0xffbfffff15157812 */ /* 0x000fe400078ec0ff */
[----:B------:R-:W-:Y:S02]  /*61c20*/  ISETP.LT.AND P0, PT, R6, UR13, !P0 ;  /* 0x0000000d06007c0c */ /* 0x000fe4000c701270 */
        /* <DEDUP_REMOVED lines=8> */
[----:B------:R-:W-:Y:S02]  /*61cb0*/  ISETP.LT.AND P3, PT, R7, UR11, !P0 ;  /* 0x0000000b07007c0c */ /* 0x000fe4000c761270 */
[----:B------:R-:W-:Y:S01]  /*61cc0*/  ISETP.LT.AND P2, PT, R8, UR12, !P0 ;  /* 0x0000000c08007c0c */ /* 0x000fe2000c741270 */
[----:B------:R-:W0:Y:S01]  /*61cd0*/  LDCU.64 UR12, c[0x0][0x398] ;  /* 0x00007300ff0c77ac */ /* 0x000e220008000a00 */
[----:B------:R-:W-:Y:S01]  /*61ce0*/  SHF.R.U32.HI R3, RZ, 0x8, R20 ;  /* 0x00000008ff037819 */ /* 0x000fe20000011614 */
[----:B------:R-:W0:Y:S01]  /*61cf0*/  LDCU UR11, c[0x0][0x398] ;  /* 0x00007300ff0b77ac */ /* 0x000e220008000800 */
[----:B------:R-:W3:Y:S01]  /*61d00*/  LDL.LU R20, [R1+0x2540] ;  /* 0x0025400001147983 */ /* 0x000ee20000300800 */
[----:B------:R-:W0:Y:S01]  /*61d10*/  LDCU UR8, c[0x0][0x398] ;  /* 0x00007300ff0877ac */ /* 0x000e220008000800 */
[----:B------:R-:W0:Y:S03]  /*61d20*/  LDCU UR19, c[0x0][0x398] ;  /* 0x00007300ff1377ac */ /* 0x000e260008000800 */
        /* <DEDUP_REMOVED lines=29> */
[----:B------:R-:W-:Y:S02]  /*61f00*/  ISETP.LT.AND P3, PT, R7, UR43, !P0 ;  /* 0x0000002b07007c0c */ /* 0x000fe4000c761270 */
[----:B------:R-:W-:-:S02]  /*61f10*/  ISETP.LT.AND P2, PT, R8, UR45, !P0 ;  /* 0x0000002d08007c0c */ /* 0x000fc4000c741270 */
[----:B--2---:R-:W-:-:S07]  /*61f20*/  SHF.R.U32.HI R12, RZ, 0x8, R15 ;  /* 0x00000008ff0c7819 */ /* 0x004fce000001160f */
[----:B------:R-:W-:Y:S01]  /*61f30*/  @P1 LOP3.LUT R21, R21, 0x100, RZ, 0xfc, !PT ;  /* 0x0000010015151812 */ /* 0x000fe200078efcff */
[----:B------:R-:W-:Y:S01]  /*61f40*/  VIADD R13, R4, 0x30 ;  /* 0x00000030040d7836 */ /* 0x000fe20000000000 */
[----:B------:R-:W0:Y:S01]  /*61f50*/  LDCU UR12, c[0x0][0x398] ;  /* 0x00007300ff0c77ac */ /* 0x000e220008000800 */
[----:B------:R-:W2:Y:S01]  /*61f60*/  LDCU UR7, c[0x0][0x398] ;  /* 0x00007300ff0777ac */ /* 0x000ea20008000800 */
[----:B------:R-:W-:Y:S02]  /*61f70*/  LOP3.LUT R21, R21, 0xfffff7ff, RZ, 0xc0, !PT ;  /* 0xfffff7ff15157812 */ /* 0x000fe400078ec0ff */
[----:B------:R-:W-:Y:S02]  /*61f80*/  ISETP.LT.AND P1, PT, R9, UR56, !P0 ;  /* 0x0000003809007c0c */ /* 0x000fe4000c721270 */
[----:B------:R-:W-:Y:S01]  /*61f90*/  LOP3.LUT R12, R12, 0xffff, RZ, 0xc0, !PT ;  /* 0x0000ffff0c0c7812 */ /* 0x000fe200078ec0ff */
[----:B------:R-:W0:Y:S01]  /*61fa0*/  LDCU UR43, c[0x0][0x398] ;  /* 0x00007300ff2b77ac */ /* 0x000e220008000800 */
[----:B------:R-:W-:Y:S01]  /*61fb0*/  @P3 LOP3.LUT R21, R21, 0x800, RZ, 0xfc, !PT ;  /* 0x0000080015153812 */ /* 0x000fe200078efcff */
[----:B------:R-:W0:Y:S01]  /*61fc0*/  LDCU UR45, c[0x0][0x398] ;  /* 0x00007300ff2d77ac */ /* 0x000e220008000800 */
[----:B------:R-:W0:Y:S02]  /*61fd0*/  LDCU UR56, c[0x0][0x398] ;  /* 0x00007300ff3877ac */ /* 0x000e240008000800 */
[----:B------:R-:W-:-:S02]  /*61fe0*/  LOP3.LUT R21, R21, 0xfffffbff, RZ, 0xc0, !PT ;  /* 0xfffffbff15157812 */ /* 0x000fc400078ec0ff */
[----:B------:R-:W-:Y:S02]  /*61ff0*/  ISETP.LT.AND P3, PT, R11, UR59, !P0 ;  /* 0x0000003b0b007c0c */ /* 0x000fe4000c761270 */
[----:B------:R-:W-:Y:S01]  /*62000*/  PRMT R12, R12, 0x3340, R1 ;  /* 0x000033400c0c7816 */ /* 0x000fe20000000001 */
[----:B------:R-:W0:Y:S01]  /*62010*/  LDCU UR59, c[0x0][0x398] ;  /* 0x00007300ff3b77ac */ /* 0x000e220008000800 */
[----:B------:R-:W-:-:S04]  /*62020*/  @P2 LOP3.LUT R21, R21, 0x400, RZ, 0xfc, !PT ;  /* 0x0000040015152812 */ /* 0x000fc800078efcff */
[----:B------:R-:W-:Y:S02]  /*62030*/  LOP3.LUT R21, R21, 0xfffffdff, RZ, 0xc0, !PT ;  /* 0xfffffdff15157812 */ /* 0x000fe400078ec0ff */
[----:B------:R-:W-:Y:S01]  /*62040*/  ISETP.LT.AND P2, PT, R0, UR57, !P0 ;  /* 0x0000003900007c0c */ /* 0x000fe2000c741270 */
[----:B------:R0:W-:Y:S01]  /*62050*/  STL [R1+0x60], R12 ;  /* 0x0000600c01007387 */ /* 0x0001e20000100800 */
[----:B------:R-:W1:Y:S01]  /*62060*/  LDCU UR57, c[0x0][0x398] ;  /* 0x00007300ff3977ac */ /* 0x000e620008000800 */
[----:B------:R-:W-:-:S04]  /*62070*/  @P1 LOP3.LUT R21, R21, 0x200, RZ, 0xfc, !PT ;  /* 0x0000020015151812 */ /* 0x000fc800078efcff */
[----:B------:R-:W-:Y:S02]  /*62080*/  LOP3.LUT R21, R21, 0xffffff7f, RZ, 0xc0, !PT ;  /* 0xffffff7f15157812 */ /* 0x000fe400078ec0ff */
[----:B------:R-:W-:Y:S02]  /*62090*/  ISETP.LT.AND P1, PT, R5, UR54, !P0 ;  /* 0x0000003605007c0c */ /* 0x000fe4000c721270 */
[----:B------:R-:W-:Y:S02]  /*620a0*/  @P3 LOP3.LUT R21, R21, 0x80, RZ, 0xfc, !PT ;  /* 0x0000008015153812 */ /* 0x000fe400078efcff */
[----:B0-----:R-:W-:Y:S01]  /*620b0*/  PRMT R12, R3, 0x3340, R1 ;  /* 0x00003340030c7816 */ /* 0x001fe20000000001 */
[----:B------:R-:W0:Y:S01]  /*620c0*/  LDCU UR54, c[0x0][0x398] ;  /* 0x00007300ff3677ac */ /* 0x000e220008000800 */
[----:B------:R-:W-:Y:S02]  /*620d0*/  LOP3.LUT R21, R21, 0xffffffbf, RZ, 0xc0, !PT ;  /* 0xffffffbf15157812 */ /* 0x000fe400078ec0ff */
[----:B------:R-:W-:Y:S01]  /*620e0*/  ISETP.LT.AND P0, PT, R6, UR55, !P0 ;  /* 0x0000003706007c0c */ /* 0x000fe2000c701270 */
[----:B------:R-:W-:Y:S01]  /*620f0*/  VIADD R3, R4, 0x31 ;  /* 0x0000003104037836 */ /* 0x000fe20000000000 */
[----:B------:R0:W-:Y:S01]  /*62100*/  STL [R1+0x58], R12 ;  /* 0x0000580c01007387 */ /* 0x0001e20000100800 */
[----:B------:R-:W-:Y:S01]  /*62110*/  @P2 LOP3.LUT R21, R21, 0x40, RZ, 0xfc, !PT ;  /* 0x0000004015152812 */ /* 0x000fe200078efcff */
[----:B------:R-:W0:Y:S03]  /*62120*/  LDCU UR55, c[0x0][0x398] ;  /* 0x00007300ff3777ac */ /* 0x000e260008000800 */
        /* <DEDUP_REMOVED lines=8> */
[----:B------:R-:W-:-:S02]  /*621b0*/  ISETP.LT.AND P2, PT, R8, UR58, !P0 ;  /* 0x0000003a08007c0c */ /* 0x000fc4000c741270 */
[----:B0-----:R-:W-:Y:S02]  /*621c0*/  SHF.R.U32.HI R12, RZ, 0x8, R18 ;  /* 0x00000008ff0c7819 */ /* 0x001fe40000011612 */
[----:B------:R-:W-:Y:S01]  /*621d0*/  SHF.R.U32.HI R3, RZ, 0x8, R19 ;  /* 0x00000008ff037819 */ /* 0x000fe20000011613 */
[----:B------:R-:W0:Y:S01]  /*621e0*/  LDCU UR9, c[0x0][0x3b8] ;  /* 0x00007700ff0977ac */ /* 0x000e220008000800 */
[----:B------:R-:W0:Y:S03]  /*621f0*/  LDCU UR20, c[0x0][0x398] ;  /* 0x00007300ff1477ac */ /* 0x000e260008000800 */
[----:B------:R-:W-:Y:S01]  /*62200*/  @P1 LOP3.LUT R21, R21, 0x1, RZ, 0xfc, !PT ;  /* 0x0000000115151812 */ /* 0x000fe200078efcff */
[----:B------:R-:W0:Y:S01]  /*62210*/  LDCU UR53, c[0x0][0x398] ;  /* 0x00007300ff3577ac */ /* 0x000e220008000800 */
[----:B------:R-:W0:Y:S02]  /*62220*/  LDCU UR58, c[0x0][0x398] ;  /* 0x00007300ff3a77ac */ /* 0x000e240008000800 */
[----:B------:R-:W-:-:S02]  /*62230*/  LOP3.LUT R21, R21, 0xfffffff7, RZ, 0xc0, !PT ;  /* 0xfffffff715157812 */ /* 0x000fc400078ec0ff */
[----:B------:R-:W-:Y:S02]  /*62240*/  ISETP.LT.AND P1, PT, R9, UR62, !P0 ;  /* 0x0000003e09007c0c */ /* 0x000fe4000c721270 */
[----:B---3--:R-:W-:Y:S02]  /*62250*/  LOP3.LUT R20, R20, 0x7fffffff, RZ, 0xc0, !PT ;  /* 0x7fffffff14147812 */ /* 0x008fe400078ec0ff */
[----:B------:R-:W-:Y:S02]  /*62260*/  @P3 LOP3.LUT R21, R21, 0x8, RZ, 0xfc, !PT ;  /* 0x0000000815153812 */ /* 0x000fe400078efcff */
[----:B------:R-:W-:Y:S02]  /*62270*/  LOP3.LUT R12, R12, 0xffff, RZ, 0xc0, !PT ;  /* 0x0000ffff0c0c7812 */ /* 0x000fe400078ec0ff */
[----:B------:R-:W-:Y:S01]  /*62280*/  LOP3.LUT R3, R3, 0xffff, RZ, 0xc0, !PT ;  /* 0x0000ffff03037812 */ /* 0x000fe200078ec0ff */
[----:B------:R-:W3:Y:S01]  /*62290*/  LDCU UR62, c[0x0][0x398] ;  /* 0x00007300ff3e77ac */ /* 0x000ee20008000800 */
[----:B------:R-:W-:-:S04]  /*622a0*/  LOP3.LUT R21, R21, 0xfffffffb, RZ, 0xc0, !PT ;  /* 0xfffffffb15157812 */ /* 0x000fc800078ec0ff */
[----:B------:R-:W-:-:S04]  /*622b0*/  @P2 LOP3.LUT R21, R21, 0x4, RZ, 0xfc, !PT ;  /* 0x0000000415152812 */ /* 0x000fc800078efcff */
[----:B------:R-:W-:-:S04]  /*622c0*/  LOP3.LUT R21, R21, 0xfffffffd, RZ, 0xc0, !PT ;  /* 0xfffffffd15157812 */ /* 0x000fc800078ec0ff */
[----:B------:R-:W-:-:S05]  /*622d0*/  @P1 LOP3.LUT R21, R21, 0x2, RZ, 0xfc, !PT ;  /* 0x0000000215151812 */ /* 0x000fca00078efcff */
[----:B------:R0:W-:Y:S04]  /*622e0*/  STL [R1+0x2488], R21 ;  /* 0x0024881501007387 */ /* 0x0001e80000100800 */
[----:B------:R-:W2:Y:S04]  /*622f0*/  LDL.LU R18, [R1+0x253c] ;  /* 0x00253c0001127983 */ /* 0x000ea80000300800 */
[----:B------:R-:W3:Y:S01]  /*62300*/  LDL.LU R19, [R1+0x2538] ;  /* 0x0025380001137983 */ /* 0x000ee20000300800 */
[----:B------:R-:W-:Y:S02]  /*62310*/  ISETP.LT.AND P3, PT, R11, UR63, !P0 ;  /* 0x0000003f0b007c0c */ /* 0x000fe4000c761270 */
[----:B------:R-:W-:-:S02]  /*62320*/  ISETP.LT.AND P2, PT, R0, UR64, !P0 ;  /* 0x0000004000007c0c */ /* 0x000fc4000c741270 */
[----:B------:R-:W-:Y:S02]  /*62330*/  ISETP.LT.AND P1, PT, R5, UR60, !P0 ;  /* 0x0000003c05007c0c */ /* 0x000fe4000c721270 */
[--C-:B------:R-:W-:Y:S01]  /*62340*/  PRMT R23, R3, 0x3340, R1.reuse ;  /* 0x0000334003177816 */ /* 0x100fe20000000001 */
[----:B------:R-:W1:Y:S06]  /*62350*/  LDCU UR63, c[0x0][0x398] ;  /* 0x00007300ff3f77ac */ /* 0x000e6c0008000800 */
[----:B------:R-:W-:Y:S02]  /*62360*/  @P3 LOP3.LUT R20, R20, 0x80000000, RZ, 0xfc, !PT ;  /* 0x8000000014143812 */ /* 0x000fe400078efcff */
[----:B0-----:R-:W-:Y:S01]  /*62370*/  PRMT R21, R12, 0x3340, R1 ;  /* 0x000033400c157816 */ /* 0x001fe20000000001 */
[----:B------:R-:W0:Y:S01]  /*62380*/  LDCU UR64, c[0x0][0x398] ;  /* 0x00007300ff4077ac */ /* 0x000e220008000800 */
[----:B------:R-:W0:Y:S01]  /*62390*/  LDCU UR60, c[0x0][0x398] ;  /* 0x00007300ff3c77ac */ /* 0x000e220008000800 */
[----:B------:R-:W-:-:S02]  /*623a0*/  LOP3.LUT R20, R20, 0xbfffffff, RZ, 0xc0, !PT ;  /* 0xbfffffff14147812 */ /* 0x000fc400078ec0ff */
[----:B------:R-:W-:Y:S01]  /*623b0*/  ISETP.LT.AND P0, PT, R6, UR61, !P0 ;  /* 0x0000003d06007c0c */ /* 0x000fe2000c701270 */
[----:B------:R-:W-:Y:S01]  /*623c0*/  VIADD R3, R4, 0x2f ;  /* 0x0000002f04037836 */ /* 0x000fe20000000000 */
[----:B------:R-:W-:Y:S01]  /*623d0*/  STL [R1+0x248c], R21 ;  /* 0x00248c1501007387 */ /* 0x000fe20000100800 */
[----:B------:R-:W-:Y:S01]  /*623e0*/  @P2 LOP3.LUT R20, R20, 0x40000000, RZ, 0xfc, !PT ;  /* 0x4000000014142812 */ /* 0x000fe200078efcff */
[----:B------:R-:W0:Y:S03]  /*623f0*/  LDCU UR61, c[0x0][0x398] ;  /* 0x00007300ff3d77ac */ /* 0x000e260008000800 */
[----:B------:R-:W-:-:S04]  /*62400*/  LOP3.LUT R20, R20, 0xdfffffff, RZ, 0xc0, !PT ;  /* 0xdfffffff14147812 */ /* 0x000fc800078ec0ff */
[----:B------:R-:W-:-:S04]  /*62410*/  @P1 LOP3.LUT R20, R20, 0x20000000, RZ, 0xfc, !PT ;  /* 0x2000000014141812 */ /* 0x000fc800078efcff */
[----:B------:R-:W-:-:S04]  /*62420*/  LOP3.LUT R20, R20, 0xefffffff, RZ, 0xc0, !PT ;  /* 0xefffffff14147812 */ /* 0x000fc800078ec0ff */
[----:B------:R-:W-:Y:S02]  /*62430*/  @P0 LOP3.LUT R20, R20, 0x10000000, RZ, 0xfc, !PT ;  /* 0x1000000014140812 */ /* 0x000fe400078efcff */
[----:B------:R-:W-:Y:S01]  /*62440*/  ISETP.GE.AND P0, PT, R13, UR13, PT ;  /* 0x0000000d0d007c0c */ /* 0x000fe2000bf06270 */
[----:B------:R0:W-:Y:S04]  /*62450*/  STL [R1+0x5f0], R2 ;  /* 0x0005f00201007387 */ /* 0x0001e80000100800 */
[----:B------:R-:W4:Y:S01]  /*62460*/  LDL.LU R15, [R1+0xa34] ;  /* 0x000a3400010f7983 */ /* 0x000f220000300800 */
[----:B------:R-:W-:Y:S02]  /*62470*/  LOP3.LUT R20, R20, 0xfeffffff, RZ, 0xc0, !PT ;  /* 0xfeffffff14147812 */ /* 0x000fe400078ec0ff */
[----:B------:R-:W-:-:S02]  /*62480*/  ISETP.LT.AND P1, PT, R10, UR26, !P0 ;  /* 0x0000001a0a007c0c */ /* 0x000fc4000c721270 */
[----:B------:R-:W-:Y:S02]  /*62490*/  ISETP.LT.AND P3, PT, R7, UR34, !P0 ;  /* 0x0000002207007c0c */ /* 0x000fe4000c761270 */
[----:B------:R-:W-:Y:S01]  /*624a0*/  ISETP.LT.AND P2, PT, R8, UR36, !P0 ;  /* 0x0000002408007c0c */ /* 0x000fe2000c741270 */
[----:B------:R-:W-:Y:S01]  /*624b0*/  STL [R1+0x2490], R23 ;  /* 0x0024901701007387 */ /* 0x000fe20000100800 */
[----:B------:R-:W0:Y:S01]  /*624c0*/  LDCU.64 UR34, c[0x0][0x398] ;  /* 0x00007300ff2277ac */ /* 0x000e220008000a00 */
[----:B------:R-:W0:Y:S01]  /*624d0*/  LDCU UR36, c[0x0][0x398] ;  /* 0x00007300ff2477ac */ /* 0x000e220008000800 */
[----:B------:R-:W0:Y:S01]  /*624e0*/  LDCU UR13, c[0x0][0x398] ;  /* 0x00007300ff0d77ac */ /* 0x000e220008000800 */
[----:B------:R-:W0:Y:S04]  /*624f0*/  LDCU UR26, c[0x0][0x398] ;  /* 0x00007300ff1a77ac */ /* 0x000e280008000800 */
[----:B------:R-:W-:-:S04]  /*62500*/  @P1 LOP3.LUT R20, R20, 0x1000000, RZ, 0xfc, !PT ;  /* 0x0100000014141812 */ /* 0x000fc800078efcff */
[----:B------:R-:W-:Y:S02]  /*62510*/  LOP3.LUT R20, R20, 0xf7ffffff, RZ, 0xc0, !PT ;  /* 0xf7ffffff14147812 */ /* 0x000fe400078ec0ff */
[----:B------:R-:W-:Y:S02]  /*62520*/  ISETP.LT.AND P1, PT, R9, UR46, !P0 ;  /* 0x0000002e09007c0c */ /* 0x000fe4000c721270 */
        /* <DEDUP_REMOVED lines=28> */
[----:B------:R-:W0:Y:S05]  /*626f0*/  LDCU UR34, c[0x0][0x398] ;  /* 0x00007300ff2277ac */ /* 0x000e2a0008000800 */
[----:B------:R-:W-:-:S04]  /*62700*/  @P1 LOP3.LUT R20, R20, 0x10000, RZ, 0xfc, !PT ;  /* 0x0001000014141812 */ /* 0x000fc800078efcff */
[----:B------:R-:W-:Y:S02]  /*62710*/  LOP3.LUT R20, R20, 0xfff7ffff, RZ, 0xc0, !PT ;  /* 0xfff7ffff14147812 */ /* 0x000fe400078ec0ff */
[----:B------:R-:W-:Y:S01]  /*62720*/  ISETP.LT.AND P1, PT, R9, UR77, !P0 ;  /* 0x0000004d09007c0c */ /* 0x000fe2000c721270 */
[----:B------:R-:W0:Y:S01]  /*62730*/  LDCU UR77, c[0x0][0x398] ;  /* 0x00007300ff4d77ac */ /* 0x000e220008000800 */
[----:B------:R-:W-:Y:S02]  /*62740*/  @P3 LOP3.LUT R20, R20, 0x80000, RZ, 0xfc, !PT ;  /* 0x0008000014143812 */ /* 0x000fe400078efcff */
[----:B--2---:R-:W-:Y:S02]  /*62750*/  SHF.R.U32.HI R3, RZ, 0x8, R18 ;  /* 0x00000008ff037819 */ /* 0x004fe40000011612 */
[----:B---3--:R-:W-:Y:S01]  /*62760*/  SHF.R.U32.HI R12, RZ, 0x8, R19 ;  /* 0x00000008ff0c7819 */ /* 0x008fe20000011613 */
[----:B------:R-:W2:Y:S04]  /*62770*/  LDL.LU R18, [R1+0x2534] ;  /* 0x0025340001127983 */ /* 0x000ea80000300800 */
[----:B------:R-:W3:Y:S01]  /*62780*/  LDL.LU R19, [R1+0x2530] ;  /* 0x0025300001137983 */ /* 0x000ee20000300800 */
[----:B------:R-:W-:-:S02]  /*62790*/  LOP3.LUT R20, R20, 0xfffbffff, RZ, 0xc0, !PT ;  /* 0xfffbffff14147812 */ /* 0x000fc400078ec0ff */
[----:B------:R-:W-:Y:S02]  /*627a0*/  ISETP.LT.AND P3, PT, R11, UR76, !P0 ;  /* 0x0000004c0b007c0c */ /* 0x000fe4000c761270 */
[----:B------:R-:W-:Y:S02]  /*627b0*/  LOP3.LUT R3, R3, 0xffff, RZ, 0xc0, !PT ;  /* 0x0000ffff03037812 */ /* 0x000fe400078ec0ff */
[----:B------:R-:W-:Y:S02]  /*627c0*/  LOP3.LUT R12, R12, 0xffff, RZ, 0xc0, !PT ;  /* 0x0000ffff0c0c7812 */ /* 0x000fe400078ec0ff */
[----:B------:R-:W-:Y:S01]  /*627d0*/  @P2 LOP3.LUT R20, R20, 0x40000, RZ, 0xfc, !PT ;  /* 0x0004000014142812 */ /* 0x000fe200078efcff */
[----:B------:R-:W0:Y:S03]  /*627e0*/  LDCU UR76, c[0x0][0x398] ;  /* 0x00007300ff4c77ac */ /* 0x000e260008000800 */
        /* <DEDUP_REMOVED lines=8> */
[----:B------:R-:W-:Y:S01]  /*62870*/  VIADD R3, R4, 0x2d ;  /* 0x0000002d04037836 */ /* 0x000fe20000000000 */
[----:B------:R-:W0:Y:S02]  /*62880*/  LDCU UR74, c[0x0][0x398] ;  /* 0x00007300ff4a77ac */ /* 0x000e240008000800 */
        /* <DEDUP_REMOVED lines=8> */
[----:B------:R-:W-:Y:S02]  /*62910*/  ISETP.GE.AND P0, PT, R14, UR27, PT ;  /* 0x0000001b0e007c0c */ /* 0x000fe4000bf06270 */
[----:B----4-:R-:W-:Y:S01]  /*62920*/  SHF.R.U32.HI R13, RZ, 0x8, R15 ;  /* 0x00000008ff0d7819 */ /* 0x010fe2000001160f */
[----:B------:R-:W4:Y:S01]  /*62930*/  LDCU UR27, c[0x0][0x3b8] ;  /* 0x00007700ff1b77ac */ /* 0x000f220008000800 */
[----:B0-----:R-:W-:Y:S02]  /*62940*/  ISETP.LT.AND P3, PT, R10, UR38, !P0 ;  /* 0x000000260a007c0c */ /* 0x001fe4000c761270 */
[----:B------:R-:W-:Y:S02]  /*62950*/  ISETP.LT.AND P2, PT, R7, UR48, !P0 ;  /* 0x0000003007007c0c */ /* 0x000fe4000c741270 */
[----:B------:R-:W-:-:S02]  /*62960*/  LOP3.LUT R20, R20, 0xfffffeff, RZ, 0xc0, !PT ;  /* 0xfffffeff14147812 */ /* 0x000fc400078ec0ff */
[----:B-1----:R-:W-:Y:S01]  /*62970*/  ISETP.LT.AND P1, PT, R8, UR69, !P0 ;  /* 0x0000004508007c0c */ /* 0x002fe2000c721270 */
[----:B------:R-:W0:Y:S01]  /*62980*/  LDCU UR48, c[0x0][0x398] ;  /* 0x00007300ff3077ac */ /* 0x000e220008000800 */
[----:B------:R-:W1:Y:S05]  /*62990*/  LDCU UR69, c[0x0][0x398] ;  /* 0x00007300ff4577ac */ /* 0x000e6a0008000800 */
[----:B------:R-:W-:-:S04]  /*629a0*/  @P3 LOP3.LUT R20, R20, 0x100, RZ, 0xfc, !PT ;  /* 0x0000010014143812 */ /* 0x000fc800078efcff */
[----:B------:R-:W-:-:S04]  /*629b0*/  LOP3.LUT R20, R20, 0xfffff7ff, RZ, 0xc0, !PT ;  /* 0xfffff7ff14147812 */ /* 0x000fc800078ec0ff */
[----:B------:R-:W-:-:S04]  /*629c0*/  @P2 LOP3.LUT R20, R20, 0x800, RZ, 0xfc, !PT ;  /* 0x0000080014142812 */ /* 0x000fc800078efcff */
[----:B------:R-:W-:-:S04]  /*629d0*/  LOP3.LUT R20, R20, 0xfffffbff, RZ, 0xc0, !PT ;  /* 0xfffffbff14147812 */ /* 0x000fc800078ec0ff */
[----:B------:R-:W-:Y:S02]  /*629e0*/  @P1 LOP3.LUT R20, R20, 0x400, RZ, 0xfc, !PT ;  /* 0x0000040014141812 */ /* 0x000fe400078efcff */
[----:B------:R-:W-:Y:S02]  /*629f0*/  ISETP.LT.AND P1, PT, R9, UR51, !P0 ;  /* 0x0000003309007c0c */ /* 0x000fe4000c721270 */
[----:B------:R-:W-:Y:S02]  /*62a00*/  ISETP.LT.AND P3, PT, R11, UR49, !P0 ;  /* 0x000000310b007c0c */ /* 0x000fe4000c761270 */
[----:B0-----:R-:W-:Y:S02]  /*62a10*/  ISETP.LT.AND P2, PT, R0, UR48, !P0 ;  /* 0x0000003000007c0c */ /* 0x001fe4000c741270 */
[----:B------:R-:W-:Y:S01]  /*62a20*/  LOP3.LUT R20, R20, 0xfffffdff, RZ, 0xc0, !PT ;  /* 0xfffffdff14147812 */ /* 0x000fe200078ec0ff */
[----:B------:R-:W0:Y:S01]  /*62a30*/  LDCU UR49, c[0x0][0x398] ;  /* 0x00007300ff3177ac */ /* 0x000e220008000800 */
[----:B------:R-:W0:Y:S01]  /*62a40*/  LDCU UR48, c[0x0][0x398] ;  /* 0x00007300ff3077ac */ /* 0x000e220008000800 */
[----:B------:R-:W-:Y:S01]  /*62a50*/  LOP3.LUT R13, R13, 0xffff, RZ, 0xc0, !PT ;  /* 0x0000ffff0d0d7812 */ /* 0x000fe200078ec0ff */
[----:B------:R-:W0:Y:S03]  /*62a60*/  LDCU UR51, c[0x0][0x398] ;  /* 0x00007300ff3377ac */ /* 0x000e260008000800 */
        /* <DEDUP_REMOVED lines=14> */
[----:B------:R-:W-:Y:S01]  /*62b50*/  PRMT R25, R13, 0x3340, R1 ;  /* 0x000033400d197816 */ /* 0x000fe20000000001 */
[----:B------:R-:W1:Y:S01]  /*62b60*/  LDCU UR35, c[0x0][0x3b8] ;  /* 0x00007700ff2377ac */ /* 0x000e620008000800 */
[----:B0-----:R-:W-:Y:S02]  /*62b70*/  ISETP.LT.AND P3, PT, R7, UR49, !P0 ;  /* 0x0000003107007c0c */ /* 0x001fe4000c761270 */
[----:B------:R-:W-:Y:S02]  /*62b80*/  ISETP.LT.AND P1, PT, R11, UR46, !P0 ;  /* 0x0000002e0b007c0c */ /* 0x000fe4000c721270 */
[----:B------:R-:W-:-:S02]  /*62b90*/  ISETP.LT.AND P2, PT, R8, UR48, !P0 ;  /* 0x0000003008007c0c */ /* 0x000fc4000c741270 */
[----:B------:R-:W-:Y:S01]  /*62ba0*/  LOP3.LUT R20, R20, 0xfffffff7, RZ, 0xc0, !PT ;  /* 0xfffffff714147812 */ /* 0x000fe200078ec0ff */
[----:B------:R-:W0:Y:S01]  /*62bb0*/  LDCU UR49, c[0x0][0x398] ;  /* 0x00007300ff3177ac */ /* 0x000e220008000800 */
[----:B------:R-:W0:Y:S01]  /*62bc0*/  LDCU UR48, c[0x0][0x398] ;  /* 0x00007300ff3077ac */ /* 0x000e220008000800 */
[----:B------:R-:W-:Y:S04]  /*62bd0*/  STL [R1+0x2494], R25 ;  /* 0x0024941901007387 */ /* 0x000fe80000100800 */
[----:B------:R-:W4:Y:S01]  /*62be0*/  LDL.LU R15, [R1+0xa58] ;  /* 0x000a5800010f7983 */ /* 0x000f220000300800 */
[----:B------:R-:W-:Y:S01]  /*62bf0*/  VIADD R13, R4, 0x2c ;  /* 0x0000002c040d7836 */ /* 0x000fe20000000000 */
[----:B------:R-:W1:Y:S01]  /*62c00*/  LDCU UR46, c[0x0][0x398] ;  /* 0x00007300ff2e77ac */ /* 0x000e620008000800 */
[----:B------:R-:W-:-:S04]  /*62c10*/  @P3 LOP3.LUT R20, R20, 0x8, RZ, 0xfc, !PT ;  /* 0x0000000814143812 */ /* 0x000fc800078efcff */
[----:B------:R-:W-:Y:S02]  /*62c20*/  LOP3.LUT R20, R20, 0xfffffffb, RZ, 0xc0, !PT ;  /* 0xfffffffb14147812 */ /* 0x000fe400078ec0ff */
[----:B------:R-:W-:Y:S01]  /*62c30*/  ISETP.LT.AND P3, PT, R10, UR59, !P0 ;  /* 0x0000003b0a007c0c */ /* 0x000fe2000c761270 */
[----:B------:R-:W-:Y:S01]  /*62c40*/  STL [R1+0x2498], R16 ;  /* 0x0024981001007387 */ /* 0x000fe20000100800 */
[----:B------:R-:W1:Y:S01]  /*62c50*/  LDCU UR59, c[0x0][0x398] ;  /* 0x00007300ff3b77ac */ /* 0x000e620008000800 */
[----:B------:R-:W-:Y:S02]  /*62c60*/  @P2 LOP3.LUT R20, R20, 0x4, RZ, 0xfc, !PT ;  /* 0x0000000414142812 */ /* 0x000fe400078efcff */
[----:B0-----:R-:W-:Y:S02]  /*62c70*/  ISETP.LT.AND P2, PT, R0, UR49, !P0 ;  /* 0x0000003100007c0c */ /* 0x001fe4000c741270 */
[----:B------:R-:W-:Y:S02]  /*62c80*/  LOP3.LUT R20, R20, 0xfffffffd, RZ, 0xc0, !PT ;  /* 0xfffffffd14147812 */ /* 0x000fe400078ec0ff */
[----:B---3--:R-:W-:-:S04]  /*62c90*/  LOP3.LUT R19, R19, 0x7fffffff, RZ, 0xc0, !PT ;  /* 0x7fffffff13137812 */ /* 0x008fc800078ec0ff */
[----:B------:R-:W-:Y:S02]  /*62ca0*/  @P1 LOP3.LUT R19, R19, 0x80000000, RZ, 0xfc, !PT ;  /* 0x8000000013131812 */ /* 0x000fe400078efcff */
[----:B-1----:R-:W-:Y:S01]  /*62cb0*/  ISETP.LT.AND P1, PT, R9, UR69, !P0 ;  /* 0x0000004509007c0c */ /* 0x002fe2000c721270 */
[----:B------:R-:W0:Y:S01]  /*62cc0*/  LDCU UR69, c[0x0][0x398] ;  /* 0x00007300ff4577ac */ /* 0x000e220008000800 */
[----:B------:R-:W-:-:S11]  /*62cd0*/  LOP3.LUT R19, R19, 0xbfffffff, RZ, 0xc0, !PT ;  /* 0xbfffffff13137812 */ /* 0x000fd600078ec0ff */
[----:B------:R-:W-:Y:S02]  /*62ce0*/  @P1 LOP3.LUT R20, R20, 0x2, RZ, 0xfc, !PT ;  /* 0x0000000214141812 */ /* 0x000fe400078efcff */
[----:B------:R-:W-:Y:S02]  /*62cf0*/  ISETP.LT.AND P1, PT, R5, UR48, !P0 ;  /* 0x0000003005007c0c */ /* 0x000fe4000c721270 */
[----:B------:R-:W-:Y:S02]  /*62d00*/  @P2 LOP3.LUT R19, R19, 0x40000000, RZ, 0xfc, !PT ;  /* 0x4000000013132812 */ /* 0x000fe400078efcff */
[----:B--2---:R-:W-:Y:S02]  /*62d10*/  SHF.R.U32.HI R3, RZ, 0x8, R18 ;  /* 0x00000008ff037819 */ /* 0x004fe40000011612 */
[----:B------:R-:W-:Y:S01]  /*62d20*/  LOP3.LUT R20, R20, 0xfffffffe, RZ, 0xc0, !PT ;  /* 0xfffffffe14147812 */ /* 0x000fe200078ec0ff */
[----:B------:R-:W1:Y:S03]  /*62d30*/  LDCU.64 UR48, c[0x0][0x398] ;  /* 0x00007300ff3077ac */ /* 0x000e660008000a00 */
[----:B------:R-:W-:-:S02]  /*62d40*/  @P3 LOP3.LUT R20, R20, 0x1, RZ, 0xfc, !PT ;  /* 0x0000000114143812 */ /* 0x000fc400078efcff */
[----:B0-----:R-:W-:Y:S02]  /*62d50*/  ISETP.LT.AND P0, PT, R6, UR69, !P0 ;  /* 0x0000004506007c0c */ /* 0x001fe4000c701270 */
[----:B------:R-:W-:Y:S01]  /*62d60*/  LOP3.LUT R19, R19, 0xdfffffff, RZ, 0xc0, !PT ;  /* 0xdfffffff13137812 */ /* 0x000fe200078ec0ff */
[----:B------:R-:W0:Y:S01]  /*62d70*/  LDCU UR69, c[0x0][0x398] ;  /* 0x00007300ff4577ac */ /* 0x000e220008000800 */
[----:B------:R-:W-:Y:S04]  /*62d80*/  STL [R1+0x249c], R20 ;  /* 0x00249c1401007387 */ /* 0x000fe80000100800 */
[----:B------:R-:W2:Y:S01]  /*62d90*/  LDL.LU R18, [R1+0x252c] ;  /* 0x00252c0001127983 */ /* 0x000ea20000300800 */
[----:B------:R-:W-:-:S04]  /*62da0*/  @P1 LOP3.LUT R19, R19, 0x20000000, RZ, 0xfc, !PT ;  /* 0x2000000013131812 */ /* 0x000fc800078efcff */
[----:B------:R-:W-:-:S04]  /*62db0*/  LOP3.LUT R19, R19, 0xefffffff, RZ, 0xc0, !PT ;  /* 0xefffffff13137812 */ /* 0x000fc800078ec0ff */
[----:B------:R-:W-:Y:S02]  /*62dc0*/  @P0 LOP3.LUT R19, R19, 0x10000000, RZ, 0xfc, !PT ;  /* 0x1000000013130812 */ /* 0x000fe400078efcff */
[----:B------:R-:W-:Y:S02]  /*62dd0*/  ISETP.GE.AND P0, PT, R13, UR39, PT ;  /* 0x000000270d007c0c */ /* 0x000fe4000bf06270 */
[----:B------:R-:W-:Y:S01]  /*62de0*/  LOP3.LUT R3, R3, 0xffff, RZ, 0xc0, !PT ;  /* 0x0000ffff03037812 */ /* 0x000fe200078ec0ff */
[----:B------:R-:W3:Y:S01]  /*62df0*/  LDL.LU R13, [R1+0xacc] ;  /* 0x000acc00010d7983 */ /* 0x000ee20000300800 */
[----:B------:R-:W-:Y:S02]  /*62e00*/  LOP3.LUT R19, R19, 0xff7fffff, RZ, 0xc0, !PT ;  /* 0xff7fffff13137812 */ /* 0x000fe400078ec0ff */
[----:B-1----:R-:W-:Y:S02]  /*62e10*/  ISETP.LT.AND P1, PT, R11, UR48, !P0 ;  /* 0x000000300b007c0c */ /* 0x002fe4000c721270 */
[----:B------:R-:W-:-:S02]  /*62e20*/  ISETP.LT.AND P3, PT, R7, UR64, !P0 ;  /* 0x0000004007007c0c */ /* 0x000fc4000c761270 */
[----:B------:R-:W-:Y:S01]  /*62e30*/  ISETP.LT.AND P2, PT, R8, UR63, !P0 ;  /* 0x0000003f08007c0c */ /* 0x000fe2000c741270 */
[----:B------:R-:W1:Y:S01]  /*62e40*/  LDCU UR63, c[0x0][0x398] ;  /* 0x00007300ff3f77ac */ /* 0x000e620008000800 */
[----:B------:R-:W1:Y:S01]  /*62e50*/  LDCU UR64, c[0x0][0x398] ;  /* 0x00007300ff4077ac */ /* 0x000e620008000800 */
[----:B------:R-:W1:Y:S01]  /*62e60*/  LDCU.64 UR38, c[0x0][0x398] ;  /* 0x00007300ff2677ac */ /* 0x000e620008000a00 */
[----:B------:R-:W1:Y:S05]  /*62e70*/  LDCU UR48, c[0x0][0x398] ;  /* 0x00007300ff3077ac */ /* 0x000e6a0008000800 */
[----:B------:R-:W-:-:S04]  /*62e80*/  @P1 LOP3.LUT R19, R19, 0x800000, RZ, 0xfc, !PT ;  /* 0x0080000013131812 */ /* 0x000fc800078efcff */
[----:B------:R-:W-:Y:S02]  /*62e90*/  LOP3.LUT R19, R19, 0xf7ffffff, RZ, 0xc0, !PT ;  /* 0xf7ffffff13137812 */ /* 0x000fe400078ec0ff */
[----:B0-----:R-:W-:Y:S01]  /*62ea0*/  ISETP.LT.AND P1, PT, R9, UR69, !P0 ;  /* 0x0000004509007c0c */ /* 0x001fe2000c721270 */
[----:B------:R-:W0:Y:S01]  /*62eb0*/  LDCU UR69, c[0x0][0x398] ;  /* 0x00007300ff4577ac */ /* 0x000e220008000800 */
[----:B------:R-:W-:-:S04]  /*62ec0*/  @P3 LOP3.LUT R19, R19, 0x8000000, RZ, 0xfc, !PT ;  /* 0x0800000013133812 */ /* 0x000fc800078efcff */
[----:B------:R-:W-:-:S04]  /*62ed0*/  LOP3.LUT R19, R19, 0xfbffffff, RZ, 0xc0, !PT ;  /* 0xfbffffff13137812 */ /* 0x000fc800078ec0ff */
[----:B------:R-:W-:-:S04]  /*62ee0*/  @P2 LOP3.LUT R19, R19, 0x4000000, RZ, 0xfc, !PT ;  /* 0x0400000013132812 */ /* 0x000fc800078efcff */
[----:B------:R-:W-:-:S04]  /*62ef0*/  LOP3.LUT R19, R19, 0xfdffffff, RZ, 0xc0, !PT ;  /* 0xfdffffff13137812 */ /* 0x000fc800078ec0ff */
[----:B------:R-:W-:Y:S02]  /*62f00*/  @P1 LOP3.LUT R19, R19, 0x2000000, RZ, 0xfc, !PT ;  /* 0x0200000013131812 */ /* 0x000fe400078efcff */
[----:B-1----:R-:W-:Y:S01]  /*62f10*/  ISETP.LT.AND P1, PT, R5, UR63, !P0 ;  /* 0x0000003f05007c0c */ /* 0x002fe2000c721270 */
[----:B------:R-:W1:Y:S01]  /*62f20*/  LDCU UR63, c[0x0][0x3b8] ;  /* 0x00007700ff3f77ac */ /* 0x000e620008000800 */
[----:B------:R-:W-:Y:S02]  /*62f30*/  ISETP.LT.AND P3, PT, R10, UR65, !P0 ;  /* 0x000000410a007c0c */ /* 0x000fe4000c761270 */
[----:B------:R-:W-:Y:S02]  /*62f40*/  ISETP.LT.AND P2, PT, R0, UR64, !P0 ;  /* 0x0000004000007c0c */ /* 0x000fe4000c741270 */
[----:B------:R-:W-:Y:S01]  /*62f50*/  LOP3.LUT R19, R19, 0xfeffffff, RZ, 0xc0, !PT ;  /* 0xfeffffff13137812 */ /* 0x000fe200078ec0ff */
[----:B------:R-:W2:Y:S01]  /*62f60*/  LDCU UR64, c[0x0][0x398] ;  /* 0x00007300ff4077ac */ /* 0x000ea20008000800 */
[----:B------:R-:W2:Y:S07]  /*62f70*/  LDCU UR65, c[0x0][0x398] ;  /* 0x00007300ff4177ac */ /* 0x000eae0008000800 */
[----:B------:R-:W-:Y:S01]  /*62f80*/  @P3 LOP3.LUT R19, R19, 0x1000000, RZ, 0xfc, !PT ;  /* 0x0100000013133812 */ /* 0x000fe200078efcff */
[----:B-1----:R-:W-:Y:S01]  /*62f90*/  VIADD R2, R2, UR63 ;  /* 0x0000003f02027c36 */ /* 0x002fe20008000000 */
[----:B------:R-:W1:Y:S02]  /*62fa0*/  LDCU UR63, c[0x0][0x3b8] ;  /* 0x00007700ff3f77ac */ /* 0x000e640008000800 */
[----:B------:R-:W-:-:S02]  /*62fb0*/  LOP3.LUT R19, R19, 0xffbfffff, RZ, 0xc0, !PT ;  /* 0xffbfffff13137812 */ /* 0x000fc400078ec0ff */
[----:B0-----:R-:W-:Y:S01]  /*62fc0*/  ISETP.LT.AND P0, PT, R6, UR69, !P0 ;  /* 0x0000004506007c0c */ /* 0x001fe2000c701270 */
[----:B------:R-:W0:Y:S01]  /*62fd0*/  LDCU UR69, c[0x0][0x3b8] ;  /* 0x00007700ff4577ac */ /* 0x000e220008000800 */
[----:B------:R-:W-:-:S04]  /*62fe0*/  @P2 LOP3.LUT R19, R19, 0x400000, RZ, 0xfc, !PT ;  /* 0x0040000013132812 */ /* 0x000fc800078efcff */
[----:B------:R-:W-:Y:S02]  /*62ff0*/  LOP3.LUT R19, R19, 0xffdfffff, RZ, 0xc0, !PT ;  /* 0xffdfffff13137812 */ /* 0x000fe400078ec0ff */
[----:B----4-:R-:W-:-:S04]  /*63000*/  SHF.R.U32.HI R12, RZ, 0x8, R15 ;  /* 0x00000008ff0c7819 */ /* 0x010fc8000001160f */
[----:B------:R-:W-:Y:S02]  /*63010*/  LOP3.LUT R12, R12, 0xffff, RZ, 0xc0, !PT ;  /* 0x0000ffff0c0c7812 */ /* 0x000fe400078ec0ff */
[--C-:B------:R-:W-:Y:S02]  /*63020*/  PRMT R15, R3, 0x3340, R1.reuse ;  /* 0x00003340030f7816 */ /* 0x100fe40000000001 */
[----:B------:R-:W-:-:S05]  /*63030*/  PRMT R27, R12, 0x3340, R1 ;  /* 0x000033400c1b7816 */ /* 0x000fca0000000001 */
[----:B------:R-:W-:Y:S04]  /*63040*/  STL [R1+0x24a0], R27 ;  /* 0x0024a01b01007387 */ /* 0x000fe80000100800 */
[----:B------:R-:W-:Y:S04]  /*63050*/  STL [R1+0x24a4], R15 ;  /* 0x0024a40f01007387 */ /* 0x000fe80000100800 */
[----:B------:R1:W-:Y:S01]  /*63060*/  STL [R1+0x400], R2 ;  /* 0x0004000201007387 */ /* 0x0003e20000100800 */
[----:B------:R-:W-:-:S04]  /*63070*/  @P1 LOP3.LUT R19, R19, 0x200000, RZ, 0xfc, !PT ;  /* 0x0020000013131812 */ /* 0x000fc800078efcff */
[----:B------:R-:W-:Y:S01]  /*63080*/  LOP3.LUT R19, R19, 0xffefffff, RZ, 0xc0, !PT ;  /* 0xffefffff13137812 */ /* 0x000fe200078ec0ff */
[----:B-1----:R-:W-:-:S03]  /*63090*/  VIADD R2, R2, UR63 ;  /* 0x0000003f02027c36 */ /* 0x002fc60008000000 */
[----:B------:R-:W-:Y:S01]  /*630a0*/  @P0 LOP3.LUT R19, R19, 0x100000, RZ, 0xfc, !PT ;  /* 0x0010000013130812 */ /* 0x000fe200078efcff */
[----:B------:R-:W1:Y:S01]  /*630b0*/  LDCU UR63, c[0x0][0x398] ;  /* 0x00007300ff3f77ac */ /* 0x000e620008000800 */
[----:B--2---:R-:W-:Y:S02]  /*630c0*/  SHF.R.U32.HI R12, RZ, 0x8, R18 ;  /* 0x00000008ff0c7819 */ /* 0x004fe40000011612 */
[----:B------:R-:W2:Y:S04]  /*630d0*/  LDL.LU R18, [R1+0x2528] ;  /* 0x0025280001127983 */ /* 0x000ea80000300800 */
[----:B------:R4:W-:Y:S01]  /*630e0*/  STL [R1+0x64c], R2 ;  /* 0x00064c0201007387 */ /* 0x0009e20000100800 */
[----:B---3--:R-:W-:Y:S01]  /*630f0*/  SHF.R.U32.HI R3, RZ, 0x8, R13 ;  /* 0x00000008ff037819 */ /* 0x008fe2000001160d */
[----:B------:R-:W-:-:S05]  /*63100*/  VIADD R13, R4, 0x2b ;  /* 0x0000002b040d7836 */ /* 0x000fca0000000000 */
[----:B------:R-:W-:Y:S02]  /*63110*/  ISETP.GE.AND P0, PT, R13, UR47, PT ;  /* 0x0000002f0d007c0c */ /* 0x000fe4000bf06270 */
[----:B------:R-:W3:Y:S01]  /*63120*/  LDL.LU R13, [R1+0xac8] ;  /* 0x000ac800010d7983 */ /* 0x000ee20000300800 */
[----:B------:R-:W-:Y:S02]  /*63130*/  LOP3.LUT R3, R3, 0xffff, RZ, 0xc0, !PT ;  /* 0x0000ffff03037812 */ /* 0x000fe400078ec0ff */
[----:B------:R-:W-:-:S04]  /*63140*/  LOP3.LUT R12, R12, 0xffff, RZ, 0xc0, !PT ;  /* 0x0000ffff0c0c7812 */ /* 0x000fc800078ec0ff */
[----:B------:R-:W-:-:S05]  /*63150*/  PRMT R14, R3, 0x3340, R12 ;  /* 0x00003340030e7816 */ /* 0x000fca000000000c */
[----:B------:R-:W-:Y:S01]  /*63160*/  STL [R1+0x24a8], R14 ;  /* 0x0024a80e01007387 */ /* 0x000fe20000100800 */
[----:B----4-:R-:W-:Y:S01]  /*63170*/  VIADD R2, R2, UR73 ;  /* 0x0000004902027c36 */ /* 0x010fe20008000000 */
[----:B------:R-:W-:Y:S02]  /*63180*/  ISETP.LT.AND P1, PT, R11, UR38, !P0 ;  /* 0x000000260b007c0c */ /* 0x000fe4000c721270 */
[----:B------:R-:W-:Y:S02]  /*63190*/  ISETP.LT.AND P3, PT, R7, UR76, !P0 ;  /* 0x0000004c07007c0c */ /* 0x000fe4000c761270 */
[----:B------:R-:W-:Y:S02]  /*631a0*/  LOP3.LUT R19, R19, 0xffff7fff, RZ, 0xc0, !PT ;  /* 0xffff7fff13137812 */ /* 0x000fe400078ec0ff */
[----:B------:R-:W-:Y:S01]  /*631b0*/  ISETP.LT.AND P2, PT, R8, UR77, !P0 ;  /* 0x0000004d08007c0c */ /* 0x000fe2000c741270 */
[----:B------:R-:W4:Y:S01]  /*631c0*/  LDCU UR76, c[0x0][0x398] ;  /* 0x00007300ff4c77ac */ /* 0x000f220008000800 */
[----:B------:R-:W0:Y:S01]  /*631d0*/  LDCU UR77, c[0x0][0x398] ;  /* 0x00007300ff4d77ac */ /* 0x000e220008000800 */
[----:B------:R-:W0:Y:S01]  /*631e0*/  LDCU UR73, c[0x0][0x398] ;  /* 0x00007300ff4977ac */ /* 0x000e220008000800 */
[----:B------:R-:W0:Y:S03]  /*631f0*/  LDCU UR38, c[0x0][0x398] ;  /* 0x00007300ff2677ac */ /* 0x000e260008000800 */
[----:B------:R-:W-:-:S04]  /*63200*/  @P1 LOP3.LUT R19, R19, 0x8000, RZ, 0xfc, !PT ;  /* 0x0000800013131812 */ /* 0x000fc800078efcff */
[----:B------:R-:W-:Y:S02]  /*63210*/  LOP3.LUT R19, R19, 0xfff7ffff, RZ, 0xc0, !PT ;  /* 0xfff7ffff13137812 */ /* 0x000fe400078ec0ff */
[----:B------:R-:W-:Y:S01]  /*63220*/  ISETP.LT.AND P1, PT, R9, UR70, !P0 ;  /* 0x0000004609007c0c */ /* 0x000fe2000c721270 */
[----:B------:R-:W0:Y:S01]  /*63230*/  LDCU UR70, c[0x0][0x398] ;  /* 0x00007300ff4677ac */ /* 0x000e220008000800 */
[----:B------:R-:W-:-:S04]  /*63240*/  @P3 LOP3.LUT R19, R19, 0x80000, RZ, 0xfc, !PT ;  /* 0x0008000013133812 */ /* 0x000fc800078efcff */
[----:B------:R-:W-:Y:S02]  /*63250*/  LOP3.LUT R19, R19, 0xfffbffff, RZ, 0xc0, !PT ;  /* 0xfffbffff13137812 */ /* 0x000fe400078ec0ff */
[----:B------:R-:W-:Y:S01]  /*63260*/  ISETP.LT.AND P3, PT, R10, UR46, !P0 ;  /* 0x0000002e0a007c0c */ /* 0x000fe2000c761270 */
[----:B------:R-:W1:Y:S01]  /*63270*/  LDCU.64 UR46, c[0x0][0x398] ;  /* 0x00007300ff2e77ac */ /* 0x000e620008000a00 */
[----:B------:R-:W-:-:S04]  /*63280*/  @P2 LOP3.LUT R19, R19, 0x40000, RZ, 0xfc, !PT ;  /* 0x0004000013132812 */ /* 0x000fc800078efcff */
[----:B------:R-:W-:Y:S02]  /*63290*/  LOP3.LUT R19, R19, 0xfffdffff, RZ, 0xc0, !PT ;  /* 0xfffdffff13137812 */ /* 0x000fe400078ec0ff */
[----:B----4-:R-:W-:Y:S01]  /*632a0*/  ISETP.LT.AND P2, PT, R0, UR76, !P0 ;  /* 0x0000004c00007c0c */ /* 0x010fe2000c741270 */
[----:B------:R-:W4:Y:S01]  /*632b0*/  LDCU UR76, c[0x0][0x398] ;  /* 0x00007300ff4c77ac */ /* 0x000f220008000800 */
        /* <DEDUP_REMOVED lines=14> */
[----:B------:R-:W2:Y:S04]  /*633a0*/  LDL.LU R18, [R1+0x2524] ;  /* 0x0025240001127983 */ /* 0x000ea80000300800 */
[----:B------:R0:W-:Y:S04]  /*633b0*/  STL [R1+0x62c], R2 ;  /* 0x00062c0201007387 */ /* 0x0001e80000100800 */
[----:B------:R-:W4:Y:S01]  /*633c0*/  LDL.LU R26, [R1+0x774] ;  /* 0x00077400011a7983 */ /* 0x000f220000300800 */
[----:B---3--:R-:W-:-:S04]  /*633d0*/  SHF.R.U32.HI R12, RZ, 0x8, R13 ;  /* 0x00000008ff0c7819 */ /* 0x008fc8000001160d */
[----:B------:R-:W-:-:S04]  /*633e0*/  LOP3.LUT R12, R12, 0xffff, RZ, 0xc0, !PT ;  /* 0x0000ffff0c0c7812 */ /* 0x000fc800078ec0ff */
[----:B------:R-:W-:-:S05]  /*633f0*/  PRMT R28, R12, 0x3340, R1 ;  /* 0x000033400c1c7816 */ /* 0x000fca0000000001 */
[----:B------:R-:W-:Y:S04]  /*63400*/  STL [R1+0x24ac], R28 ;  /* 0x0024ac1c01007387 */ /* 0x000fe80000100800 */
[----:B------:R-:W3:Y:S01]  /*63410*/  LDL.LU R29, [R1+0xb4c] ;  /* 0x000b4c00011d7983 */ /* 0x000ee20000300800 */
[----:B------:R-:W-:-:S05]  /*63420*/  VIADD R13, R4, 0x2a ;  /* 0x0000002a040d7836 */ /* 0x000fca0000000000 */
[----:B------:R-:W-:Y:S01]  /*63430*/  ISETP.GE.AND P0, PT, R13, UR49, PT ;  /* 0x000000310d007c0c */ /* 0x000fe2000bf06270 */
[----:B------:R-:W0:Y:S03]  /*63440*/  LDCU UR49, c[0x0][0x398] ;  /* 0x00007300ff3177ac */ /* 0x000e260008000800 */
[----:B-1----:R-:W-:Y:S02]  /*63450*/  ISETP.LT.AND P3, PT, R11, UR46, !P0 ;  /* 0x0000002e0b007c0c */ /* 0x002fe4000c761270 */
[----:B------:R-:W-:Y:S02]  /*63460*/  LOP3.LUT R19, R19, 0xffffff7f, RZ, 0xc0, !PT ;  /* 0xffffff7f13137812 */ /* 0x000fe400078ec0ff */
[----:B------:R-:W-:Y:S01]  /*63470*/  ISETP.LT.AND P1, PT, R8, UR48, !P0 ;  /* 0x0000003008007c0c */ /* 0x000fe2000c721270 */
[----:B------:R-:W1:Y:S01]  /*63480*/  LDCU UR46, c[0x0][0x398] ;  /* 0x00007300ff2e77ac */ /* 0x000e620008000800 */
[----:B------:R-:W1:Y:S01]  /*63490*/  LDCU UR48, c[0x0][0x398] ;  /* 0x00007300ff3077ac */ /* 0x000e620008000800 */
[----:B0-----:R-:W-:-:S06]  /*634a0*/  ISETP.LT.AND P2, PT, R7, UR49, !P0 ;  /* 0x0000003107007c0c */ /* 0x001fcc000c741270 */
[----:B------:R-:W-:Y:S01]  /*634b0*/  @P3 LOP3.LUT R19, R19, 0x80, RZ, 0xfc, !PT ;  /* 0x0000008013133812 */ /* 0x000fe200078efcff */
[----:B------:R-:W0:Y:S03]  /*634c0*/  LDCU UR49, c[0x0][0x398] ;  /* 0x00007300ff3177ac */ /* 0x000e260008000800 */
[----:B------:R-:W-:-:S04]  /*634d0*/  LOP3.LUT R19, R19, 0xfffff7ff, RZ, 0xc0, !PT ;  /* 0xfffff7ff13137812 */ /* 0x000fc800078ec0ff */
[----:B------:R-:W-:-:S04]  /*634e0*/  @P2 LOP3.LUT R19, R19, 0x800, RZ, 0xfc, !PT ;  /* 0x0000080013132812 */ /* 0x000fc800078efcff */
[----:B------:R-:W-:-:S04]  /*634f0*/  LOP3.LUT R19, R19, 0xfffffbff, RZ, 0xc0, !PT ;  /* 0xfffffbff13137812 */ /* 0x000fc800078ec0ff */
[----:B------:R-:W-:Y:S02]  /*63500*/  @P1 LOP3.LUT R19, R19, 0x400, RZ, 0xfc, !PT ;  /* 0x0000040013131812 */ /* 0x000fe400078efcff */
[----:B------:R-:W-:Y:S02]  /*63510*/  ISETP.LT.AND P1, PT, R9, UR10, !P0 ;  /* 0x0000000a09007c0c */ /* 0x000fe4000c721270 */
[----:B-1----:R-:W-:Y:S01]  /*63520*/  ISETP.LT.AND P3, PT, R10, UR46, !P0 ;  /* 0x0000002e0a007c0c */ /* 0x002fe2000c761270 */
[----:B------:R-:W1:Y:S01]  /*63530*/  LDCU UR10, c[0x0][0x398] ;  /* 0x00007300ff0a77ac */ /* 0x000e620008000800 */
[----:B------:R-:W-:Y:S02]  /*63540*/  LOP3.LUT R19, R19, 0xfffffdff, RZ, 0xc0, !PT ;  /* 0xfffffdff13137812 */ /* 0x000fe400078ec0ff */
[----:B0-----:R-:W-:-:S07]  /*63550*/  ISETP.LT.AND P2, PT, R0, UR49, !P0 ;  /* 0x0000003100007c0c */ /* 0x001fce000c741270 */
[----:B------:R-:W-:-:S04]  /*63560*/  @P1 LOP3.LUT R19, R19, 0x200, RZ, 0xfc, !PT ;  /* 0x0000020013131812 */ /* 0x000fc800078efcff */
[----:B------:R-:W-:Y:S02]  /*63570*/  LOP3.LUT R19, R19, 0xfffffeff, RZ, 0xc0, !PT ;  /* 0xfffffeff13137812 */ /* 0x000fe400078ec0ff */
[----:B------:R-:W-:Y:S01]  /*63580*/  ISETP.LT.AND P1, PT, R5, UR48, !P0 ;  /* 0x0000003005007c0c */ /* 0x000fe2000c721270 */
[----:B------:R-:W0:Y:S01]  /*63590*/  LDCU.64 UR48, c[0x0][0x398] ;  /* 0x00007300ff3077ac */ /* 0x000e220008000a00 */
[----:B------:R-:W-:-:S04]  /*635a0*/  @P3 LOP3.LUT R19, R19, 0x100, RZ, 0xfc, !PT ;  /* 0x0000010013133812 */ /* 0x000fc800078efcff */
[----:B------:R-:W-:Y:S02]  /*635b0*/  LOP3.LUT R19, R19, 0xffffffbf, RZ, 0xc0, !PT ;  /* 0xffffffbf13137812 */ /* 0x000fe400078ec0ff */
[----:B-1----:R-:W-:Y:S02]  /*635c0*/  ISETP.LT.AND P0, PT, R6, UR10, !P0 ;  /* 0x0000000a06007c0c */ /* 0x002fe4000c701270 */
[----:B------:R-:W-:-:S04]  /*635d0*/  @P2 LOP3.LUT R19, R19, 0x40, RZ, 0xfc, !PT ;  /* 0x0000004013132812 */ /* 0x000fc800078efcff */
[----:B------:R-:W-:-:S04]  /*635e0*/  LOP3.LUT R19, R19, 0xffffffdf, RZ, 0xc0, !PT ;  /* 0xffffffdf13137812 */ /* 0x000fc800078ec0ff */
[----:B------:R-:W-:Y:S01]  /*635f0*/  @P1 LOP3.LUT R19, R19, 0x20, RZ, 0xfc, !PT ;  /* 0x0000002013131812 */ /* 0x000fe200078efcff */
[----:B------:R-:W-:-:S03]  /*63600*/  VIADD R12, R4, 0x29 ;  /* 0x00000029040c7836 */ /* 0x000fc60000000000 */
[----:B------:R-:W-:-:S04]  /*63610*/  LOP3.LUT R19, R19, 0xffffffef, RZ, 0xc0, !PT ;  /* 0xffffffef13137812 */ /* 0x000fc800078ec0ff */
[----:B------:R-:W-:Y:S02]  /*63620*/  @P0 LOP3.LUT R19, R19, 0x10, RZ, 0xfc, !PT ;  /* 0x0000001013130812 */ /* 0x000fe400078efcff */
[----:B------:R-:W-:Y:S02]  /*63630*/  ISETP.GE.AND P0, PT, R12, UR39, PT ;  /* 0x000000270c007c0c */ /* 0x000fe4000bf06270 */
[----:B------:R-:W-:Y:S01]  /*63640*/  LOP3.LUT R3, R3, 0xffff, RZ, 0xc0, !PT ;  /* 0x0000ffff03037812 */ /* 0x000fe200078ec0ff */
[----:B------:R-:W-:Y:S01]  /*63650*/  VIADD R2, R2, UR5 ;  /* 0x0000000502027c36 */ /* 0x000fe20008000000 */
[----:B------:R-:W-:Y:S02]  /*63660*/  LOP3.LUT R19, R19, 0xfffffff7, RZ, 0xc0, !PT ;  /* 0xfffffff713137812 */ /* 0x000fe400078ec0ff */
[----:B------:R-:W-:Y:S02]  /*63670*/  ISETP.LT.AND P3, PT, R7, UR72, !P0 ;  /* 0x0000004807007c0c */ /* 0x000fe4000c761270 */
[----:B0-----:R-:W-:-:S02]  /*63680*/  ISETP.LT.AND P1, PT, R11, UR48, !P0 ;  /* 0x000000300b007c0c */ /* 0x001fc4000c721270 */
[----:B------:R-:W-:Y:S02]  /*63690*/  ISETP.LT.AND P2, PT, R8, UR71, !P0 ;  /* 0x0000004708007c0c */ /* 0x000fe4000c741270 */
[----:B------:R-:W-:Y:S01]  /*636a0*/  PRMT R13, R3, 0x3340, R1 ;  /* 0x00003340030d7816 */ /* 0x000fe20000000001 */
[----:B------:R-:W0:Y:S01]  /*636b0*/  LDCU UR5, c[0x0][0x3b8] ;  /* 0x00007700ff0577ac */ /* 0x000e220008000800 */
[----:B------:R-:W1:Y:S01]  /*636c0*/  LDCU UR48, c[0x0][0x3b8] ;  /* 0x00007700ff3077ac */ /* 0x000e620008000800 */
[----:B------:R-:W0:Y:S01]  /*636d0*/  LDCU UR39, c[0x0][0x398] ;  /* 0x00007300ff2777ac */ /* 0x000e220008000800 */
[----:B------:R-:W0:Y:S01]  /*636e0*/  LDCU UR71, c[0x0][0x398] ;  /* 0x00007300ff4777ac */ /* 0x000e220008000800 */
[----:B------:R-:W0:Y:S02]  /*636f0*/  LDCU UR72, c[0x0][0x398] ;  /* 0x00007300ff4877ac */ /* 0x000e240008000800 */
[----:B------:R-:W-:-:S04]  /*63700*/  @P3 LOP3.LUT R19, R19, 0x8, RZ, 0xfc, !PT ;  /* 0x0000000813133812 */ /* 0x000fc800078efcff */
[----:B------:R-:W-:Y:S02]  /*63710*/  LOP3.LUT R19, R19, 0xfffffffb, RZ, 0xc0, !PT ;  /* 0xfffffffb13137812 */ /* 0x000fe400078ec0ff */
[----:B------:R-:W-:Y:S02]  /*63720*/  ISETP.LT.AND P3, PT, R10, UR8, !P0 ;  /* 0x000000080a007c0c */ /* 0x000fe4000c761270 */
[----:B------:R-:W-:-:S04]  /*63730*/  @P2 LOP3.LUT R19, R19, 0x4, RZ, 0xfc, !PT ;  /* 0x0000000413132812 */ /* 0x000fc800078efcff */
[----:B------:R-:W-:Y:S01]  /*63740*/  LOP3.LUT R19, R19, 0xfffffffd, RZ, 0xc0, !PT ;  /* 0xfffffffd13137812 */ /* 0x000fe200078ec0ff */
[----:B------:R-:W-:Y:S04]  /*63750*/  STL [R1+0x24b0], R13 ;  /* 0x0024b00d01007387 */ /* 0x000fe80000100800 */
[----:B------:R0:W-:Y:S02]  /*63760*/  STL [R1+0x5ec], R2 ;  /* 0x0005ec0201007387 */ /* 0x0001e40000100800 */
[----:B0-----:R-:W-:Y:S01]  /*63770*/  VIADD R2, R2, UR17 ;  /* 0x0000001102027c36 */ /* 0x001fe20008000000 */
[----:B--2---:R-:W-:-:S04]  /*63780*/  LOP3.LUT R18, R18, 0x7fffffff, RZ, 0xc0, !PT ;  /* 0x7fffffff12127812 */ /* 0x004fc800078ec0ff */
[----:B------:R-:W-:Y:S02]  /*63790*/  @P1 LOP3.LUT R18, R18, 0x80000000, RZ, 0xfc, !PT ;  /* 0x8000000012121812 */ /* 0x000fe400078efcff */
[----:B------:R-:W-:Y:S02]  /*637a0*/  ISETP.LT.AND P1, PT, R9, UR11, !P0 ;  /* 0x0000000b09007c0c */ /* 0x000fe4000c721270 */
[----:B----4-:R-:W-:Y:S02]  /*637b0*/  SHF.R.U32.HI R3, RZ, 0x8, R26 ;  /* 0x00000008ff037819 */ /* 0x010fe4000001161a */
[----:B------:R-:W-:Y:S02]  /*637c0*/  ISETP.LT.AND P2, PT, R0, UR6, !P0 ;  /* 0x0000000600007c0c */ /* 0x000fe4000c741270 */
[----:B------:R-:W-:Y:S01]  /*637d0*/  LOP3.LUT R18, R18, 0xbfffffff, RZ, 0xc0, !PT ;  /* 0xbfffffff12127812 */ /* 0x000fe200078ec0ff */
[----:B------:R-:W0:Y:S01]  /*637e0*/  LDCU.64 UR10, c[0x0][0x398] ;  /* 0x00007300ff0a77ac */ /* 0x000e220008000a00 */
[----:B------:R-:W-:-:S05]  /*637f0*/  LOP3.LUT R12, R3, 0xffff, RZ, 0xc0, !PT ;  /* 0x0000ffff030c7812 */ /* 0x000fca00078ec0ff */
[----:B------:R-:W-:-:S04]  /*63800*/  @P1 LOP3.LUT R19, R19, 0x2, RZ, 0xfc, !PT ;  /* 0x0000000213131812 */ /* 0x000fc800078efcff */
[----:B------:R-:W-:Y:S02]  /*63810*/  LOP3.LUT R19, R19, 0xfffffffe, RZ, 0xc0, !PT ;  /* 0xfffffffe13137812 */ /* 0x000fe400078ec0ff */
[----:B------:R-:W-:Y:S02]  /*63820*/  PRMT R12, R12, 0x3340, R1 ;  /* 0x000033400c0c7816 */ /* 0x000fe40000000001 */
[----:B------:R-:W-:-:S05]  /*63830*/  @P3 LOP3.LUT R19, R19, 0x1, RZ, 0xfc, !PT ;  /* 0x0000000113133812 */ /* 0x000fca00078efcff */
[----:B------:R-:W-:Y:S04]  /*63840*/  STL [R1+0x24b4], R19 ;  /* 0x0024b41301007387 */ /* 0x000fe80000100800 */
[----:B------:R-:W2:Y:S04]  /*63850*/  LDL.LU R26, [R1+0x784] ;  /* 0x00078400011a7983 */ /* 0x000ea80000300800 */
[----:B------:R-:W-:Y:S01]  /*63860*/  STL [R1+0x24b8], R12 ;  /* 0x0024b80c01007387 */ /* 0x000fe20000100800 */
[----:B---3--:R-:W-:-:S03]  /*63870*/  SHF.R.U32.HI R3, RZ, 0x8, R29 ;  /* 0x00000008ff037819 */ /* 0x008fc6000001161d */
[----:B------:R-:W-:Y:S04]  /*63880*/  STL [R1+0x5e4], R2 ;  /* 0x0005e40201007387 */ /* 0x000fe80000100800 */
[----:B------:R-:W3:Y:S01]  /*63890*/  LDL.LU R29, [R1+0xb98] ;  /* 0x000b9800011d7983 */ /* 0x000ee20000300800 */
[----:B------:R-:W-:-:S04]  /*638a0*/  LOP3.LUT R3, R3, 0xffff, RZ, 0xc0, !PT ;  /* 0x0000ffff03037812 */ /* 0x000fc800078ec0ff */
[----:B------:R-:W-:-:S05]  /*638b0*/  PRMT R3, R3, 0x3340, R1 ;  /* 0x0000334003037816 */ /* 0x000fca0000000001 */
[----:B------:R4:W-:Y:S02]  /*638c0*/  STL [R1+0x38], R3 ;  /* 0x0000380301007387 */ /* 0x0009e40000100800 */
[----:B----4-:R-:W-:Y:S01]  /*638d0*/  VIADD R3, R2, UR9 ;  /* 0x0000000902037c36 */ /* 0x010fe20008000000 */
[----:B------:R-:W-:Y:S02]  /*638e0*/  ISETP.LT.AND P1, PT, R5, UR14, !P0 ;  /* 0x0000000e05007c0c */ /* 0x000fe4000c721270 */
[----:B------:R-:W-:Y:S01]  /*638f0*/  @P2 LOP3.LUT R18, R18, 0x40000000, RZ, 0xfc, !PT ;  /* 0x4000000012122812 */ /* 0x000fe200078efcff */
[----:B------:R-:W-:Y:S01]  /*63900*/  VIADD R13, R4, 0x28 ;  /* 0x00000028040d7836 */ /* 0x000fe20000000000 */
[----:B------:R-:W4:Y:S01]  /*63910*/  LDCU.64 UR8, c[0x0][0x398] ;  /* 0x00007300ff0877ac */ /* 0x000f220008000a00 */
[----:B------:R0:W-:Y:S01]  /*63920*/  STL [R1+0x5dc], R3 ;  /* 0x0005dc0301007387 */ /* 0x0001e20000100800 */
[----:B------:R-:W-:Y:S02]  /*63930*/  ISETP.LT.AND P0, PT, R6, UR12, !P0 ;  /* 0x0000000c06007c0c */ /* 0x000fe4000c701270 */
[----:B------:R-:W-:Y:S01]  /*63940*/  LOP3.LUT R18, R18, 0xdfffffff, RZ, 0xc0, !PT ;  /* 0xdfffffff12127812 */ /* 0x000fe200078ec0ff */
[----:B------:R-:W0:Y:S01]  /*63950*/  LDCU UR12, c[0x0][0x3b8] ;  /* 0x00007700ff0c77ac */ /* 0x000e220008000800 */
[----:B------:R-:W1:Y:S03]  /*63960*/  LDCU UR14, c[0x0][0x398] ;  /* 0x00007300ff0e77ac */ /* 0x000e660008000800 */
[----:B------:R-:W-:-:S04]  /*63970*/  @P1 LOP3.LUT R18, R18, 0x20000000, RZ, 0xfc, !PT ;  /* 0x2000000012121812 */ /* 0x000fc800078efcff */
[----:B------:R-:W-:-:S04]  /*63980*/  LOP3.LUT R18, R18, 0xefffffff, RZ, 0xc0, !PT ;  /* 0xefffffff12127812 */ /* 0x000fc800078ec0ff */
[----:B------:R-:W-:Y:S02]  /*63990*/  @P0 LOP3.LUT R18, R18, 0x10000000, RZ, 0xfc, !PT ;  /* 0x1000000012120812 */ /* 0x000fe400078efcff */
[----:B------:R-:W-:Y:S02]  /*639a0*/  ISETP.GE.AND P0, PT, R13, UR47, PT ;  /* 0x0000002f0d007c0c */ /* 0x000fe4000bf06270 */
[----:B------:R-:W-:Y:S02]  /*639b0*/  LOP3.LUT R18, R18, 0xff7fffff, RZ, 0xc0, !PT ;  /* 0xff7fffff12127812 */ /* 0x000fe400078ec0ff */
[----:B0-----:R-:W-:Y:S02]  /*639c0*/  ISETP.LT.AND P1, PT, R11, UR10, !P0 ;  /* 0x0000000a0b007c0c */ /* 0x001fe4000c721270 */
[----:B------:R-:W-:Y:S02]  /*639d0*/  ISETP.LT.AND P3, PT, R7, UR16, !P0 ;  /* 0x0000001007007c0c */ /* 0x000fe4000c761270 */
[----:B------:R-:W-:Y:S01]  /*639e0*/  ISETP.LT.AND P2, PT, R8, UR15, !P0 ;  /* 0x0000000f08007c0c */ /* 0x000fe2000c741270 */
[----:B------:R-:W-:Y:S01]  /*639f0*/  VIADD R13, R4, 0x27 ;  /* 0x00000027040d7836 */ /* 0x000fe20000000000 */
[----:B--2---:R-:W-:-:S02]  /*63a00*/  SHF.R.U32.HI R12, RZ, 0x8, R26 ;  /* 0x00000008ff0c7819 */ /* 0x004fc4000001161a */
[----:B---3--:R-:W-:Y:S01]  /*63a10*/  SHF.R.U32.HI R2, RZ, 0x8, R29 ;  /* 0x00000008ff027819 */ /* 0x008fe2000001161d */
[----:B------:R-:W2:Y:S04]  /*63a20*/  LDL.LU R26, [R1+0x33c] ;  /* 0x00033c00011a7983 */ /* 0x000ea80000300800 */
[----:B------:R-:W2:Y:S01]  /*63a30*/  LDL.LU R29, [R1+0x49c] ;  /* 0x00049c00011d7983 */ /* 0x000ea20000300800 */
[----:B------:R-:W-:Y:S01]  /*63a40*/  @P1 LOP3.LUT R18, R18, 0x800000, RZ, 0xfc, !PT ;  /* 0x0080000012121812 */ /* 0x000fe200078efcff */
[----:B------:R-:W-:Y:S01]  /*63a50*/  VIADD R3, R3, UR29 ;  /* 0x0000001d03037c36 */ /* 0x000fe20008000000 */
[----:B------:R-:W-:Y:S02]  /*63a60*/  ISETP.LT.AND P1, PT, R9, UR18, !P0 ;  /* 0x0000001209007c0c */ /* 0x000fe4000c721270 */
[----:B------:R-:W-:-:S02]  /*63a70*/  LOP3.LUT R12, R12, 0xffff, RZ, 0xc0, !PT ;  /* 0x0000ffff0c0c7812 */ /* 0x000fc400078ec0ff */
[----:B------:R-:W-:Y:S02]  /*63a80*/  LOP3.LUT R18, R18, 0xf7ffffff, RZ, 0xc0, !PT ;  /* 0xf7ffffff12127812 */ /* 0x000fe400078ec0ff */
[----:B------:R-:W-:Y:S01]  /*63a90*/  LOP3.LUT R2, R2, 0xffff, RZ, 0xc0, !PT ;  /* 0x0000ffff02027812 */ /* 0x000fe200078ec0ff */
[----:B------:R-:W0:Y:S01]  /*63aa0*/  LDCU.64 UR16, c[0x0][0x398] ;  /* 0x00007300ff1077ac */ /* 0x000e220008000a00 */
[----:B------:R-:W3:Y:S01]  /*63ab0*/  LDCU.64 UR46, c[0x0][0x398] ;  /* 0x00007300ff2e77ac */ /* 0x000ee20008000a00 */
[----:B------:R-:W-:Y:S01]  /*63ac0*/  @P3 LOP3.LUT R18, R18, 0x8000000, RZ, 0xfc, !PT ;  /* 0x0800000012123812 */ /* 0x000fe200078efcff */
[----:B------:R-:W0:Y:S01]  /*63ad0*/  LDCU UR10, c[0x0][0x3b8] ;  /* 0x00007700ff0a77ac */ /* 0x000e220008000800 */
[----:B------:R-:W0:Y:S01]  /*63ae0*/  LDCU UR15, c[0x0][0x398] ;  /* 0x00007300ff0f77ac */ /* 0x000e220008000800 */
[----:B------:R-:W0:Y:S01]  /*63af0*/  LDCU UR18, c[0x0][0x398] ;  /* 0x00007300ff1277ac */ /* 0x000e220008000800 */
[----:B------:R-:W-:Y:S02]  /*63b00*/  LOP3.LUT R18, R18, 0xfbffffff, RZ, 0xc0, !PT ;  /* 0xfbffffff12127812 */ /* 0x000fe400078ec0ff */
[----:B------:R-:W-:Y:S01]  /*63b10*/  ISETP.LT.AND P3, PT, R10, UR7, !P0 ;  /* 0x000000070a007c0c */ /* 0x000fe2000c761270 */
[----:B------:R-:W0:Y:S01]  /*63b20*/  LDCU.64 UR6, c[0x0][0x398] ;  /* 0x00007300ff0677ac */ /* 0x000e220008000a00 */
        /* <DEDUP_REMOVED lines=10> */
[----:B------:R0:W-:Y:S01]  /*63bd0*/  STL [R1+0x34], R12 ;  /* 0x0000340c01007387 */ /* 0x0001e20000100800 */
[----:B------:R-:W-:-:S03]  /*63be0*/  ISETP.LT.AND P0, PT, R6, UR20, !P0 ;  /* 0x0000001406007c0c */ /* 0x000fc6000c701270 */
[----:B------:R-:W3:Y:S01]  /*63bf0*/  LDL.LU R23, [R1+0x338] ;  /* 0x0003380001177983 */ /* 0x000ee20000300800 */
[----:B------:R-:W-:Y:S01]  /*63c00*/  LOP3.LUT R18, R18, 0xffbfffff, RZ, 0xc0, !PT ;  /* 0xffbfffff12127812 */ /* 0x000fe200078ec0ff */
[----:B------:R-:W0:Y:S01]  /*63c10*/  LDCU UR23, c[0x0][0x398] ;  /* 0x00007300ff1777ac */ /* 0x000e220008000800 */
[----:B------:R-:W0:Y:S02]  /*63c20*/  LDCU UR20, c[0x0][0x398] ;  /* 0x00007300ff1477ac */ /* 0x000e240008000800 */
[----:B------:R-:W-:-:S04]  /*63c30*/  @P2 LOP3.LUT R18, R18, 0x400000, RZ, 0xfc, !PT ;  /* 0x0040000012122812 */ /* 0x000fc800078efcff */
[----:B------:R-:W-:-:S04]  /*63c40*/  LOP3.LUT R18, R18, 0xffdfffff, RZ, 0xc0, !PT ;  /* 0xffdfffff12127812 */ /* 0x000fc800078ec0ff */
[----:B------:R-:W-:-:S04]  /*63c50*/  @P1 LOP3.LUT R18, R18, 0x200000, RZ, 0xfc, !PT ;  /* 0x0020000012121812 */ /* 0x000fc800078efcff */
[----:B------:R-:W-:-:S04]  /*63c60*/  LOP3.LUT R18, R18, 0xffefffff, RZ, 0xc0, !PT ;  /* 0xffefffff12127812 */ /* 0x000fc800078ec0ff */
[----:B------:R-:W-:Y:S02]  /*63c70*/  @P0 LOP3.LUT R18, R18, 0x100000, RZ, 0xfc, !PT ;  /* 0x0010000012120812 */ /* 0x000fe400078efcff */
[----:B------:R-:W-:Y:S02]  /*63c80*/  ISETP.GE.AND P0, PT, R13, UR49, PT ;  /* 0x000000310d007c0c */ /* 0x000fe4000bf06270 */
[----:B0-----:R-:W-:Y:S01]  /*63c90*/  PRMT R12, R2, 0x3340, R1 ;  /* 0x00003340020c7816 */ /* 0x001fe20000000001 */
[----:B------:R-:W0:Y:S01]  /*63ca0*/  LDCU UR49, c[0x0][0x3b8] ;  /* 0x00007700ff3177ac */ /* 0x000e220008000800 */
[----:B------:R-:W-:Y:S02]  /*63cb0*/  ISETP.LT.AND P1, PT, R11, UR6, !P0 ;  /* 0x000000060b007c0c */ /* 0x000fe4000c721270 */
[----:B------:R-:W-:Y:S02]  /*63cc0*/  ISETP.LT.AND P3, PT, R7, UR19, !P0 ;  /* 0x0000001307007c0c */ /* 0x000fe4000c761270 */
[----:B------:R-:W-:-:S02]  /*63cd0*/  LOP3.LUT R18, R18, 0xffff7fff, RZ, 0xc0, !PT ;  /* 0xffff7fff12127812 */ /* 0x000fc400078ec0ff */
[----:B------:R-:W-:Y:S01]  /*63ce0*/  ISETP.LT.AND P2, PT, R8, UR24, !P0 ;  /* 0x0000001808007c0c */ /* 0x000fe2000c741270 */
[----:B------:R-:W-:Y:S04]  /*63cf0*/  STL [R1+0x30], R12 ;  /* 0x0000300c01007387 */ /* 0x000fe80000100800 */
[----:B------:R-:W3:Y:S01]  /*63d00*/  LDL.LU R21, [R1+0x47c] ;  /* 0x00047c0001157983 */ /* 0x000ee20000300800 */
[----:B------:R-:W0:Y:S01]  /*63d10*/  LDCU UR24, c[0x0][0x3b8] ;  /* 0x00007700ff1877ac */ /* 0x000e220008000800 */
[----:B------:R-:W0:Y:S01]  /*63d20*/  LDCU UR6, c[0x0][0x398] ;  /* 0x00007300ff0677ac */ /* 0x000e220008000800 */
        /* <DEDUP_REMOVED lines=26> */
[----:B--2---:R-:W-:-:S05]  /*63ed0*/  PRMT R2, R29, 0x5410, R26 ;  /* 0x000054101d027816 */ /* 0x004fca000000001a */
[----:B------:R2:W-:Y:S04]  /*63ee0*/  STL [R1+0x644], R2 ;  /* 0x0006440201007387 */ /* 0x0005e80000100800 */
[----:B------:R-:W3:Y:S04]  /*63ef0*/  LDL.LU R22, [R1+0x334] ;  /* 0x0003340001167983 */ /* 0x000ee80000300800 */
[----:B------:R-:W3:Y:S04]  /*63f00*/  LDL.LU R24, [R1+0x494] ;  /* 0x0004940001187983 */ /* 0x000ee80000300800 */
[----:B------:R-:W-:Y:S01]  /*63f10*/  STL [R1+0x4bc], R3 ;  /* 0x0004bc0301007387 */ /* 0x000fe20000100800 */
[----:B--2---:R-:W-:-:S05]  /*63f20*/  VIADD R2, R4, 0x26 ;  /* 0x0000002604027836 */ /* 0x004fca0000000000 */
[----:B------:R-:W-:Y:S02]  /*63f30*/  ISETP.GE.AND P0, PT, R2, UR11, PT ;  /* 0x0000000b02007c0c */ /* 0x000fe4000bf06270 */
[----:B------:R-:W-:Y:S01]  /*63f40*/  LOP3.LUT R18, R18, 0xffffff7f, RZ, 0xc0, !PT ;  /* 0xffffff7f12127812 */ /* 0x000fe200078ec0ff */
[----:B------:R-:W2:Y:S04]  /*63f50*/  LDL.LU R2, [R1+0x32c] ;  /* 0x00032c0001027983 */ /* 0x000ea80000300800 */
[----:B------:R-:W2:Y:S04]  /*63f60*/  LDL.LU R26, [R1+0x46c] ;  /* 0x00046c00011a7983 */ /* 0x000ea80000300800 */
[----:B------:R-:W2:Y:S01]  /*63f70*/  LDL.LU R29, [R1+0x324] ;  /* 0x00032400011d7983 */ /* 0x000ea20000300800 */
[----:B----4-:R-:W-:-:S02]  /*63f80*/  ISETP.LT.AND P1, PT, R11, UR8, !P0 ;  /* 0x000000080b007c0c */ /* 0x010fc4000c721270 */
[----:B------:R-:W-:Y:S02]  /*63f90*/  ISETP.LT.AND P3, PT, R7, UR30, !P0 ;  /* 0x0000001e07007c0c */ /* 0x000fe4000c761270 */
[----:B------:R-:W-:Y:S01]  /*63fa0*/  ISETP.LT.AND P2, PT, R8, UR26, !P0 ;  /* 0x0000001a08007c0c */ /* 0x000fe2000c741270 */
[----:B------:R-:W4:Y:S01]  /*63fb0*/  LDCU UR8, c[0x0][0x398] ;  /* 0x00007300ff0877ac */ /* 0x000f220008000800 */
[----:B------:R-:W0:Y:S01]  /*63fc0*/  LDCU UR30, c[0x0][0x398] ;  /* 0x00007300ff1e77ac */ /* 0x000e220008000800 */
[----:B------:R-:W0:Y:S06]  /*63fd0*/  LDCU UR11, c[0x0][0x398] ;  /* 0x00007300ff0b77ac */ /* 0x000e2c0008000800 */
        /* <DEDUP_REMOVED lines=10> */
[----:B---3--:R-:W-:Y:S02]  /*64080*/  PRMT R12, R21, 0x5410, R23 ;  /* 0x00005410150c7816 */ /* 0x008fe40000000017 */
[----:B------:R-:W-:-:S03]  /*64090*/  @P1 LOP3.LUT R18, R18, 0x200, RZ, 0xfc, !PT ;  /* 0x0000020012121812 */ /* 0x000fc600078efcff */
[----:B------:R3:W-:Y:S01]  /*640a0*/  STL [R1+0x648], R12 ;  /* 0x0006480c01007387 */ /* 0x0007e20000100800 */
[----:B------:R-:W-:Y:S02]  /*640b0*/  ISETP.LT.AND P2, PT, R0, UR43, !P0 ;  /* 0x0000002b00007c0c */ /* 0x000fe4000c741270 */
[----:B------:R-:W-:Y:S02]  /*640c0*/  LOP3.LUT R18, R18, 0xfffffeff, RZ, 0xc0, !PT ;  /* 0xfffffeff12127812 */ /* 0x000fe400078ec0ff */
[----:B------:R-:W-:Y:S01]  /*640d0*/  ISETP.LT.AND P1, PT, R5, UR45, !P0 ;  /* 0x0000002d05007c0c */ /* 0x000fe2000c721270 */
[----:B------:R-:W0:Y:S01]  /*640e0*/  LDCU UR43, c[0x0][0x398] ;  /* 0x00007300ff2b77ac */ /* 0x000e220008000800 */
[----:B---3--:R-:W-:Y:S01]  /*640f0*/  VIADD R12, R3, UR36 ;  /* 0x00000024030c7c36 */ /* 0x008fe20008000000 */
[----:B------:R-:W-:Y:S02]  /*64100*/  @P3 LOP3.LUT R18, R18, 0x100, RZ, 0xfc, !PT ;  /* 0x0000010012123812 */ /* 0x000fe400078efcff */
[----:B------:R-:W-:Y:S01]  /*64110*/  ISETP.LT.AND P0, PT, R6, UR50, !P0 ;  /* 0x0000003206007c0c */ /* 0x000fe2000c701270 */
[----:B------:R-:W3:Y:S01]  /*64120*/  LDCU UR50, c[0x0][0x398] ;  /* 0x00007300ff3277ac */ /* 0x000ee20008000800 */
[----:B------:R-:W0:Y:S01]  /*64130*/  LDCU UR36, c[0x0][0x398] ;  /* 0x00007300ff2477ac */ /* 0x000e220008000800 */
[----:B------:R-:W-:Y:S01]  /*64140*/  LOP3.LUT R18, R18, 0xffffffbf, RZ, 0xc0, !PT ;  /* 0xffffffbf12127812 */ /* 0x000fe200078ec0ff */
[----:B------:R-:W0:Y:S03]  /*64150*/  LDCU UR45, c[0x0][0x398] ;  /* 0x00007300ff2d77ac */ /* 0x000e260008000800 */
[----:B------:R-:W-:-:S04]  /*64160*/  @P2 LOP3.LUT R18, R18, 0x40, RZ, 0xfc, !PT ;  /* 0x0000004012122812 */ /* 0x000fc800078efcff */
[----:B------:R-:W-:-:S04]  /*64170*/  LOP3.LUT R18, R18, 0xffffffdf, RZ, 0xc0, !PT ;  /* 0xffffffdf12127812 */ /* 0x000fc800078ec0ff */
[----:B------:R-:W-:-:S04]  /*64180*/  @P1 LOP3.LUT R18, R18, 0x20, RZ, 0xfc, !PT ;  /* 0x0000002012121812 */ /* 0x000fc800078efcff */
[----:B------:R-:W-:-:S04]  /*64190*/  LOP3.LUT R18, R18, 0xffffffef, RZ, 0xc0, !PT ;  /* 0xffffffef12127812 */ /* 0x000fc800078ec0ff */
[----:B------:R-:W-:Y:S02]  /*641a0*/  @P0 LOP3.LUT R18, R18, 0x10, RZ, 0xfc, !PT ;  /* 0x0000001012120812 */ /* 0x000fe400078efcff */
[----:B------:R-:W-:-:S05]  /*641b0*/  PRMT R13, R24, 0x5410, R22 ;  /* 0x00005410180d7816 */ /* 0x000fca0000000016 */
[----:B------:R-:W-:Y:S01]  /*641c0*/  STL [R1+0x640], R13 ;  /* 0x0006400d01007387 */ /* 0x000fe20000100800 */
[----:B--2---:R-:W-:-:S03]  /*641d0*/  PRMT R3, R17, 0x5410, R29 ;  /* 0x0000541011037816 */ /* 0x004fc6000000001d */
[----:B------:R-:W2:Y:S01]  /*641e0*/  LDL.LU R17, [R1+0x2520] ;  /* 0x0025200001117983 */ /* 0x000ea20000300800 */
[----:B------:R-:W-:-:S05]  /*641f0*/  PRMT R2, R26, 0x5410, R2 ;  /* 0x000054101a027816 */ /* 0x000fca0000000002 */
[----:B------:R0:W-:Y:S04]  /*64200*/  STL [R1+0x638], R2 ;  /* 0x0006380201007387 */ /* 0x0001e80000100800 */
[----:B------:R-:W-:Y:S04]  /*64210*/  STL [R1+0x33c], R12 ;  /* 0x00033c0c01007387 */ /* 0x000fe80000100800 */
[----:B------:R0:W-:Y:S04]  /*64220*/  STL [R1+0x63c], R3 ;  /* 0x00063c0301007387 */ /* 0x0001e80000100800 */
[----:B------:R-:W3:Y:S04]  /*64230*/  LDL.LU R23, [R1+0x328] ;  /* 0x0003280001177983 */ /* 0x000ee80000300800 */
[----:B------:R-:W3:Y:S04]  /*64240*/  LDL.LU R21, [R1+0x468] ;  /* 0x0004680001157983 */ /* 0x000ee80000300800 */
[----:B------:R-:W4:Y:S04]  /*64250*/  LDL.LU R22, [R1+0x314] ;  /* 0x0003140001167983 */ /* 0x000f280000300800 */
[----:B------:R-:W4:Y:S01]  /*64260*/  LDL.LU R24, [R1+0x448] ;  /* 0x0004480001187983 */ /* 0x000f220000300800 */
[----:B0-----:R-:W-:-:S03]  /*64270*/  VIADD R2, R4, 0x25 ;  /* 0x0000002504027836 */ /* 0x001fc60000000000 */
[----:B------:R-:W4:Y:S02]  /*64280*/  LDL.LU R3, [R1+0x310] ;  /* 0x0003100001037983 */ /* 0x000f240000300800 */
[----:B------:R-:W-:Y:S02]  /*64290*/  ISETP.GE.AND P0, PT, R2, UR7, PT ;  /* 0x0000000702007c0c */ /* 0x000fe4000bf06270 */
[----:B------:R-:W-:Y:S01]  /*642a0*/  LOP3.LUT R18, R18, 0xfffffff7, RZ, 0xc0, !PT ;  /* 0xfffffff712127812 */ /* 0x000fe200078ec0ff */
[----:B------:R-:W4:Y:S04]  /*642b0*/  LDL.LU R2, [R1+0x444] ;  /* 0x0004440001027983 */ /* 0x000f280000300800 */
[----:B------:R-:W4:Y:S04]  /*642c0*/  LDL.LU R26, [R1+0x30c] ;  /* 0x00030c00011a7983 */ /* 0x000f280000300800 */
[----:B------:R-:W4:Y:S01]  /*642d0*/  LDL.LU R29, [R1+0x430] ;  /* 0x00043000011d7983 */ /* 0x000f220000300800 */
[----:B------:R-:W-:-:S02]  /*642e0*/  ISETP.LT.AND P3, PT, R7, UR21, !P0 ;  /* 0x0000001507007c0c */ /* 0x000fc4000c761270 */
[----:B------:R-:W-:Y:S02]  /*642f0*/  ISETP.LT.AND P1, PT, R11, UR16, !P0 ;  /* 0x000000100b007c0c */ /* 0x000fe4000c721270 */
[----:B------:R-:W-:Y:S01]  /*64300*/  ISETP.LT.AND P2, PT, R8, UR34, !P0 ;  /* 0x0000002208007c0c */ /* 0x000fe2000c741270 */
[----:B------:R-:W-:Y:S01]  /*64310*/  VIADD R12, R12, UR27 ;  /* 0x0000001b0c0c7c36 */ /* 0x000fe20008000000 */
[----:B------:R-:W0:Y:S01]  /*64320*/  LDCU.64 UR26, c[0x0][0x398] ;  /* 0x00007300ff1a77ac */ /* 0x000e220008000a00 */
[----:B------:R-:W0:Y:S01]  /*64330*/  LDCU UR7, c[0x0][0x398] ;  /* 0x00007300ff0777ac */ /* 0x000e220008000800 */
        /* <DEDUP_REMOVED lines=10> */
[----:B--2---:R-:W-:-:S04]  /*643e0*/  LOP3.LUT R17, R17, 0x7fffffff, RZ, 0xc0, !PT ;  /* 0x7fffffff11117812 */ /* 0x004fc800078ec0ff */
[----:B------:R-:W-:Y:S02]  /*643f0*/  @P1 LOP3.LUT R17, R17, 0x80000000, RZ, 0xfc, !PT ;  /* 0x8000000011111812 */ /* 0x000fe400078efcff */
[----:B------:R-:W-:Y:S01]  /*64400*/  ISETP.LT.AND P1, PT, R9, UR51, !P0 ;  /* 0x0000003309007c0c */ /* 0x000fe2000c721270 */
[----:B------:R-:W2:-:S12]  /*64410*/  LDCU UR51, c[0x0][0x398] ;  /* 0x00007300ff3377ac */ /* 0x000e980008000800 */
[----:B------:R-:W-:-:S04]  /*64420*/  @P1 LOP3.LUT R18, R18, 0x2, RZ, 0xfc, !PT ;  /* 0x0000000212121812 */ /* 0x000fc800078efcff */
[----:B------:R-:W-:Y:S02]  /*64430*/  LOP3.LUT R18, R18, 0xfffffffe, RZ, 0xc0, !PT ;  /* 0xfffffffe12127812 */ /* 0x000fe400078ec0ff */
[----:B---3--:R-:W-:Y:S02]  /*64440*/  PRMT R13, R21, 0x5410, R23 ;  /* 0x00005410150d7816 */ /* 0x008fe40000000017 */
[----:B------:R-:W-:Y:S02]  /*64450*/  @P3 LOP3.LUT R18, R18, 0x1, RZ, 0xfc, !PT ;  /* 0x0000000112123812 */ /* 0x000fe400078efcff */
[----:B------:R-:W-:-:S03]  /*64460*/  ISETP.LT.AND P1, PT, R5, UR54, !P0 ;  /* 0x0000003605007c0c */ /* 0x000fc6000c721270 */
[----:B------:R-:W-:Y:S04]  /*64470*/  STL [R1+0x24bc], R18 ;  /* 0x0024bc1201007387 */ /* 0x000fe80000100800 */
[----:B------:R3:W-:Y:S01]  /*64480*/  STL [R1+0x634], R13 ;  /* 0x0006340d01007387 */ /* 0x0007e20000100800 */
[----:B------:R-:W-:Y:S02]  /*64490*/  LOP3.LUT R17, R17, 0xbfffffff, RZ, 0xc0, !PT ;  /* 0xbfffffff11117812 */ /* 0x000fe400078ec0ff */
[----:B----4-:R-:W-:Y:S02]  /*644a0*/  PRMT R2, R2, 0x5410, R3 ;  /* 0x0000541002027816 */ /* 0x010fe40000000003 */
[----:B------:R-:W-:Y:S01]  /*644b0*/  PRMT R3, R29, 0x5410, R26 ;  /* 0x000054101d037816 */ /* 0x000fe2000000001a */
[----:B------:R-:W4:Y:S01]  /*644c0*/  LDCU UR54, c[0x0][0x398] ;  /* 0x00007300ff3677ac */ /* 0x000f220008000800 */
[----:B---3--:R-:W-:-:S02]  /*644d0*/  PRMT R13, R24, 0x5410, R22 ;  /* 0x00005410180d7816 */ /* 0x008fc40000000016 */
[----:B------:R-:W-:-:S03]  /*644e0*/  @P2 LOP3.LUT R17, R17, 0x40000000, RZ, 0xfc, !PT ;  /* 0x4000000011112812 */ /* 0x000fc600078efcff */
[----:B------:R-:W-:Y:S04]  /*644f0*/  STL [R1+0x500], R13 ;  /* 0x0005000d01007387 */ /* 0x000fe80000100800 */
[----:B------:R-:W-:Y:S04]  /*64500*/  STL [R1+0x338], R12 ;  /* 0x0003380c01007387 */ /* 0x000fe80000100800 */
[----:B------:R3:W-:Y:S04]  /*64510*/  STL [R1+0x530], R2 ;  /* 0x0005300201007387 */ /* 0x0007e80000100800 */
[----:B------:R0:W-:Y:S01]  /*64520*/  STL [R1+0x508], R3 ;  /* 0x0005080301007387 */ /* 0x0001e20000100800 */
[----:B------:R-:W-:-:S03]  /*64530*/  ISETP.LT.AND P0, PT, R6, UR55, !P0 ;  /* 0x0000003706007c0c */ /* 0x000fc6000c701270 */
[----:B------:R-:W2:Y:S01]  /*64540*/  LDL.LU R27, [R1+0x308] ;  /* 0x00030800011b7983 */ /* 0x000ea20000300800 */
[----:B------:R-:W-:-:S03]  /*64550*/  LOP3.LUT R17, R17, 0xdfffffff, RZ, 0xc0, !PT ;  /* 0xdfffffff11117812 */ /* 0x000fc600078ec0ff */
[----:B------:R-:W2:Y:S04]  /*64560*/  LDL.LU R20, [R1+0x42c] ;  /* 0x00042c0001147983 */ /* 0x000ea80000300800 */
[----:B------:R-:W4:Y:S04]  /*64570*/  LDL.LU R16, [R1+0x2f4] ;  /* 0x0002f40001107983 */ /* 0x000f280000300800 */
[----:B------:R-:W4:Y:S01]  /*64580*/  LDL.LU R25, [R1+0x414] ;  /* 0x0004140001197983 */ /* 0x000f220000300800 */
[----:B------:R-:W-:-:S03]  /*64590*/  @P1 LOP3.LUT R17, R17, 0x20000000, RZ, 0xfc, !PT ;  /* 0x2000000011111812 */ /* 0x000fc600078efcff */
[----:B------:R-:W4:Y:S01]  /*645a0*/  LDL.LU R23, [R1+0x2ec] ;  /* 0x0002ec0001177983 */ /* 0x000f220000300800 */
[----:B---3--:R-:W-:-:S03]  /*645b0*/  VIADD R2, R4, 0x24 ;  /* 0x0000002404027836 */ /* 0x008fc60000000000 */
[----:B------:R-:W4:Y:S01]  /*645c0*/  LDL.LU R21, [R1+0x418] ;  /* 0x0004180001157983 */ /* 0x000f220000300800 */
[----:B------:R-:W-:-:S03]  /*645d0*/  LOP3.LUT R17, R17, 0xefffffff, RZ, 0xc0, !PT ;  /* 0xefffffff11117812 */ /* 0x000fc600078ec0ff */
[----:B------:R-:W3:Y:S04]  /*645e0*/  LDL.LU R22, [R1+0x2e8] ;  /* 0x0002e80001167983 */ /* 0x000ee80000300800 */
[----:B------:R-:W3:Y:S04]  /*645f0*/  LDL.LU R24, [R1+0x3fc] ;  /* 0x0003fc0001187983 */ /* 0x000ee80000300800 */
[----:B0-----:R-:W3:Y:S01]  /*64600*/  LDL.LU R3, [R1+0x2e0] ;  /* 0x0002e00001037983 */ /* 0x001ee20000300800 */
[----:B------:R-:W-:Y:S02]  /*64610*/  @P0 LOP3.LUT R17, R17, 0x10000000, RZ, 0xfc, !PT ;  /* 0x1000000011110812 */ /* 0x000fe400078efcff */
[----:B------:R-:W-:Y:S01]  /*64620*/  ISETP.GE.AND P0, PT, R2, UR9, PT ;  /* 0x0000000902007c0c */ /* 0x000fe2000bf06270 */
[----:B------:R-:W-:Y:S01]  /*64630*/  VIADD R12, R12, UR35 ;  /* 0x000000230c0c7c36 */ /* 0x000fe20008000000 */
[----:B------:R-:W3:Y:S04]  /*64640*/  LDL.LU R2, [R1+0x3f8] ;  /* 0x0003f80001027983 */ /* 0x000ee80000300800 */
[----:B------:R-:W3:Y:S04]  /*64650*/  LDL.LU R26, [R1+0x2d8] ;  /* 0x0002d800011a7983 */ /* 0x000ee80000300800 */
[----:B------:R-:W3:Y:S01]  /*64660*/  LDL.LU R29, [R1+0x3f0] ;  /* 0x0003f000011d7983 */ /* 0x000ee20000300800 */
[----:B------:R-:W-:-:S02]  /*64670*/  ISETP.LT.AND P1, PT, R11, UR26, !P0 ;  /* 0x0000001a0b007c0c */ /* 0x000fc4000c721270 */
[----:B------:R-:W-:Y:S02]  /*64680*/  ISETP.LT.AND P3, PT, R7, UR56, !P0 ;  /* 0x0000003807007c0c */ /* 0x000fe4000c761270 */
[----:B------:R-:W-:Y:S02]  /*64690*/  LOP3.LUT R17, R17, 0xff7fffff, RZ, 0xc0, !PT ;  /* 0xff7fffff11117812 */ /* 0x000fe400078ec0ff */
[----:B------:R-:W-:Y:S01]  /*646a0*/  ISETP.LT.AND P2, PT, R8, UR57, !P0 ;  /* 0x0000003908007c0c */ /* 0x000fe2000c741270 */
[----:B------:R-:W0:Y:S01]  /*646b0*/  LDCU.64 UR34, c[0x0][0x398] ;  /* 0x00007300ff2277ac */ /* 0x000e220008000a00 */
[----:B------:R-:W0:Y:S01]  /*646c0*/  LDCU UR26, c[0x0][0x3b8] ;  /* 0x00007700ff1a77ac */ /* 0x000e220008000800 */
[----:B------:R-:W0:Y:S01]  /*646d0*/  LDCU UR55, c[0x0][0x398] ;  /* 0x00007300ff3777ac */ /* 0x000e220008000800 */
[----:B------:R-:W0:Y:S01]  /*646e0*/  LDCU UR56, c[0x0][0x398] ;  /* 0x00007300ff3877ac */ /* 0x000e220008000800 */
[----:B------:R-:W0:Y:S02]  /*646f0*/  LDCU UR9, c[0x0][0x398] ;  /* 0x00007300ff0977ac */ /* 0x000e240008000800 */
        /* <DEDUP_REMOVED lines=26> */
[----:B------:R2:W-:Y:S01]  /*648a0*/  STL [R1+0x50c], R13 ;  /* 0x00050c0d01007387 */ /* 0x0005e20000100800 */
[----:B----4-:R-:W-:Y:S02]  /*648b0*/  PRMT R14, R21, 0x5410, R23 ;  /* 0x00005410150e7816 */ /* 0x010fe40000000017 */
[----:B--2---:R-:W-:Y:S02]  /*648c0*/  PRMT R13, R25, 0x5410, R16 ;  /* 0x00005410190d7816 */ /* 0x004fe40000000010 */
[----:B---3--:R-:W-:-:S03]  /*648d0*/  PRMT R3, R2, 0x5410, R3 ;  /* 0x0000541002037816 */ /* 0x008fc60000000003 */
[----:B------:R2:W-:Y:S04]  /*648e0*/  STL [R1+0x534], R13 ;  /* 0x0005340d01007387 */ /* 0x0005e80000100800 */
[----:B------:R3:W-:Y:S04]  /*648f0*/  STL [R1+0x334], R12 ;  /* 0x0003340c01007387 */ /* 0x0007e80000100800 */
[----:B------:R-:W-:Y:S01]  /*64900*/  STL [R1+0x504], R14 ;  /* 0x0005040e01007387 */ /* 0x000fe20000100800 */
[----:B------:R-:W-:Y:S02]  /*64910*/  PRMT R2, R29, 0x5410, R26 ;  /* 0x000054101d027816 */ /* 0x000fe4000000001a */
[----:B--2---:R-:W-:Y:S01]  /*64920*/  PRMT R13, R24, 0x5410, R22 ;  /* 0x00005410180d7816 */ /* 0x004fe20000000016 */
[----:B---3--:R-:W-:Y:S01]  /*64930*/  VIADD R12, R12, UR69 ;  /* 0x000000450c0c7c36 */ /* 0x008fe20008000000 */
[----:B------:R-:W-:Y:S01]  /*64940*/  LOP3.LUT R17, R17, 0xffff7fff, RZ, 0xc0, !PT ;  /* 0xffff7fff11117812 */ /* 0x000fe200078ec0ff */
[----:B------:R-:W2:Y:S02]  /*64950*/  LDCU UR69, c[0x0][0x398] ;  /* 0x00007300ff4577ac */ /* 0x000ea40008000800 */
[----:B------:R-:W-:Y:S04]  /*64960*/  STL [R1+0x4c8], R13 ;  /* 0x0004c80d01007387 */ /* 0x000fe80000100800 */
[----:B------:R-:W3:Y:S04]  /*64970*/  LDL.LU R23, [R1+0x2d0] ;  /* 0x0002d00001177983 */ /* 0x000ee80000300800 */
[----:B------:R4:W-:Y:S04]  /*64980*/  STL [R1+0x4d4], R3 ;  /* 0x0004d40301007387 */ /* 0x0009e80000100800 */
[----:B------:R-:W3:Y:S04]  /*64990*/  LDL.LU R21, [R1+0x3f4] ;  /* 0x0003f40001157983 */ /* 0x000ee80000300800 */
[----:B------:R0:W-:Y:S04]  /*649a0*/  STL [R1+0x4d0], R2 ;  /* 0x0004d00201007387 */ /* 0x0001e80000100800 */
[----:B------:R-:W-:Y:S04]  /*649b0*/  STL [R1+0x3b8], R12 ;  /* 0x0003b80c01007387 */ /* 0x000fe80000100800 */
[----:B------:R-:W2:Y:S04]  /*649c0*/  LDL.LU R22, [R1+0x2c8] ;  /* 0x0002c80001167983 */ /* 0x000ea80000300800 */
[----:B------:R-:W2:Y:S04]  /*649d0*/  LDL.LU R24, [R1+0x3d4] ;  /* 0x0003d40001187983 */ /* 0x000ea80000300800 */
[----:B----4-:R-:W4:Y:S01]  /*649e0*/  LDL.LU R3, [R1+0x2c4] ;  /* 0x0002c40001037983 */ /* 0x010f220000300800 */
[----:B0-----:R-:W-:-:S05]  /*649f0*/  VIADD R2, R4, 0x23 ;  /* 0x0000002304027836 */ /* 0x001fca0000000000 */
[----:B------:R-:W-:Y:S01]  /*64a00*/  ISETP.GE.AND P0, PT, R2, UR17, PT ;  /* 0x0000001102007c0c */ /* 0x000fe2000bf06270 */
[----:B------:R-:W0:Y:S01]  /*64a10*/  LDCU UR17, c[0x0][0x398] ;  /* 0x00007300ff1177ac */ /* 0x000e220008000800 */
[----:B------:R-:W4:Y:S04]  /*64a20*/  LDL.LU R2, [R1+0x3dc] ;  /* 0x0003dc0001027983 */ /* 0x000f280000300800 */
[----:B------:R-:W4:Y:S04]  /*64a30*/  LDL.LU R26, [R1+0x2bc] ;  /* 0x0002bc00011a7983 */ /* 0x000f280000300800 */
[----:B------:R-:W4:Y:S01]  /*64a40*/  LDL.LU R29, [R1+0x37c] ;  /* 0x00037c00011d7983 */ /* 0x000f220000300800 */
[----:B------:R-:W-:-:S02]  /*64a50*/  ISETP.LT.AND P1, PT, R11, UR34, !P0 ;  /* 0x000000220b007c0c */ /* 0x000fc4000c721270 */
[----:B------:R-:W-:Y:S02]  /*64a60*/  ISETP.LT.AND P3, PT, R7, UR74, !P0 ;  /* 0x0000004a07007c0c */ /* 0x000fe4000c761270 */
[----:B------:R-:W-:Y:S01]  /*64a70*/  ISETP.LT.AND P2, PT, R8, UR63, !P0 ;  /* 0x0000003f08007c0c */ /* 0x000fe2000c741270 */
[----:B------:R-:W0:Y:S01]  /*64a80*/  LDCU UR34, c[0x0][0x3b8] ;  /* 0x00007700ff2277ac */ /* 0x000e220008000800 */
        /* <DEDUP_REMOVED lines=27> */
[----:B---3--:R-:W-:Y:S02]  /*64c40*/  PRMT R13, R21, 0x5410, R23 ;  /* 0x00005410150d7816 */ /* 0x008fe40000000017 */
[----:B--2---:R-:W-:-:S03]  /*64c50*/  PRMT R14, R24, 0x5410, R22 ;  /* 0x00005410180e7816 */ /* 0x004fc60000000016 */
[----:B------:R2:W-:Y:S04]  /*64c60*/  STL [R1+0x4c4], R13 ;  /* 0x0004c40d01007387 */ /* 0x0005e80000100800 */
[----:B------:R-:W-:Y:S01]  /*64c70*/  STL [R1+0x4cc], R14 ;  /* 0x0004cc0e01007387 */ /* 0x000fe20000100800 */
[----:B--2---:R-:W-:Y:S01]  /*64c80*/  VIADD R13, R12, UR75 ;  /* 0x0000004b0c0d7c36 */ /* 0x004fe20008000000 */
[----:B------:R-:W-:Y:S01]  /*64c90*/  LOP3.LUT R17, R17, 0xffffff7f, RZ, 0xc0, !PT ;  /* 0xffffff7f11117812 */ /* 0x000fe200078ec0ff */
[----:B------:R-:W2:Y:S01]  /*64ca0*/  LDCU UR75, c[0x0][0x398] ;  /* 0x00007300ff4b77ac */ /* 0x000ea20008000800 */
[----:B----4-:R-:W-:Y:S02]  /*64cb0*/  PRMT R12, R2, 0x5410, R3 ;  /* 0x00005410020c7816 */ /* 0x010fe40000000003 */
[----:B------:R-:W-:Y:S01]  /*64cc0*/  PRMT R3, R29, 0x5410, R26 ;  /* 0x000054101d037816 */ /* 0x000fe2000000001a */
[----:B------:R-:W-:Y:S04]  /*64cd0*/  STL [R1+0x3b4], R13 ;  /* 0x0003b40d01007387 */ /* 0x000fe80000100800 */
[----:B------:R-:W-:Y:S04]  /*64ce0*/  STL [R1+0x4c0], R12 ;  /* 0x0004c00c01007387 */ /* 0x000fe80000100800 */
[----:B------:R3:W-:Y:S04]  /*64cf0*/  STL [R1+0x37c], R3 ;  /* 0x00037c0301007387 */ /* 0x0007e80000100800 */
[----:B------:R-:W4:Y:S04]  /*64d00*/  LDL.LU R22, [R1+0x2b4] ;  /* 0x0002b40001167983 */ /* 0x000f280000300800 */
[----:B------:R-:W4:Y:S01]  /*64d10*/  LDL.LU R24, [R1+0x378] ;  /* 0x0003780001187983 */ /* 0x000f220000300800 */
[----:B------:R-:W-:-:S05]  /*64d20*/  VIADD R2, R4, 0x22 ;  /* 0x0000002204027836 */ /* 0x000fca0000000000 */
[----:B------:R-:W-:Y:S01]  /*64d30*/  ISETP.GE.AND P0, PT, R2, UR27, PT ;  /* 0x0000001b02007c0c */ /* 0x000fe2000bf06270 */
[----:B------:R-:W0:Y:S01]  /*64d40*/  LDCU UR27, c[0x0][0x3b8] ;  /* 0x00007700ff1b77ac */ /* 0x000e220008000800 */
[----:B---3--:R-:W3:Y:S04]  /*64d50*/  LDL.LU R3, [R1+0x2b0] ;  /* 0x0002b00001037983 */ /* 0x008ee80000300800 */
[----:B------:R-:W3:Y:S01]  /*64d60*/  LDL.LU R2, [R1+0x3c8] ;  /* 0x0003c80001027983 */ /* 0x000ee20000300800 */
[----:B------:R-:W-:Y:S02]  /*64d70*/  ISETP.LT.AND P1, PT, R11, UR46, !P0 ;  /* 0x0000002e0b007c0c */ /* 0x000fe4000c721270 */
[----:B------:R-:W-:Y:S02]  /*64d80*/  ISETP.LT.AND P3, PT, R7, UR51, !P0 ;  /* 0x0000003307007c0c */ /* 0x000fe4000c761270 */
[----:B------:R-:W-:Y:S01]  /*64d90*/  ISETP.LT.AND P2, PT, R8, UR50, !P0 ;  /* 0x0000003208007c0c */ /* 0x000fe2000c741270 */
        /* <DEDUP_REMOVED lines=9> */
[----:B------:R-:W2:Y:S01]  /*64e30*/  LDL.LU R16, [R1+0x260] ;  /* 0x0002600001107983 */ /* 0x000ea20000300800 */
[----:B------:R-:W-:-:S03]  /*64e40*/  @P1 LOP3.LUT R17, R17, 0x80, RZ, 0xfc, !PT ;  /* 0x0000008011111812 */ /* 0x000fc600078efcff */
[----:B------:R-:W2:Y:S01]  /*64e50*/  LDL.LU R25, [R1+0x390] ;  /* 0x0003900001197983 */ /* 0x000ea20000300800 */
[----:B------:R-:W-:-:S03]  /*64e60*/  ISETP.LT.AND P1, PT, R9, UR77, !P0 ;  /* 0x0000004d09007c0c */ /* 0x000fc6000c721270 */
[----:B------:R-:W2:Y:S01]  /*64e70*/  LDL.LU R23, [R1+0x264] ;  /* 0x0002640001177983 */ /* 0x000ea20000300800 */
[----:B------:R-:W-:-:S03]  /*64e80*/  LOP3.LUT R17, R17, 0xfffff7ff, RZ, 0xc0, !PT ;  /* 0xfffff7ff11117812 */ /* 0x000fc600078ec0ff */
[----:B------:R-:W2:Y:S04]  /*64e90*/  LDL.LU R21, [R1+0x394] ;  /* 0x0003940001157983 */ /* 0x000ea80000300800 */
[----:B------:R-:W2:Y:S04]  /*64ea0*/  LDL.LU R26, [R1+0x25c] ;  /* 0x00025c00011a7983 */ /* 0x000ea80000300800 */
[----:B------:R-:W2:Y:S01]  /*64eb0*/  LDL.LU R29, [R1+0x34c] ;  /* 0x00034c00011d7983 */ /* 0x000ea20000300800 */
[----:B------:R-:W-:Y:S01]  /*64ec0*/  @P3 LOP3.LUT R17, R17, 0x800, RZ, 0xfc, !PT ;  /* 0x0000080011113812 */ /* 0x000fe200078efcff */
[----:B------:R-:W0:Y:S01]  /*64ed0*/  LDCU UR50, c[0x0][0x3b8] ;  /* 0x00007700ff3277ac */ /* 0x000e220008000800 */
[----:B------:R-:W0:Y:S01]  /*64ee0*/  LDCU UR46, c[0x0][0x3b8] ;  /* 0x00007700ff2e77ac */ /* 0x000e220008000800 */
[----:B------:R-:W0:Y:S01]  /*64ef0*/  LDCU UR51, c[0x0][0x3b8] ;  /* 0x00007700ff3377ac */ /* 0x000e220008000800 */
[----:B------:R-:W-:-:S02]  /*64f00*/  LOP3.LUT R17, R17, 0xfffffbff, RZ, 0xc0, !PT ;  /* 0xfffffbff11117812 */ /* 0x000fc400078ec0ff */
[----:B------:R-:W-:Y:S01]  /*64f10*/  ISETP.LT.AND P3, PT, R10, UR76, !P0 ;  /* 0x0000004c0a007c0c */ /* 0x000fe2000c761270 */
[----:B------:R1:W-:Y:S01]  /*64f20*/  STL [R1+0x24c0], R4 ;  /* 0x0024c00401007387 */ /* 0x0003e20000100800 */
[----:B------:R-:W0:Y:S01]  /*64f30*/  LDCU UR77, c[0x0][0x398] ;  /* 0x00007300ff4d77ac */ /* 0x000e220008000800 */
[----:B------:R-:W-:Y:S01]  /*64f40*/  @P2 LOP3.LUT R17, R17, 0x400, RZ, 0xfc, !PT ;  /* 0x0000040011112812 */ /* 0x000fe200078efcff */
[----:B------:R-:W0:Y:S03]  /*64f50*/  LDCU UR76, c[0x0][0x398] ;  /* 0x00007300ff4c77ac */ /* 0x000e260008000800 */
[----:B------:R-:W-:Y:S02]  /*64f60*/  LOP3.LUT R17, R17, 0xfffffdff, RZ, 0xc0, !PT ;  /* 0xfffffdff11117812 */ /* 0x000fe400078ec0ff */
[----:B------:R-:W-:Y:S01]  /*64f70*/  ISETP.LT.AND P2, PT, R0, UR73, !P0 ;  /* 0x0000004900007c0c */ /* 0x000fe2000c741270 */
[----:B------:R-:W0:Y:S01]  /*64f80*/  LDCU UR73, c[0x0][0x398] ;  /* 0x00007300ff4977ac */ /* 0x000e220008000800 */
[----:B------:R-:W-:Y:S01]  /*64f90*/  @P1 LOP3.LUT R17, R17, 0x200, RZ, 0xfc, !PT ;  /* 0x0000020011111812 */ /* 0x000fe200078efcff */
[----:B-1----:R-:W2:Y:S03]  /*64fa0*/  LDL.LU R4, [R1+0x28c] ;  /* 0x00028c0001047983 */ /* 0x002ea60000300800 */
[----:B------:R-:W-:-:S02]  /*64fb0*/  LOP3.LUT R17, R17, 0xfffffeff, RZ, 0xc0, !PT ;  /* 0xfffffeff11117812 */ /* 0x000fc400078ec0ff */
[----:B------:R-:W-:Y:S02]  /*64fc0*/  ISETP.LT.AND P1, PT, R5, UR38, !P0 ;  /* 0x0000002605007c0c */ /* 0x000fe4000c721270 */
[----:B------:R-:W-:Y:S01]  /*64fd0*/  @P3 LOP3.LUT R17, R17, 0x100, RZ, 0xfc, !PT ;  /* 0x0000010011113812 */ /* 0x000fe200078efcff */
[----:B------:R1:W-:Y:S01]  /*64fe0*/  STL [R1+0x24c4], R11 ;  /* 0x0024c40b01007387 */ /* 0x0003e20000100800 */
[----:B------:R-:W0:Y:S02]  /*64ff0*/  LDCU UR38, c[0x0][0x3b8] ;  /* 0x00007700ff2677ac */ /* 0x000e240008000800 */
[----:B------:R-:W-:Y:S02]  /*65000*/  LOP3.LUT R17, R17, 0xffffffbf, RZ, 0xc0, !PT ;  /* 0xffffffbf11117812 */ /* 0x000fe400078ec0ff */
[----:B------:R-:W-:Y:S01]  /*65010*/  ISETP.LT.AND P0, PT, R6, UR70, !P0 ;  /* 0x0000004606007c0c */ /* 0x000fe2000c701270 */
[----:B------:R-:W0:Y:S01]  /*65020*/  LDCU UR70, c[0x0][0x398] ;  /* 0x00007300ff4677ac */ /* 0x000e220008000800 */
[----:B------:R-:W-:Y:S01]  /*65030*/  @P2 LOP3.LUT R17, R17, 0x40, RZ, 0xfc, !PT ;  /* 0x0000004011112812 */ /* 0x000fe200078efcff */
[----:B-1----:R-:W2:Y:S03]  /*65040*/  LDL.LU R11, [R1+0x354] ;  /* 0x00035400010b7983 */ /* 0x002ea60000300800 */
[----:B------:R-:W-:Y:S01]  /*65050*/  LOP3.LUT R17, R17, 0xffffffdf, RZ, 0xc0, !PT ;  /* 0xffffffdf11117812 */ /* 0x000fe200078ec0ff */
[----:B------:R1:W-:Y:S03]  /*65060*/  STL [R1+0x24c8], R7 ;  /* 0x0024c80701007387 */ /* 0x0003e60000100800 */
[----:B------:R-:W-:Y:S01]  /*65070*/  @P1 LOP3.LUT R17, R17, 0x20, RZ, 0xfc, !PT ;  /* 0x0000002011111812 */ /* 0x000fe200078efcff */
[----:B-1----:R-:W2:Y:S04]  /*65080*/  LDL.LU R7, [R1+0x290] ;  /* 0x0002900001077983 */ /* 0x002ea80000300800 */
[----:B------:R1:W-:Y:S01]  /*65090*/  STL [R1+0x24cc], R8 ;  /* 0x0024cc0801007387 */ /* 0x0003e20000100800 */
[----:B------:R-:W-:-:S03]  /*650a0*/  LOP3.LUT R17, R17, 0xffffffef, RZ, 0xc0, !PT ;  /* 0xffffffef11117812 */ /* 0x000fc600078ec0ff */
[----:B-1----:R-:W2:Y:S04]  /*650b0*/  LDL.LU R8, [R1+0x3c0] ;  /* 0x0003c00001087983 */ /* 0x002ea80000300800 */
[----:B------:R1:W-:Y:S01]  /*650c0*/  STL [R1+0x24d0], R9 ;  /* 0x0024d00901007387 */ /* 0x0003e20000100800 */
[----:B------:R-:W-:-:S03]  /*650d0*/  @P0 LOP3.LUT R17, R17, 0x10, RZ, 0xfc, !PT ;  /* 0x0000001011110812 */ /* 0x000fc600078efcff */
[----:B-1----:R-:W2:Y:S04]  /*650e0*/  LDL.LU R9, [R1+0x29c] ;  /* 0x00029c0001097983 */ /* 0x002ea80000300800 */
[----:B------:R1:W-:Y:S04]  /*650f0*/  STL [R1+0x24d4], R10 ;  /* 0x0024d40a01007387 */ /* 0x0003e80000100800 */
[----:B-1----:R-:W2:Y:S04]  /*65100*/  LDL.LU R10, [R1+0x368] ;  /* 0x00036800010a7983 */ /* 0x002ea80000300800 */
[----:B------:R1:W-:Y:S04]  /*65110*/  STL [R1+0x24d8], R0 ;  /* 0x0024d80001007387 */ /* 0x0003e80000100800 */
[----:B-1----:R-:W0:Y:S04]  /*65120*/  LDL R0, [R1+0x3b4] ;  /* 0x0003b40001007983 */ /* 0x002e280000100800 */
[----:B------:R1:W-:Y:S04]  /*65130*/  STL [R1+0x24dc], R5 ;  /* 0x0024dc0501007387 */ /* 0x0003e80000100800 */
[----:B-1----:R-:W2:Y:S04]  /*65140*/  LDL.LU R5, [R1+0x2a0] ;  /* 0x0002a00001057983 */ /* 0x002ea80000300800 */
[----:B------:R1:W-:Y:S04]  /*65150*/  STL [R1+0x24e0], R6 ;  /* 0x0024e00601007387 */ /* 0x0003e80000100800 */
[----:B-1----:R-:W2:Y:S04]  /*65160*/  LDL.LU R6, [R1+0x3bc] ;  /* 0x0003bc0001067983 */ /* 0x002ea80000300800 */
[----:B------:R1:W-:Y:S04]  /*65170*/  STL [R1+0x24e4], R17 ;  /* 0x0024e41101007387 */ /* 0x0003e80000100800 */
[----:B-1----:R-:W2:Y:S01]  /*65180*/  LDL.LU R17, [R1+0x2a8] ;  /* 0x0002a80001117983 */ /* 0x002ea20000300800 */
[----:B----4-:R-:W-:-:S03]  /*65190*/  PRMT R24, R24, 0x5410, R22 ;  /* 0x0000541018187816 */ /* 0x010fc60000000016 */
[----:B------:R-:W4:Y:S04]  /*651a0*/  LDL.LU R22, [R1+0x250] ;  /* 0x0002500001167983 */ /* 0x000f280000300800 */
[----:B------:R1:W-:Y:S04]  /*651b0*/  STL [R1+0x378], R24 ;  /* 0x0003781801007387 */ /* 0x0003e80000100800 */
[----:B-1----:R-:W4:Y:S01]  /*651c0*/  LDL.LU R24, [R1+0x344] ;  /* 0x0003440001187983 */ /* 0x002f220000300800 */
[----:B---3--:R-:W-:-:S05]  /*651d0*/  PRMT R2, R2, 0x5410, R3 ;  /* 0x0000541002027816 */ /* 0x008fca0000000003 */
[----:B------:R1:W-:Y:S04]  /*651e0*/  STL [R1+0x3a4], R2 ;  /* 0x0003a40201007387 */ /* 0x0003e80000100800 */
[----:B------:R-:W3:Y:S04]  /*651f0*/  LDL.LU R3, [R1+0x24c] ;  /* 0x00024c0001037983 */ /* 0x000ee80000300800 */
[----:B-1----:R-:W3:Y:S01]  /*65200*/  LDL.LU R2, [R1+0x348] ;  /* 0x0003480001027983 */ /* 0x002ee20000300800 */
[----:B0-----:R-:W-:Y:S01]  /*65210*/  VIADD R0, R0, UR50 ;  /* 0x0000003200007c36 */ /* 0x001fe20008000000 */
[----:B------:R-:W0:Y:S04]  /*65220*/  LDCU UR50, c[0x0][0x3b8] ;  /* 0x00007700ff3277ac */ /* 0x000e280008000800 */
[----:B------:R1:W-:Y:S01]  /*65230*/  STL [R1+0x3b0], R0 ;  /* 0x0003b00001007387 */ /* 0x0003e20000100800 */
[----:B--2---:R-:W-:Y:S01]  /*65240*/  PRMT R5, R10, 0x5410, R5 ;  /* 0x000054100a057816 */ /* 0x004fe20000000005 */
[----:B-1----:R-:W-:Y:S01]  /*65250*/  VIADD R0, R0, UR5 ;  /* 0x0000000500007c36 */ /* 0x002fe20008000000 */
[----:B------:R-:W1:Y:S01]  /*65260*/  LDCU UR5, c[0x0][0x3b8] ;  /* 0x00007700ff0577ac */ /* 0x000e620008000800 */
[----:B------:R-:W-:-:S05]  /*65270*/  PRMT R6, R6, 0x5410, R17 ;  /* 0x0000541006067816 */ /* 0x000fca0000000011 */
[----:B------:R2:W-:Y:S04]  /*65280*/  STL [R1+0x3a8], R6 ;  /* 0x0003a80601007387 */ /* 0x0005e80000100800 */
[----:B------:R0:W-:Y:S04]  /*65290*/  STL [R1+0x3ac], R5 ;  /* 0x0003ac0501007387 */ /* 0x0001e80000100800 */
[----:B------:R1:W-:Y:S01]  /*652a0*/  STL [R1+0x3bc], R0 ;  /* 0x0003bc0001007387 */ /* 0x0003e20000100800 */
[----:B--2---:R-:W-:Y:S02]  /*652b0*/  PRMT R6, R8, 0x5410, R9 ;  /* 0x0000541008067816 */ /* 0x004fe40000000009 */
[----:B0-----:R-:W-:Y:S01]  /*652c0*/  PRMT R5, R11, 0x5410, R7 ;  /* 0x000054100b057816 */ /* 0x001fe20000000007 */
[----:B-1----:R-:W-:Y:S01]  /*652d0*/  VIADD R0, R0, UR12 ;  /* 0x0000000c00007c36 */ /* 0x002fe20008000000 */
[----:B------:R-:W0:Y:S01]  /*652e0*/  LDCU UR12, c[0x0][0x3b8] ;  /* 0x00007700ff0c77ac */ /* 0x000e220008000800 */
[----:B------:R-:W-:Y:S04]  /*652f0*/  STL [R1+0x3a0], R6 ;  /* 0x0003a00601007387 */ /* 0x000fe80000100800 */
[----:B------:R1:W-:Y:S04]  /*65300*/  STL [R1+0x354], R5 ;  /* 0x0003540501007387 */ /* 0x0003e80000100800 */
[----:B------:R2:W-:Y:S01]  /*65310*/  STL [R1+0x3c0], R0 ;  /* 0x0003c00001007387 */ /* 0x0005e20000100800 */
[----:B-1----:R-:W-:-:S02]  /*65320*/  PRMT R5, R18, 0x5410, R4 ;  /* 0x0000541012057816 */ /* 0x002fc40000000004 */
[----:B------:R-:W-:Y:S01]  /*65330*/  PRMT R4, R19, 0x5410, R12 ;  /* 0x0000541013047816 */ /* 0x000fe2000000000c */
[----:B--2---:R-:W-:Y:S01]  /*65340*/  VIADD R0, R0, UR10 ;  /* 0x0000000a00007c36 */ /* 0x004fe20008000000 */
[----:B------:R-:W1:Y:S01]  /*65350*/  LDCU UR10, c[0x0][0x3b8] ;  /* 0x00007700ff0a77ac */ /* 0x000e620008000800 */
[----:B------:R2:W-:Y:S04]  /*65360*/  STL [R1+0x358], R5 ;  /* 0x0003580501007387 */ /* 0x0005e80000100800 */
[----:B------:R0:W-:Y:S04]  /*65370*/  STL [R1+0x35c], R4 ;  /* 0x00035c0401007387 */ /* 0x0001e80000100800 */
[----:B------:R1:W-:Y:S01]  /*65380*/  STL [R1+0x3c4], R0 ;  /* 0x0003c40001007387 */ /* 0x0003e20000100800 */
[----:B--2---:R-:W-:-:S02]  /*65390*/  PRMT R5, R28, 0x5410, R13 ;  /* 0x000054101c057816 */ /* 0x004fc4000000000d */
[----:B0-----:R-:W-:Y:S01]  /*653a0*/  PRMT R4, R15, 0x5410, R14 ;  /* 0x000054100f047816 */ /* 0x001fe2000000000e */
[----:B-1----:R-:W-:Y:S01]  /*653b0*/  VIADD R0, R0, UR24 ;  /* 0x0000001800007c36 */ /* 0x002fe20008000000 */
[----:B------:R-:W0:Y:S01]  /*653c0*/  LDCU UR24, c[0x0][0x3b8] ;  /* 0x00007700ff1877ac */ /* 0x000e220008000800 */
[----:B------:R1:W-:Y:S04]  /*653d0*/  STL [R1+0x364], R5 ;  /* 0x0003640501007387 */ /* 0x0003e80000100800 */
[----:B------:R2:W-:Y:S04]  /*653e0*/  STL [R1+0x368], R4 ;  /* 0x0003680401007387 */ /* 0x0005e80000100800 */
[----:B------:R0:W-:Y:S01]  /*653f0*/  STL [R1+0x3c8], R0 ;  /* 0x0003c80001007387 */ /* 0x0001e20000100800 */
[----:B-1----:R-:W-:-:S02]  /*65400*/  PRMT R5, R20, 0x5410, R27 ;  /* 0x0000541014057816 */ /* 0x002fc4000000001b */
[----:B--2---:R-:W-:Y:S01]  /*65410*/  PRMT R4, R25, 0x5410, R16 ;  /* 0x0000541019047816 */ /* 0x004fe20000000010 */
[----:B0-----:R-:W-:Y:S01]  /*65420*/  VIADD R0, R0, UR32 ;  /* 0x0000002000007c36 */ /* 0x001fe20008000000 */
        /* <DEDUP_REMOVED lines=8> */
[----:B------:R-:W-:Y:S04]  /*654b0*/  STL [R1+0x324], R5 ;  /* 0x0003240501007387 */ /* 0x000fe80000100800 */
[----:B------:R4:W-:Y:S04]  /*654c0*/  STL [R1+0x32c], R4 ;  /* 0x00032c0401007387 */ /* 0x0009e80000100800 */
[----:B------:R-:W2:Y:S04]  /*654d0*/  LDL.LU R26, [R1+0x240] ;  /* 0x00024000011a7983 */ /* 0x000ea80000300800 */
[----:B------:R-:W2:Y:S04]  /*654e0*/  LDL.LU R29, [R1+0x340] ;  /* 0x00034000011d7983 */ /* 0x000ea80000300800 */
[----:B------:R-:W-:Y:S01]  /*654f0*/  STL [R1+0x3d0], R0 ;  /* 0x0003d00001007387 */ /* 0x000fe20000100800 */
[----:B----4-:R-:W-:-:S05]  /*65500*/  PRMT R4, R24, 0x5410, R22 ;  /* 0x0000541018047816 */ /* 0x010fca0000000016 */
[----:B------:R-:W-:Y:S04]  /*65510*/  STL [R1+0x34c], R4 ;  /* 0x00034c0401007387 */ /* 0x000fe80000100800 */
[----:B------:R-:W4:Y:S01]  /*65520*/  LDL.LU R17, [R1+0x230] ;  /* 0x0002300001117983 */ /* 0x000f220000300800 */
[----:B---3--:R-:W-:-:S05]  /*65530*/  PRMT R2, R2, 0x5410, R3 ;  /* 0x0000541002027816 */ /* 0x008fca0000000003 */
[----:B------:R-:W-:Y:S04]  /*65540*/  STL [R1+0x344], R2 ;  /* 0x0003440201007387 */ /* 0x000fe80000100800 */
[----:B----4-:R1:W-:Y:S04]  /*65550*/  STL [R1+0x2518], R17 ;  /* 0x0025181101007387 */ /* 0x0103e80000100800 */
[----:B-1----:R-:W3:Y:S04]  /*65560*/  LDL.LU R17, [R1+0x388] ;  /* 0x0003880001117983 */ /* 0x002ee80000300800 */
[----:B------:R-:W4:Y:S01]  /*65570*/  LDL.LU R6, [R1+0x384] ;  /* 0x0003840001067983 */ /* 0x000f220000300800 */
[----:B------:R-:W-:Y:S01]  /*65580*/  VIADD R0, R0, UR26 ;  /* 0x0000001a00007c36 */ /* 0x000fe20008000000 */
[----:B--2---:R-:W-:Y:S01]  /*65590*/  PRMT R21, R29, 0x5410, R26 ;  /* 0x000054101d157816 */ /* 0x004fe2000000001a */
[----:B------:R-:W1:Y:S01]  /*655a0*/  LDCU UR26, c[0x0][0x3b8] ;  /* 0x00007700ff1a77ac */ /* 0x000e620008000800 */
[----:B----4-:R2:W-:Y:S04]  /*655b0*/  STL [R1+0x251c], R6 ;  /* 0x00251c0601007387 */ /* 0x0105e80000100800 */
[----:B--2---:R-:W3:Y:S04]  /*655c0*/  LDL.LU R6, [R1+0x238] ;  /* 0x0002380001067983 */ /* 0x004ee80000300800 */
[----:B------:R-:W2:Y:S04]  /*655d0*/  LDL.LU R5, [R1+0x22c] ;  /* 0x00022c0001057983 */ /* 0x000ea80000300800 */
[----:B------:R-:W-:Y:S04]  /*655e0*/  STL [R1+0x3d4], R0 ;  /* 0x0003d40001007387 */ /* 0x000fe80000100800 */
[----:B------:R-:W2:Y:S04]  /*655f0*/  LDL.LU R10, [R1+0x380] ;  /* 0x00038000010a7983 */ /* 0x000ea80000300800 */
        /* <DEDUP_REMOVED lines=18> */
[----:B------:R0:W-:Y:S04]  /*65720*/  STL [R1+0x348], R21 ;  /* 0x0003481501007387 */ /* 0x0001e80000100800 */
[----:B------:R-:W4:Y:S04]  /*65730*/  LDL.LU R23, [R1+0x1e8] ;  /* 0x0001e80001177983 */ /* 0x000f280000300800 */
[----:B0-----:R-:W4:Y:S04]  /*65740*/  LDL.LU R21, [R1+0x2f8] ;  /* 0x0002f80001157983 */ /* 0x001f280000300800 */
[----:B------:R-:W4:Y:S04]  /*65750*/  LDL.LU R22, [R1+0x1e0] ;  /* 0x0001e00001167983 */ /* 0x000f280000300800 */
[----:B------:R-:W4:Y:S04]  /*65760*/  LDL.LU R24, [R1+0x2f0] ;  /* 0x0002f00001187983 */ /* 0x000f280000300800 */
[----:B------:R-:W4:Y:S04]  /*65770*/  LDL.LU R26, [R1+0x1d4] ;  /* 0x0001d400011a7983 */ /* 0x000f280000300800 */
[----:B------:R-:W4:Y:S01]  /*65780*/  LDL.LU R29, [R1+0x2e4] ;  /* 0x0002e400011d7983 */ /* 0x000f220000300800 */
[----:B---3--:R-:W-:-:S03]  /*65790*/  PRMT R17, R17, 0x5410, R6 ;  /* 0x0000541011117816 */ /* 0x008fc60000000006 */
[----:B------:R-:W3:Y:S04]  /*657a0*/  LDL.LU R6, [R1+0x251c] ;  /* 0x00251c0001067983 */ /* 0x000ee80000300800 */
[----:B------:R0:W-:Y:S04]  /*657b0*/  STL [R1+0x340], R17 ;  /* 0x0003401101007387 */ /* 0x0001e80000100800 */
[----:B0-----:R-:W3:Y:S01]  /*657c0*/  LDL.LU R17, [R1+0x2518] ;  /* 0x0025180001117983 */ /* 0x001ee20000300800 */
[----:B------:R-:W-:Y:S01]  /*657d0*/  VIADD R0, R0, UR49 ;  /* 0x0000003100007c36 */ /* 0x000fe20008000000 */
[----:B--2---:R-:W-:Y:S01]  /*657e0*/  PRMT R5, R10, 0x5410, R5 ;  /* 0x000054100a057816 */ /* 0x004fe20000000005 */
[----:B------:R-:W0:Y:S03]  /*657f0*/  LDCU UR49, c[0x0][0x3b8] ;  /* 0x00007700ff3177ac */ /* 0x000e260008000800 */
[----:B------:R2:W-:Y:S02]  /*65800*/  STL [R1+0x3d8], R0 ;  /* 0x0003d80001007387 */ /* 0x0005e40000100800 */
[----:B--2---:R-:W-:Y:S01]  /*65810*/  VIADD R0, R0, UR34 ;  /* 0x0000002200007c36 */ /* 0x004fe20008000000 */
[----:B----4-:R-:W-:Y:S01]  /*65820*/  PRMT R2, R2, 0x5410, R3 ;  /* 0x0000541002027816 */ /* 0x010fe20000000003 */
[----:B------:R-:W2:Y:S01]  /*65830*/  LDCU UR34, c[0x0][0x3b8] ;  /* 0x00007700ff2277ac */ /* 0x000ea20008000800 */
[----:B---3--:R-:W-:-:S05]  /*65840*/  PRMT R6, R6, 0x5410, R17 ;  /* 0x0000541006067816 */ /* 0x008fca0000000011 */
[----:B------:R3:W-:Y:S04]  /*65850*/  STL [R1+0x308], R6 ;  /* 0x0003080601007387 */ /* 0x0007e80000100800 */
[----:B------:R4:W-:Y:S04]  /*65860*/  STL [R1+0x30c], R5 ;  /* 0x00030c0501007387 */ /* 0x0009e80000100800 */
[----:B------:R0:W-:Y:S01]  /*65870*/  STL [R1+0x3dc], R0 ;  /* 0x0003dc0001007387 */ /* 0x0001e20000100800 */
[----:B---3--:R-:W-:Y:S02]  /*65880*/  PRMT R6, R8, 0x5410, R9 ;  /* 0x0000541008067816 */ /* 0x008fe40000000009 */
[----:B----4-:R-:W-:Y:S01]  /*65890*/  PRMT R5, R11, 0x5410, R7 ;  /* 0x000054100b057816 */ /* 0x010fe20000000007 */
[----:B0-----:R-:W-:Y:S01]  /*658a0*/  VIADD R0, R0, UR27 ;  /* 0x0000001b00007c36 */ /* 0x001fe20008000000 */
[----:B------:R-:W0:Y:S01]  /*658b0*/  LDCU UR27, c[0x0][0x3b8] ;  /* 0x00007700ff1b77ac */ /* 0x000e220008000800 */
[----:B------:R-:W-:Y:S04]  /*658c0*/  STL [R1+0x310], R6 ;  /* 0x0003100601007387 */ /* 0x000fe80000100800 */
[----:B------:R3:W-:Y:S04]  /*658d0*/  STL [R1+0x320], R5 ;  /* 0x0003200501007387 */ /* 0x0007e80000100800 */
[----:B------:R4:W-:Y:S01]  /*658e0*/  STL [R1+0x3e0], R0 ;  /* 0x0003e00001007387 */ /* 0x0009e20000100800 */
[----:B---3--:R-:W-:-:S02]  /*658f0*/  PRMT R5, R18, 0x5410, R4 ;  /* 0x0000541012057816 */ /* 0x008fc40000000004 */
[----:B------:R-:W-:Y:S01]  /*65900*/  PRMT R4, R19, 0x5410, R12 ;  /* 0x0000541013047816 */ /* 0x000fe2000000000c */
[----:B----4-:R-:W-:Y:S01]  /*65910*/  VIADD R0, R0, UR38 ;  /* 0x0000002600007c36 */ /* 0x010fe20008000000 */
[----:B------:R-:W3:Y:S01]  /*65920*/  LDCU UR38, c[0x0][0x3b8] ;  /* 0x00007700ff2677ac */ /* 0x000ee20008000800 */
[----:B------:R4:W-:Y:S04]  /*65930*/  STL [R1+0x314], R5 ;  /* 0x0003140501007387 */ /* 0x0009e80000100800 */
[----:B------:R0:W-:Y:S04]  /*65940*/  STL [R1+0x31c], R4 ;  /* 0x00031c0401007387 */ /* 0x0001e80000100800 */
[----:B------:R1:W-:Y:S01]  /*65950*/  STL [R1+0x3e4], R0 ;  /* 0x0003e40001007387 */ /* 0x0003e20000100800 */
[----:B----4-:R-:W-:-:S02]  /*65960*/  PRMT R5, R28, 0x5410, R13 ;  /* 0x000054101c057816 */ /* 0x010fc4000000000d */
[----:B0-----:R-:W-:Y:S01]  /*65970*/  PRMT R4, R15, 0x5410, R14 ;  /* 0x000054100f047816 */ /* 0x001fe2000000000e */
[----:B-1----:R-:W-:Y:S01]  /*65980*/  VIADD R0, R0, UR5 ;  /* 0x0000000500007c36 */ /* 0x002fe20008000000 */
[----:B------:R-:W0:Y:S01]  /*65990*/  LDCU UR5, c[0x0][0x3b8] ;  /* 0x00007700ff0577ac */ /* 0x000e220008000800 */
[----:B------:R-:W-:Y:S04]  /*659a0*/  STL [R1+0x318], R5 ;  /* 0x0003180501007387 */ /* 0x000fe80000100800 */
[----:B------:R1:W-:Y:S04]  /*659b0*/  STL [R1+0x2ec], R4 ;  /* 0x0002ec0401007387 */ /* 0x0003e80000100800 */
[----:B------:R4:W-:Y:S01]  /*659c0*/  STL [R1+0x3e8], R0 ;  /* 0x0003e80001007387 */ /* 0x0009e20000100800 */
[----:B-1----:R-:W-:Y:S01]  /*659d0*/  PRMT R4, R20, 0x5410, R27 ;  /* 0x0000541014047816 */ /* 0x002fe2000000001b */
[----:B----4-:R-:W-:Y:S01]  /*659e0*/  VIADD R0, R0, UR12 ;  /* 0x0000000c00007c36 */ /* 0x010fe20008000000 */
[----:B------:R-:W-:Y:S01]  /*659f0*/  PRMT R5, R25, 0x5410, R16 ;  /* 0x0000541019057816 */ /* 0x000fe20000000010 */
[----:B------:R-:W1:Y:S02]  /*65a00*/  LDCU UR12, c[0x0][0x3b8] ;  /* 0x00007700ff0c77ac */ /* 0x000e640008000800 */
[----:B------:R4:W-:Y:S04]  /*65a10*/  STL [R1+0x2e8], R4 ;  /* 0x0002e80401007387 */ /* 0x0009e80000100800 */
[----:B------:R0:W-:Y:S04]  /*65a20*/  STL [R1+0x304], R2 ;  /* 0x0003040201007387 */ /* 0x0001e80000100800 */
[----:B------:R-:W2:Y:S01]  /*65a30*/  LDL.LU R3, [R1+0x1cc] ;  /* 0x0001cc0001037983 */ /* 0x000ea20000300800 */
[----:B----4-:R-:W-:-:S03]  /*65a40*/  PRMT R4, R21, 0x5410, R23 ;  /* 0x0000541015047816 */ /* 0x010fc60000000017 */
[----:B0-----:R-:W2:Y:S04]  /*65a50*/  LDL.LU R2, [R1+0x2cc] ;  /* 0x0002cc0001027983 */ /* 0x001ea80000300800 */
[----:B------:R0:W-:Y:S04]  /*65a60*/  STL [R1+0x3ec], R0 ;  /* 0x0003ec0001007387 */ /* 0x0001e80000100800 */
[----:B------:R4:W-:Y:S04]  /*65a70*/  STL [R1+0x2f4], R5 ;  /* 0x0002f40501007387 */ /* 0x0009e80000100800 */
[----:B------:R1:W-:Y:S01]  /*65a80*/  STL [R1+0x2f8], R4 ;  /* 0x0002f80401007387 */ /* 0x0003e20000100800 */
[----:B0-----:R-:W-:Y:S01]  /*65a90*/  VIADD R0, R0, UR10 ;  /* 0x0000000a00007c36 */ /* 0x001fe20008000000 */
[----:B----4-:R-:W-:Y:S01]  /*65aa0*/  PRMT R5, R24, 0x5410, R22 ;  /* 0x0000541018057816 */ /* 0x010fe20000000016 */
[----:B------:R-:W0:Y:S01]  /*65ab0*/  LDCU UR10, c[0x0][0x3b8] ;  /* 0x00007700ff0a77ac */ /* 0x000e220008000800 */
[----:B-1----:R-:W-:-:S02]  /*65ac0*/  PRMT R4, R29, 0x5410, R26 ;  /* 0x000054101d047816 */ /* 0x002fc4000000001a */
[----:B------:R-:W-:Y:S04]  /*65ad0*/  STL [R1+0x3f0], R0 ;  /* 0x0003f00001007387 */ /* 0x000fe80000100800 */
[----:B------:R-:W-:Y:S04]  /*65ae0*/  STL [R1+0x300], R5 ;  /* 0x0003000501007387 */ /* 0x000fe80000100800 */
[----:B------:R-:W-:Y:S04]  /*65af0*/  STL [R1+0x2fc], R4 ;  /* 0x0002fc0401007387 */ /* 0x000fe80000100800 */
[----:B------:R-:W4:Y:S04]  /*65b00*/  LDL.LU R17, [R1+0x1bc] ;  /* 0x0001bc0001117983 */ /* 0x000f280000300800 */
[----:B----4-:R1:W-:Y:S04]  /*65b10*/  STL [R1+0x2510], R17 ;  /* 0x0025101101007387 */ /* 0x0103e80000100800 */
[----:B-1----:R-:W4:Y:S04]  /*65b20*/  LDL.LU R17, [R1+0x2dc] ;  /* 0x0002dc0001117983 */ /* 0x002f280000300800 */
[----:B------:R-:W3:Y:S01]  /*65b30*/  LDL.LU R6, [R1+0x2b8] ;  /* 0x0002b80001067983 */ /* 0x000ee20000300800 */
[----:B------:R-:W-:Y:S01]  /*65b40*/  VIADD R0, R0, UR24 ;  /* 0x0000001800007c36 */ /* 0x000fe20008000000 */
[----:B--2---:R-:W-:Y:S01]  /*65b50*/  PRMT R2, R2, 0x5410, R3 ;  /* 0x0000541002027816 */ /* 0x004fe20000000003 */
[----:B------:R-:W1:Y:S01]  /*65b60*/  LDCU UR24, c[0x0][0x3b8] ;  /* 0x00007700ff1877ac */ /* 0x000e620008000800 */
[----:B---3--:R2:W-:Y:S04]  /*65b70*/  STL [R1+0x2514], R6 ;  /* 0x0025140601007387 */ /* 0x0085e80000100800 */
[----:B--2---:R-:W4:Y:S04]  /*65b80*/  LDL.LU R6, [R1+0x1c8] ;  /* 0x0001c80001067983 */ /* 0x004f280000300800 */
[----:B------:R-:W2:Y:S04]  /*65b90*/  LDL.LU R5, [R1+0x1b0] ;  /* 0x0001b00001057983 */ /* 0x000ea80000300800 */
[----:B------:R-:W-:Y:S04]  /*65ba0*/  STL [R1+0x3f4], R0 ;  /* 0x0003f40001007387 */ /* 0x000fe80000100800 */
        /* <DEDUP_REMOVED lines=25> */
[----:B0-----:R-:W3:Y:S01]  /*65d40*/  LDL.LU R2, [R1+0x23c] ;  /* 0x00023c0001027983 */ /* 0x001ee20000300800 */
[----:B----4-:R-:W-:-:S03]  /*65d50*/  PRMT R17, R17, 0x5410, R6 ;  /* 0x0000541011117816 */ /* 0x010fc60000000006 */
[----:B------:R-:W4:Y:S04]  /*65d60*/  LDL.LU R6, [R1+0x2514] ;  /* 0x0025140001067983 */ /* 0x000f280000300800 */
[----:B------:R0:W-:Y:S04]  /*65d70*/  STL [R1+0x2cc], R17 ;  /* 0x0002cc1101007387 */ /* 0x0001e80000100800 */
[----:B0-----:R-:W4:Y:S01]  /*65d80*/  LDL.LU R17, [R1+0x2510] ;  /* 0x0025100001117983 */ /* 0x001f220000300800 */
[----:B------:R-:W-:Y:S01]  /*65d90*/  VIADD R0, R0, UR32 ;  /* 0x0000002000007c36 */ /* 0x000fe20008000000 */
[----:B--2---:R-:W-:Y:S01]  /*65da0*/  PRMT R5, R10, 0x5410, R5 ;  /* 0x000054100a057816 */ /* 0x004fe20000000005 */
[----:B------:R-:W0:Y:S03]  /*65db0*/  LDCU UR32, c[0x0][0x3b8] ;  /* 0x00007700ff2077ac */ /* 0x000e260008000800 */
[----:B------:R2:W-:Y:S02]  /*65dc0*/  STL [R1+0x3f8], R0 ;  /* 0x0003f80001007387 */ /* 0x0005e40000100800 */
[----:B--2---:R-:W-:Y:S01]  /*65dd0*/  VIADD R0, R0, UR46 ;  /* 0x0000002e00007c36 */ /* 0x004fe20008000000 */
[----:B---3--:R-:W-:Y:S01]  /*65de0*/  PRMT R2, R2, 0x5410, R3 ;  /* 0x0000541002027816 */ /* 0x008fe20000000003 */
[----:B------:R-:W2:Y:S01]  /*65df0*/  LDCU UR46, c[0x0][0x3b8] ;  /* 0x00007700ff2e77ac */ /* 0x000ea20008000800 */
[----:B----4-:R-:W-:-:S05]  /*65e00*/  PRMT R6, R6, 0x5410, R17 ;  /* 0x0000541006067816 */ /* 0x010fca0000000011 */
        /* <DEDUP_REMOVED lines=21> */
[----:B------:R1:W-:Y:S04]  /*65f60*/  STL [R1+0x2b0], R5 ;  /* 0x0002b00501007387 */ /* 0x0003e80000100800 */
[----:B------:R4:W-:Y:S04]  /*65f70*/  STL [R1+0x2b8], R4 ;  /* 0x0002b80401007387 */ /* 0x0009e80000100800 */
[----:B------:R-:W2:Y:S04]  /*65f80*/  LDL.LU R26, [R1+0x14c] ;  /* 0x00014c00011a7983 */ /* 0x000ea80000300800 */
[----:B------:R-:W2:Y:S04]  /*65f90*/  LDL.LU R29, [R1+0x234] ;  /* 0x00023400011d7983 */ /* 0x000ea80000300800 */
[----:B------:R0:W-:Y:S01]  /*65fa0*/  STL [R1+0x40c], R0 ;  /* 0x00040c0001007387 */ /* 0x0001e20000100800 */
[----:B-1----:R-:W-:-:S02]  /*65fb0*/  PRMT R5, R15, 0x5410, R14 ;  /* 0x000054100f057816 */ /* 0x002fc4000000000e */
[----:B----4-:R-:W-:Y:S01]  /*65fc0*/  PRMT R4, R20, 0x5410, R27 ;  /* 0x0000541014047816 */ /* 0x010fe2000000001b */
[----:B0-----:R-:W-:Y:S02]  /*65fd0*/  VIADD R0, R0, UR27 ;  /* 0x0000001b00007c36 */ /* 0x001fe40008000000 */
[----:B------:R0:W-:Y:S04]  /*65fe0*/  STL [R1+0x2bc], R5 ;  /* 0x0002bc0501007387 */ /* 0x0001e80000100800 */
[----:B------:R1:W-:Y:S01]  /*65ff0*/  STL [R1+0x2c4], R4 ;  /* 0x0002c40401007387 */ /* 0x0003e20000100800 */
[----:B------:R-:W4:Y:S03]  /*66000*/  LDCU UR27, c[0x0][0x3b8] ;  /* 0x00007700ff1b77ac */ /* 0x000f260008000800 */
[----:B------:R3:W-:Y:S01]  /*66010*/  STL [R1+0x410], R0 ;  /* 0x0004100001007387 */ /* 0x0007e20000100800 */
[----:B0-----:R-:W-:-:S02]  /*66020*/  PRMT R5, R25, 0x5410, R16 ;  /* 0x0000541019057816 */ /* 0x001fc40000000010 */
[----:B-1----:R-:W-:Y:S01]  /*66030*/  PRMT R4, R21, 0x5410, R23 ;  /* 0x0000541015047816 */ /* 0x002fe20000000017 */
[----:B---3--:R-:W-:Y:S02]  /*66040*/  VIADD R0, R0, UR38 ;  /* 0x0000002600007c36 */ /* 0x008fe40008000000 */
[----:B------:R-:W-:Y:S04]  /*66050*/  STL [R1+0x2c0], R5 ;  /* 0x0002c00501007387 */ /* 0x000fe80000100800 */
[----:B------:R0:W-:Y:S01]  /*66060*/  STL [R1+0x144], R4 ;  /* 0x0001440401007387 */ /* 0x0001e20000100800 */
[----:B------:R-:W1:Y:S03]  /*66070*/  LDCU UR38, c[0x0][0x3b8] ;  /* 0x00007700ff2677ac */ /* 0x000e660008000800 */
[----:B------:R-:W-:Y:S01]  /*66080*/  STL [R1+0x414], R0 ;  /* 0x0004140001007387 */ /* 0x000fe20000100800 */
[----:B0-----:R-:W-:-:S05]  /*66090*/  PRMT R4, R24, 0x5410, R22 ;  /* 0x0000541018047816 */ /* 0x001fca0000000016 */
[----:B------:R-:W-:Y:S04]  /*660a0*/  STL [R1+0x140], R4 ;  /* 0x0001400401007387 */ /* 0x000fe80000100800 */
[----:B------:R-:W-:Y:S04]  /*660b0*/  STL [R1+0x148], R2 ;  /* 0x0001480201007387 */ /* 0x000fe80000100800 */
[----:B------:R-:W3:Y:S04]  /*660c0*/  LDL.LU R17, [R1+0x150] ;  /* 0x0001500001117983 */ /* 0x000ee80000300800 */
[----:B---3--:R0:W-:Y:S04]  /*660d0*/  STL [R1+0x2508], R17 ;  /* 0x0025081101007387 */ /* 0x0081e80000100800 */
[----:B0-----:R-:W3:Y:S04]  /*660e0*/  LDL.LU R17, [R1+0x220] ;  /* 0x0002200001117983 */ /* 0x001ee80000300800 */
[----:B------:R-:W3:Y:S01]  /*660f0*/  LDL.LU R6, [R1+0x228] ;  /* 0x0002280001067983 */ /* 0x000ee20000300800 */
[----:B------:R-:W-:Y:S01]  /*66100*/  VIADD R0, R0, UR5 ;  /* 0x0000000500007c36 */ /* 0x000fe20008000000 */
[----:B--2---:R-:W-:Y:S01]  /*66110*/  PRMT R2, R29, 0x5410, R26 ;  /* 0x000054101d027816 */ /* 0x004fe2000000001a */
[----:B------:R-:W0:Y:S01]  /*66120*/  LDCU UR5, c[0x0][0x3b8] ;  /* 0x00007700ff0577ac */ /* 0x000e220008000800 */
[----:B---3--:R2:W-:Y:S04]  /*66130*/  STL [R1+0x250c], R6 ;  /* 0x00250c0601007387 */ /* 0x0085e80000100800 */
[----:B--2---:R-:W2:Y:S04]  /*66140*/  LDL.LU R6, [R1+0x114] ;  /* 0x0001140001067983 */ /* 0x004ea80000300800 */
[----:B------:R-:W3:Y:S04]  /*66150*/  LDL.LU R5, [R1+0x124] ;  /* 0x0001240001057983 */ /* 0x000ee80000300800 */
[----:B------:R-:W-:Y:S04]  /*66160*/  STL [R1+0x418], R0 ;  /* 0x0004180001007387 */ /* 0x000fe80000100800 */
[----:B------:R-:W3:Y:S04]  /*66170*/  LDL.LU R10, [R1+0x214] ;  /* 0x00021400010a7983 */ /* 0x000ee80000300800 */
[----:B------:R-:W3:Y:S04]  /*66180*/  LDL.LU R9, [R1+0x11c] ;  /* 0x00011c0001097983 */ /* 0x000ee80000300800 */
        /* <DEDUP_REMOVED lines=21> */
[----:B0-----:R-:W4:Y:S04]  /*662e0*/  LDL.LU R2, [R1+0x1ac] ;  /* 0x0001ac0001027983 */ /* 0x001f280000300800 */
[----:B------:R-:W4:Y:S04]  /*662f0*/  LDL.LU R26, [R1+0xc4] ;  /* 0x0000c400011a7983 */ /* 0x000f280000300800 */
[----:B------:R-:W4:Y:S01]  /*66300*/  LDL.LU R29, [R1+0x18c] ;  /* 0x00018c00011d7983 */ /* 0x000f220000300800 */
[----:B--2---:R-:W-:-:S03]  /*66310*/  PRMT R17, R17, 0x5410, R6 ;  /* 0x0000541011117816 */ /* 0x004fc60000000006 */
[----:B------:R-:W2:Y:S04]  /*66320*/  LDL.LU R6, [R1+0x250c] ;  /* 0x00250c0001067983 */ /* 0x000ea80000300800 */
[----:B------:R0:W-:Y:S04]  /*66330*/  STL [R1+0x154], R17 ;  /* 0x0001541101007387 */ /* 0x0001e80000100800 */
[----:B0-----:R-:W2:Y:S01]  /*66340*/  LDL.LU R17, [R1+0x2508] ;  /* 0x0025080001117983 */ /* 0x001ea20000300800 */
[----:B------:R-:W-:Y:S01]  /*66350*/  VIADD R0, R0, UR12 ;  /* 0x0000000c00007c36 */ /* 0x000fe20008000000 */
[----:B---3--:R-:W-:Y:S01]  /*66360*/  PRMT R5, R10, 0x5410, R5 ;  /* 0x000054100a057816 */ /* 0x008fe20000000005 */
[----:B------:R-:W0:Y:S03]  /*66370*/  LDCU UR12, c[0x0][0x3b8] ;  /* 0x00007700ff0c77ac */ /* 0x000e260008000800 */
[----:B------:R3:W-:Y:S02]  /*66380*/  STL [R1+0x41c], R0 ;  /* 0x00041c0001007387 */ /* 0x0007e40000100800 */
[----:B---3--:R-:W-:Y:S01]  /*66390*/  VIADD R0, R0, UR10 ;  /* 0x0000000a00007c36 */ /* 0x008fe20008000000 */
[----:B----4-:R-:W-:-:S02]  /*663a0*/  PRMT R3, R2, 0x5410, R3 ;  /* 0x0000541002037816 */ /* 0x010fc40000000003 */
[----:B------:R-:W-:Y:S01]  /*663b0*/  PRMT R2, R29, 0x5410, R26 ;  /* 0x000054101d027816 */ /* 0x000fe2000000001a */
[----:B------:R-:W3:Y:S01]  /*663c0*/  LDCU UR10, c[0x0][0x3b8] ;  /* 0x00007700ff0a77ac */ /* 0x000ee20008000800 */
[----:B--2---:R-:W-:-:S05]  /*663d0*/  PRMT R6, R6, 0x5410, R17 ;  /* 0x0000541006067816 */ /* 0x004fca0000000011 */
[----:B------:R2:W-:Y:S04]  /*663e0*/  STL [R1+0x150], R6 ;  /* 0x0001500601007387 */ /* 0x0005e80000100800 */
[----:B------:R4:W-:Y:S04]  /*663f0*/  STL [R1+0x114], R5 ;  /* 0x0001140501007387 */ /* 0x0009e80000100800 */
[----:B------:R0:W-:Y:S01]  /*66400*/  STL [R1+0x420], R0 ;  /* 0x0004200001007387 */ /* 0x0001e20000100800 */
[----:B--2---:R-:W-:Y:S02]  /*66410*/  PRMT R6, R8, 0x5410, R9 ;  /* 0x0000541008067816 */ /* 0x004fe40000000009 */
[----:B----4-:R-:W-:Y:S01]  /*66420*/  PRMT R5, R11, 0x5410, R7 ;  /* 0x000054100b057816 */ /* 0x010fe20000000007 */
[----:B0-----:R-:W-:Y:S01]  /*66430*/  VIADD R0, R0, UR24 ;  /* 0x0000001800007c36 */ /* 0x001fe20008000000 */
[----:B------:R-:W0:Y:S01]  /*66440*/  LDCU UR24, c[0x0][0x3b8] ;  /* 0x00007700ff1877ac */ /* 0x000e220008000800 */
[----:B------:R-:W-:Y:S04]  /*66450*/  STL [R1+0x11c], R6 ;  /* 0x00011c0601007387 */ /* 0x000fe80000100800 */
[----:B------:R2:W-:Y:S04]  /*66460*/  STL [R1+0x118], R5 ;  /* 0x0001180501007387 */ /* 0x0005e80000100800 */
[----:B------:R4:W-:Y:S01]  /*66470*/  STL [R1+0x424], R0 ;  /* 0x0004240001007387 */ /* 0x0009e20000100800 */
[----:B--2---:R-:W-:-:S02]  /*66480*/  PRMT R5, R18, 0x5410, R4 ;  /* 0x0000541012057816 */ /* 0x004fc40000000004 */
[----:B------:R-:W-:Y:S01]  /*66490*/  PRMT R4, R22, 0x5410, R23 ;  /* 0x0000541016047816 */ /* 0x000fe20000000017 */
[----:B----4-:R-:W-:Y:S01]  /*664a0*/  VIADD R0, R0, UR32 ;  /* 0x0000002000007c36 */ /* 0x010fe20008000000 */
[----:B------:R-:W2:Y:S01]  /*664b0*/  LDCU UR32, c[0x0][0x3b8] ;  /* 0x00007700ff2077ac */ /* 0x000ea20008000800 */
[----:B------:R4:W-:Y:S04]  /*664c0*/  STL [R1+0x120], R5 ;  /* 0x0001200501007387 */ /* 0x0009e80000100800 */
[----:B------:R0:W-:Y:S04]  /*664d0*/  STL [R1+0x124], R4 ;  /* 0x0001240401007387 */ /* 0x0001e80000100800 */
[----:B------:R-:W2:Y:S04]  /*664e0*/  LDL.LU R23, [R1+0xcc] ;  /* 0x0000cc0001177983 */ /* 0x000ea80000300800 */
[----:B------:R-:W2:Y:S04]  /*664f0*/  LDL.LU R22, [R1+0x17c] ;  /* 0x00017c0001167983 */ /* 0x000ea80000300800 */
[----:B------:R1:W-:Y:S01]  /*66500*/  STL [R1+0x428], R0 ;  /* 0x0004280001007387 */ /* 0x0003e20000100800 */
[----:B----4-:R-:W-:-:S02]  /*66510*/  PRMT R5, R19, 0x5410, R12 ;  /* 0x0000541013057816 */ /* 0x010fc4000000000c */
[----:B0-----:R-:W-:Y:S01]  /*66520*/  PRMT R4, R28, 0x5410, R13 ;  /* 0x000054101c047816 */ /* 0x001fe2000000000d */
[----:B-1----:R-:W-:Y:S02]  /*66530*/  VIADD R0, R0, UR46 ;  /* 0x0000002e00007c36 */ /* 0x002fe40008000000 */
[----:B------:R0:W-:Y:S04]  /*66540*/  STL [R1+0x128], R5 ;  /* 0x0001280501007387 */ /* 0x0001e80000100800 */
[----:B------:R1:W-:Y:S01]  /*66550*/  STL [R1+0xec], R4 ;  /* 0x0000ec0401007387 */ /* 0x0003e20000100800 */
[----:B------:R-:W4:Y:S03]  /*66560*/  LDCU UR46, c[0x0][0x3b8] ;  /* 0x00007700ff2e77ac */ /* 0x000f260008000800 */
[----:B------:R3:W-:Y:S01]  /*66570*/  STL [R1+0x42c], R0 ;  /* 0x00042c0001007387 */ /* 0x0007e20000100800 */
[----:B0-----:R-:W-:-:S02]  /*66580*/  PRMT R5, R15, 0x5410, R14 ;  /* 0x000054100f057816 */ /* 0x001fc4000000000e */
[----:B-1----:R-:W-:Y:S01]  /*66590*/  PRMT R4, R20, 0x5410, R27 ;  /* 0x0000541014047816 */ /* 0x002fe2000000001b */
[----:B---3--:R-:W-:Y:S02]  /*665a0*/  VIADD R0, R0, UR26 ;  /* 0x0000001a00007c36 */ /* 0x008fe40008000000 */
[----:B------:R0:W-:Y:S04]  /*665b0*/  STL [R1+0xe8], R5 ;  /* 0x0000e80501007387 */ /* 0x0001e80000100800 */
[----:B------:R1:W-:Y:S01]  /*665c0*/  STL [R1+0xf0], R4 ;  /* 0x0000f00401007387 */ /* 0x0003e20000100800 */
[----:B------:R-:W3:Y:S03]  /*665d0*/  LDCU UR26, c[0x0][0x3b8] ;  /* 0x00007700ff1a77ac */ /* 0x000ee60008000800 */
[----:B------:R4:W-:Y:S01]  /*665e0*/  STL [R1+0x430], R0 ;  /* 0x0004300001007387 */ /* 0x0009e20000100800 */
[----:B0-----:R-:W-:-:S02]  /*665f0*/  PRMT R5, R25, 0x5410, R16 ;  /* 0x0000541019057816 */ /* 0x001fc40000000010 */
[----:B-1----:R-:W-:Y:S01]  /*66600*/  PRMT R4, R24, 0x5410, R21 ;  /* 0x0000541018047816 */ /* 0x002fe20000000015 */
[----:B----4-:R-:W-:Y:S02]  /*66610*/  VIADD R0, R0, UR48 ;  /* 0x0000003000007c36 */ /* 0x010fe40008000000 */
[----:B------:R-:W-:Y:S04]  /*66620*/  STL [R1+0xf4], R5 ;  /* 0x0000f40501007387 */ /* 0x000fe80000100800 */
[----:B------:R-:W-:Y:S01]  /*66630*/  STL [R1+0xfc], R4 ;  /* 0x0000fc0401007387 */ /* 0x000fe20000100800 */
[----:B------:R-:W0:Y:S03]  /*66640*/  LDCU UR48, c[0x0][0x3b8] ;  /* 0x00007700ff3077ac */ /* 0x000e260008000800 */
[----:B------:R-:W-:Y:S04]  /*66650*/  STL [R1+0x434], R0 ;  /* 0x0004340001007387 */ /* 0x000fe80000100800 */
[----:B------:R1:W-:Y:S04]  /*66660*/  STL [R1+0xf8], R3 ;  /* 0x0000f80301007387 */ /* 0x0003e80000100800 */
[----:B------:R-:W-:Y:S04]  /*66670*/  STL [R1+0xc4], R2 ;  /* 0x0000c40201007387 */ /* 0x000fe80000100800 */
[----:B------:R-:W4:Y:S04]  /*66680*/  LDL.LU R24, [R1+0x184] ;  /* 0x0001840001187983 */ /* 0x000f280000300800 */
[----:B-1----:R-:W2:Y:S01]  /*66690*/  LDL.LU R3, [R1+0x174] ;  /* 0x0001740001037983 */ /* 0x002ea20000300800 */
[----:B------:R-:W-:Y:S01]  /*666a0*/  VIADD R0, R0, UR34 ;  /* 0x0000002200007c36 */ /* 0x000fe20008000000 */
[----:B------:R-:W1:Y:S02]  /*666b0*/  LDCU UR34, c[0x0][0x3b8] ;  /* 0x00007700ff2277ac */ /* 0x000e640008000800 */
[----:B--2---:R2:W-:Y:S04]  /*666c0*/  STL [R1+0x2504], R3 ;  /* 0x0025040301007387 */ /* 0x0045e80000100800 */
[----:B--2---:R-:W4:Y:S04]  /*666d0*/  LDL.LU R3, [R1+0xc8] ;  /* 0x0000c80001037983 */ /* 0x004f280000300800 */
[----:B------:R-:W2:Y:S01]  /*666e0*/  LDL.LU R2, [R1+0xd4] ;  /* 0x0000d40001027983 */ /* 0x000ea20000300800 */
[----:B------:R-:W-:-:S03]  /*666f0*/  PRMT R4, R22, 0x5410, R23 ;  /* 0x0000541016047816 */ /* 0x000fc60000000017 */
[----:B--2---:R2:W-:Y:S04]  /*66700*/  STL [R1+0x2500], R2 ;  /* 0x0025000201007387 */ /* 0x0045e80000100800 */
[----:B------:R-:W-:Y:S04]  /*66710*/  STL [R1+0x438], R0 ;  /* 0x0004380001007387 */ /* 0x000fe80000100800 */
        /* <DEDUP_REMOVED lines=9> */
[----:B------:R-:W2:Y:S04]  /*667b0*/  LDL.LU R9, [R1+0x94] ;  /* 0x0000940001097983 */ /* 0x000ea80000300800 */
[----:B------:R-:W2:Y:S04]  /*667c0*/  LDL.LU R8, [R1+0x160] ;  /* 0x0001600001087983 */ /* 0x000ea80000300800 */
[----:B------:R-:W2:Y:S04]  /*667d0*/  LDL.LU R7, [R1+0x9c] ;  /* 0x00009c0001077983 */ /* 0x000ea80000300800 */
[----:B------:R-:W2:Y:S04]  /*667e0*/  LDL.LU R11, [R1+0x158] ;  /* 0x00015800010b7983 */ /* 0x000ea80000300800 */
        /* <DEDUP_REMOVED lines=14> */
[----:B----4-:R-:W-:-:S03]  /*668d0*/  PRMT R24, R24, 0x5410, R3 ;  /* 0x0000541018187816 */ /* 0x010fc60000000003 */
[----:B------:R-:W2:Y:S04]  /*668e0*/  LDL.LU R3, [R1+0x2504] ;  /* 0x0025040001037983 */ /* 0x000ea80000300800 */
[----:B------:R0:W-:Y:S04]  /*668f0*/  STL [R1+0xc8], R24 ;  /* 0x0000c81801007387 */ /* 0x0001e80000100800 */
[----:B0-----:R-:W4:Y:S01]  /*66900*/  LDL.LU R24, [R1+0xc0] ;  /* 0x0000c00001187983 */ /* 0x001f220000300800 */
[----:B--2---:R-:W-:-:S03]  /*66910*/  PRMT R3, R3, 0x5410, R2 ;  /* 0x0000541003037816 */ /* 0x004fc60000000002 */
[----:B------:R-:W2:Y:S01]  /*66920*/  LDL.LU R2, [R1+0x2500] ;  /* 0x0025000001027983 */ /* 0x000ea20000300800 */
[----:B------:R-:W-:-:S03]  /*66930*/  VIADD R0, R0, UR27 ;  /* 0x0000001b00007c36 */ /* 0x000fc60008000000 */
[----:B------:R0:W-:Y:S01]  /*66940*/  STL [R1+0xd0], R3 ;  /* 0x0000d00301007387 */ /* 0x0001e20000100800 */
[----:B------:R-:W-:Y:S02]  /*66950*/  PRMT R17, R17, 0x5410, R29 ;  /* 0x0000541011117816 */ /* 0x000fe4000000001d */
[----:B------:R-:W-:Y:S02]  /*66960*/  PRMT R6, R21, 0x5410, R6 ;  /* 0x0000541015067816 */ /* 0x000fe40000000006 */
[----:B------:R-:W-:Y:S01]  /*66970*/  PRMT R4, R18, 0x5410, R4 ;  /* 0x0000541012047816 */ /* 0x000fe20000000004 */
[----:B------:R-:W1:Y:S01]  /*66980*/  LDCU UR27, c[0x0][0x3b8] ;  /* 0x00007700ff1b77ac */ /* 0x000e620008000800 */
[----:B0-----:R-:W3:Y:S04]  /*66990*/  LDL.LU R3, [R1+0x24fc] ;  /* 0x0024fc0001037983 */ /* 0x001ee80000300800 */
[----:B------:R0:W-:Y:S02]  /*669a0*/  STL [R1+0x43c], R0 ;  /* 0x00043c0001007387 */ /* 0x0001e40000100800 */
[----:B0-----:R-:W-:Y:S01]  /*669b0*/  VIADD R0, R0, UR38 ;  /* 0x0000002600007c36 */ /* 0x001fe20008000000 */
[----:B------:R-:W0:Y:S01]  /*669c0*/  LDCU UR38, c[0x0][0x3b8] ;  /* 0x00007700ff2677ac */ /* 0x000e220008000800 */
[----:B--2---:R-:W-:-:S02]  /*669d0*/  PRMT R26, R26, 0x5410, R2 ;  /* 0x000054101a1a7816 */ /* 0x004fc40000000002 */
[----:B------:R-:W2:Y:S04]  /*669e0*/  LDL.LU R2, [R1+0x24f8] ;  /* 0x0024f80001027983 */ /* 0x000ea80000300800 */
[----:B------:R0:W-:Y:S04]  /*669f0*/  STL [R1+0xd8], R26 ;  /* 0x0000d81a01007387 */ /* 0x0001e80000100800 */
[----:B0-----:R-:W2:Y:S04]  /*66a00*/  LDL.LU R26, [R1+0x24f4] ;  /* 0x0024f400011a7983 */ /* 0x001ea80000300800 */
[----:B------:R-:W4:Y:S04]  /*66a10*/  LDL.LU R29, [R1+0x24f0] ;  /* 0x0024f000011d7983 */ /* 0x000f280000300800 */
[----:B------:R0:W-:Y:S04]  /*66a20*/  STL [R1+0x440], R0 ;  /* 0x0004400001007387 */ /* 0x0001e80000100800 */
[----:B------:R-:W-:Y:S04]  /*66a30*/  STL [R1+0xd4], R17 ;  /* 0x0000d41101007387 */ /* 0x000fe80000100800 */
[----:B------:R1:W-:Y:S04]  /*66a40*/  STL [R1+0x8c], R6 ;  /* 0x00008c0601007387 */ /* 0x0003e80000100800 */
[----:B------:R-:W3:Y:S01]  /*66a50*/  LDL.LU R21, [R1+0x68] ;  /* 0x0000680001157983 */ /* 0x000ee20000300800 */
[----:B0-----:R-:W-:Y:S01]  /*66a60*/  VIADD R0, R0, UR5 ;  /* 0x0000000500007c36 */ /* 0x001fe20008000000 */
[----:B------:R-:W0:Y:S01]  /*66a70*/  LDCU UR5, c[0x0][0x3b8] ;  /* 0x00007700ff0577ac */ /* 0x000e220008000800 */
[----:B-1----:R-:W-:-:S02]  /*66a80*/  PRMT R6, R10, 0x5410, R5 ;  /* 0x000054100a067816 */ /* 0x002fc40000000005 */
[----:B------:R-:W-:Y:S01]  /*66a90*/  PRMT R5, R8, 0x5410, R9 ;  /* 0x0000541008057816 */ /* 0x000fe20000000009 */
[----:B------:R1:W-:Y:S04]  /*66aa0*/  STL [R1+0x444], R0 ;  /* 0x0004440001007387 */ /* 0x0003e80000100800 */
[----:B------:R-:W-:Y:S04]  /*66ab0*/  STL [R1+0x98], R6 ;  /* 0x0000980601007387 */ /* 0x000fe80000100800 */
[----:B------:R0:W-:Y:S01]  /*66ac0*/  STL [R1+0x94], R5 ;  /* 0x0000940501007387 */ /* 0x0001e20000100800 */
[----:B-1----:R-:W-:Y:S01]  /*66ad0*/  VIADD R0, R0, UR12 ;  /* 0x0000000c00007c36 */ /* 0x002fe20008000000 */
[----:B------:R-:W1:Y:S01]  /*66ae0*/  LDCU UR12, c[0x0][0x3b8] ;  /* 0x00007700ff0c77ac */ /* 0x000e620008000800 */
[----:B0-----:R-:W-:-:S03]  /*66af0*/  PRMT R5, R11, 0x5410, R7 ;  /* 0x000054100b057816 */ /* 0x001fc60000000007 */
[----:B------:R0:W-:Y:S04]  /*66b00*/  STL [R1+0x448], R0 ;  /* 0x0004480001007387 */ /* 0x0001e80000100800 */
[----:B------:R1:W-:Y:S04]  /*66b10*/  STL [R1+0x9c], R5 ;  /* 0x00009c0501007387 */ /* 0x0003e80000100800 */
[----:B------:R1:W-:Y:S01]  /*66b20*/  STL [R1+0xa4], R4 ;  /* 0x0000a40401007387 */ /* 0x0003e20000100800 */
[----:B0-----:R-:W-:Y:S01]  /*66b30*/  VIADD R0, R0, UR10 ;  /* 0x0000000a00007c36 */ /* 0x001fe20008000000 */
[----:B-1----:R-:W-:-:S02]  /*66b40*/  PRMT R5, R19, 0x5410, R12 ;  /* 0x0000541013057816 */ /* 0x002fc4000000000c */
[----:B------:R-:W-:Y:S01]  /*66b50*/  PRMT R4, R28, 0x5410, R13 ;  /* 0x000054101c047816 */ /* 0x000fe2000000000d */
[----:B------:R-:W0:Y:S01]  /*66b60*/  LDCU UR10, c[0x0][0x3b8] ;  /* 0x00007700ff0a77ac */ /* 0x000e220008000800 */
[----:B------:R1:W-:Y:S04]  /*66b70*/  STL [R1+0x44c], R0 ;  /* 0x00044c0001007387 */ /* 0x0003e80000100800 */
[----:B------:R0:W-:Y:S04]  /*66b80*/  STL [R1+0xa0], R5 ;  /* 0x0000a00501007387 */ /* 0x0001e80000100800 */
[----:B------:R0:W-:Y:S01]  /*66b90*/  STL [R1+0x48], R4 ;  /* 0x0000480401007387 */ /* 0x0001e20000100800 */
[----:B-1----:R-:W-:Y:S01]  /*66ba0*/  VIADD R0, R0, UR24 ;  /* 0x0000001800007c36 */ /* 0x002fe20008000000 */
[----:B0-----:R-:W-:-:S02]  /*66bb0*/  PRMT R5, R15, 0x5410, R14 ;  /* 0x000054100f057816 */ /* 0x001fc4000000000e */
        /* <DEDUP_REMOVED lines=9> */
[----:B------:R-:W-:Y:S04]  /*66c50*/  STL [R1+0x454], R0 ;  /* 0x0004540001007387 */ /* 0x000fe80000100800 */
[----:B------:R4:W-:Y:S04]  /*66c60*/  STL [R1+0x50], R5 ;  /* 0x0000500501007387 */ /* 0x0009e80000100800 */
[----:B------:R2:W-:Y:S01]  /*66c70*/  STL [R1+0x5c], R4 ;  /* 0x00005c0401007387 */ /* 0x0005e20000100800 */
[----:B----4-:R-:W-:-:S02]  /*66c80*/  PRMT R5, R29, 0x5410, R24 ;  /* 0x000054101d057816 */ /* 0x010fc40000000018 */
[----:B--2---:R-:W-:Y:S01]  /*66c90*/  PRMT R4, R26, 0x5410, R2 ;  /* 0x000054101a047816 */ /* 0x004fe20000000002 */
[----:B------:R-:W2:Y:S04]  /*66ca0*/  LDL.LU R29, [R1+0x24ec] ;  /* 0x0024ec00011d7983 */ /* 0x000ea80000300800 */
[----:B------:R-:W4:Y:S01]  /*66cb0*/  LDL.LU R2, [R1+0x24e8] ;  /* 0x0024e80001027983 */ /* 0x000f220000300800 */
[----:B------:R-:W-:-:S03]  /*66cc0*/  VIADD R0, R0, UR46 ;  /* 0x0000002e00007c36 */ /* 0x000fc60008000000 */
[----:B------:R-:W-:Y:S01]  /*66cd0*/  STL [R1+0x54], R5 ;  /* 0x0000540501007387 */ /* 0x000fe20000100800 */
[----:B------:R-:W1:Y:S03]  /*66ce0*/  LDCU UR46, c[0x0][0x3b8] ;  /* 0x00007700ff2e77ac */ /* 0x000e660008000800 */
[----:B------:R3:W-:Y:S04]  /*66cf0*/  STL [R1+0x458], R0 ;  /* 0x0004580001007387 */ /* 0x0007e80000100800 */
[----:B------:R2:W-:Y:S04]  /*66d00*/  STL [R1+0x64], R4 ;  /* 0x0000640401007387 */ /* 0x0005e80000100800 */
[----:B------:R-:W4:Y:S04]  /*66d10*/  LDL.LU R17, [R1+0xb4] ;  /* 0x0000b40001117983 */ /* 0x000f280000300800 */
[----:B------:R-:W4:Y:S04]  /*66d20*/  LDL.LU R22, [R1+0x164] ;  /* 0x0001640001167983 */ /* 0x000f280000300800 */
[----:B------:R-:W4:Y:S01]  /*66d30*/  LDL.LU R24, [R1+0xb8] ;  /* 0x0000b80001187983 */ /* 0x000f220000300800 */
[----:B---3--:R-:W-:Y:S01]  /*66d40*/  VIADD R0, R0, UR26 ;  /* 0x0000001a00007c36 */ /* 0x008fe20008000000 */
[----:B------:R-:W3:Y:S04]  /*66d50*/  LDCU UR26, c[0x0][0x3b8] ;  /* 0x00007700ff1a77ac */ /* 0x000ee80008000800 */
[----:B------:R0:W-:Y:S04]  /*66d60*/  STL [R1+0x45c], R0 ;  /* 0x00045c0001007387 */ /* 0x0001e80000100800 */
[----:B------:R-:W3:Y:S01]  /*66d70*/  LDL.LU R26, [R1+0x180] ;  /* 0x00018000011a7983 */ /* 0x000ee20000300800 */
[----:B--2---:R-:W-:-:S02]  /*66d80*/  PRMT R4, R29, 0x5410, R21 ;  /* 0x000054101d047816 */ /* 0x004fc40000000015 */
[----:B----4-:R-:W-:Y:S01]  /*66d90*/  PRMT R3, R2, 0x5410, R3 ;  /* 0x0000541002037816 */ /* 0x010fe20000000003 */
[----:B------:R-:W-:Y:S01]  /*66da0*/  VIADD R2, R0, UR48 ;  /* 0x0000003000027c36 */ /* 0x000fe20008000000 */
[----:B------:R-:W2:Y:S01]  /*66db0*/  LDCU UR48, c[0x0][0x3b8] ;  /* 0x00007700ff3077ac */ /* 0x000ea20008000800 */
[----:B------:R4:W-:Y:S04]  /*66dc0*/  STL [R1+0x68], R4 ;  /* 0x0000680401007387 */ /* 0x0009e80000100800 */
[----:B------:R-:W2:Y:S04]  /*66dd0*/  LDL.LU R6, [R1+0xb0] ;  /* 0x0000b00001067983 */ /* 0x000ea80000300800 */
[----:B------:R1:W-:Y:S04]  /*66de0*/  STL [R1+0xac], R3 ;  /* 0x0000ac0301007387 */ /* 0x0003e80000100800 */
[----:B------:R-:W2:Y:S04]  /*66df0*/  LDL.LU R5, [R1+0x1a0] ;  /* 0x0001a00001057983 */ /* 0x000ea80000300800 */
[----:B0-----:R-:W2:Y:S04]  /*66e00*/  LDL.LU R0, [R1+0xa8] ;  /* 0x0000a80001007983 */ /* 0x001ea80000300800 */
[----:B------:R0:W-:Y:S04]  /*66e10*/  STL [R1+0x460], R2 ;  /* 0x0004600201007387 */ /* 0x0001e80000100800 */
[----:B------:R-:W2:Y:S04]  /*66e20*/  LDL.LU R29, [R1+0x1d8] ;  /* 0x0001d800011d7983 */ /* 0x000ea80000300800 */
[----:B------:R-:W2:Y:S04]  /*66e30*/  LDL.LU R10, [R1+0x90] ;  /* 0x00009000010a7983 */ /* 0x000ea80000300800 */
[----:B------:R-:W2:Y:S04]  /*66e40*/  LDL.LU R9, [R1+0x1f8] ;  /* 0x0001f80001097983 */ /* 0x000ea80000300800 */
[----:B------:R-:W2:Y:S04]  /*66e50*/  LDL.LU R8, [R1+0x84] ;  /* 0x0000840001087983 */ /* 0x000ea80000300800 */
[----:B------:R-:W2:Y:S04]  /*66e60*/  LDL.LU R7, [R1+0xe0] ;  /* 0x0000e00001077983 */ /* 0x000ea80000300800 */
[----:B------:R-:W2:Y:S04]  /*66e70*/  LDL.LU R11, [R1+0x80] ;  /* 0x00008000010b7983 */ /* 0x000ea80000300800 */
[----:B----4-:R-:W4:Y:S04]  /*66e80*/  LDL.LU R4, [R1+0x254] ;  /* 0x0002540001047983 */ /* 0x010f280000300800 */
        /* <DEDUP_REMOVED lines=13> */
[----:B-1----:R-:W4:Y:S01]  /*66f60*/  LDL.LU R3, [R1+0x39c] ;  /* 0x00039c0001037983 */ /* 0x002f220000300800 */
[----:B------:R-:W-:-:S02]  /*66f70*/  PRMT R22, R22, 0x5410, R17 ;  /* 0x0000541016167816 */ /* 0x000fc40000000011 */
[----:B---3--:R-:W-:Y:S01]  /*66f80*/  PRMT R24, R26, 0x5410, R24 ;  /* 0x000054101a187816 */ /* 0x008fe20000000018 */
[----:B------:R-:W3:Y:S04]  /*66f90*/  LDL.LU R17, [R1+0x24e4] ;  /* 0x0024e40001117983 */ /* 0x000ee80000300800 */
[----:B------:R1:W-:Y:S01]  /*66fa0*/  STL [R1+0xb4], R22 ;  /* 0x0000b41601007387 */ /* 0x0003e20000100800 */
[----:B0-----:R-:W-:-:S03]  /*66fb0*/  VIADD R2, R2, UR34 ;  /* 0x0000002202027c36 */ /* 0x001fc60008000000 */
[----:B-1----:R-:W3:Y:S04]  /*66fc0*/  LDL.LU R22, [R1+0x480] ;  /* 0x0004800001167983 */ /* 0x002ee80000300800 */
[----:B------:R0:W-:Y:S04]  /*66fd0*/  STL [R1+0xb8], R24 ;  /* 0x0000b81801007387 */ /* 0x0001e80000100800 */
[----:B0-----:R-:W3:Y:S04]  /*66fe0*/  LDL.LU R24, [R1+0x484] ;  /* 0x0004840001187983 */ /* 0x001ee80000300800 */
[----:B------:R-:W3:Y:S04]  /*66ff0*/  LDL.LU R26, [R1+0x48c] ;  /* 0x00048c00011a7983 */ /* 0x000ee80000300800 */
[----:B------:R0:W-:Y:S02]  /*67000*/  STL [R1+0x464], R2 ;  /* 0x0004640201007387 */ /* 0x0001e40000100800 */
[----:B0-----:R-:W-:Y:S01]  /*67010*/  VIADD R2, R2, UR27 ;  /* 0x0000001b02027c36 */ /* 0x001fe20008000000 */
[----:B--2---:R-:W-:-:S02]  /*67020*/  PRMT R5, R5, 0x5410, R6 ;  /* 0x0000541005057816 */ /* 0x004fc40000000006 */
[----:B------:R-:W2:Y:S01]  /*67030*/  LDL.LU R6, [R1+0x24e0] ;  /* 0x0024e00001067983 */ /* 0x000ea20000300800 */
[----:B------:R-:W-:-:S03]  /*67040*/  PRMT R29, R29, 0x5410, R0 ;  /* 0x000054101d1d7816 */ /* 0x000fc60000000000 */
[----:B------:R0:W-:Y:S01]  /*67050*/  STL [R1+0xb0], R5 ;  /* 0x0000b00501007387 */ /* 0x0001e20000100800 */
[----:B------:R-:W-:Y:S02]  /*67060*/  PRMT R9, R9, 0x5410, R10 ;  /* 0x0000541009097816 */ /* 0x000fe4000000000a */
[----:B------:R-:W-:Y:S01]  /*67070*/  PRMT R7, R7, 0x5410, R8 ;  /* 0x0000541007077816 */ /* 0x000fe20000000008 */
[----:B0-----:R-:W2:Y:S04]  /*67080*/  LDL.LU R5, [R1+0x24dc] ;  /* 0x0024dc0001057983 */ /* 0x001ea80000300800 */
[----:B------:R-:W2:Y:S04]  /*67090*/  LDL.LU R0, [R1+0x24d8] ;  /* 0x0024d80001007983 */ /* 0x000ea80000300800 */
[----:B------:R0:W-:Y:S01]  /*670a0*/  STL [R1+0xa8], R29 ;  /* 0x0000a81d01007387 */ /* 0x0001e20000100800 */
[----:B----4-:R-:W-:-:S02]  /*670b0*/  PRMT R4, R4, 0x5410, R11 ;  /* 0x0000541004047816 */ /* 0x010fc4000000000b */
[----:B------:R-:W-:Y:S01]  /*670c0*/  PRMT R12, R12, 0x5410, R18 ;  /* 0x000054100c0c7816 */ /* 0x000fe20000000012 */
[----:B0-----:R-:W4:Y:S04]  /*670d0*/  LDL.LU R29, [R1+0x490] ;  /* 0x00049000011d7983 */ /* 0x001f280000300800 */
[----:B------:R-:W2:Y:S04]  /*670e0*/  LDL.LU R10, [R1+0x24d4] ;  /* 0x0024d400010a7983 */ /* 0x000ea80000300800 */
[----:B------:R0:W-:Y:S01]  /*670f0*/  STL [R1+0x90], R9 ;  /* 0x0000900901007387 */ /* 0x0001e20000100800 */
[----:B------:R-:W-:-:S03]  /*67100*/  PRMT R13, R13, 0x5410, R19 ;  /* 0x000054100d0d7816 */ /* 0x000fc60000000013 */
[----:B0-----:R-:W2:Y:S04]  /*67110*/  LDL.LU R9, [R1+0x24d0] ;  /* 0x0024d00001097983 */ /* 0x001ea80000300800 */
[----:B------:R0:W-:Y:S04]  /*67120*/  STL [R1+0x468], R2 ;  /* 0x0004680201007387 */ /* 0x0001e80000100800 */
[----:B------:R-:W2:Y:S04]  /*67130*/  LDL.LU R8, [R1+0x24cc] ;  /* 0x0024cc0001087983 */ /* 0x000ea80000300800 */
[----:B------:R1:W-:Y:S01]  /*67140*/  STL [R1+0x84], R7 ;  /* 0x0000840701007387 */ /* 0x0003e20000100800 */
[----:B------:R-:W-:Y:S01]  /*67150*/  PRMT R14, R14, 0x5410, R28 ;  /* 0x000054100e0e7816 */ /* 0x000fe2000000001c */
[----:B0-----:R-:W-:Y:S01]  /*67160*/  VIADD R2, R2, UR38 ;  /* 0x0000002602027c36 */ /* 0x001fe20008000000 */
[----:B------:R-:W-:Y:S01]  /*67170*/  PRMT R27, R27, 0x5410, R15 ;  /* 0x000054101b1b7816 */ /* 0x000fe2000000000f */
[----:B-1----:R-:W2:Y:S04]  /*67180*/  LDL.LU R7, [R1+0x24c8] ;  /* 0x0024c80001077983 */ /* 0x002ea80000300800 */
[----:B------:R-:W2:Y:S04]  /*67190*/  LDL.LU R11, [R1+0x24c4] ;  /* 0x0024c400010b7983 */ /* 0x000ea80000300800 */
[----:B------:R0:W-:Y:S01]  /*671a0*/  STL [R1+0x80], R4 ;  /* 0x0000800401007387 */ /* 0x0001e20000100800 */
[----:B------:R-:W-:-:S02]  /*671b0*/  PRMT R16, R16, 0x5410, R20 ;  /* 0x0000541010107816 */ /* 0x000fc40000000014 */
[----:B------:R-:W-:Y:S02]  /*671c0*/  PRMT R23, R23, 0x5410, R25 ;  /* 0x0000541017177816 */ /* 0x000fe40000000019 */
[----:B------:R-:W-:Y:S02]  /*671d0*/  PRMT R3, R3, 0x5410, R21 ;  /* 0x0000541003037816 */ /* 0x000fe40000000015 */
[----:B---3--:R-:W-:Y:S01]  /*671e0*/  LOP3.LUT R17, R17, 0xfffffff7, RZ, 0xc0, !PT ;  /* 0xfffffff711117812 */ /* 0x008fe200078ec0ff */
[----:B------:R-:W1:Y:S01]  /*671f0*/  LDCU UR38, c[0x0][0x3b8] ;  /* 0x00007700ff2677ac */ /* 0x000e620008000800 */
[----:B0-----:R-:W3:Y:S04]  /*67200*/  LDL.LU R4, [R1+0x24c0] ;  /* 0x0024c00001047983 */ /* 0x001ee80000300800 */
[----:B------:R-:W2:Y:S04]  /*67210*/  LDL.LU R18, [R1+0x24bc] ;  /* 0x0024bc0001127983 */ /* 0x000ea80000300800 */
[----:B------:R0:W-:Y:S04]  /*67220*/  STL [R1+0x7c], R12 ;  /* 0x00007c0c01007387 */ /* 0x0001e80000100800 */
[----:B0-----:R-:W2:Y:S04]  /*67230*/  LDL.LU R12, [R1+0x24b8] ;  /* 0x0024b800010c7983 */ /* 0x001ea80000300800 */
[----:B------:R0:W-:Y:S04]  /*67240*/  STL [R1+0x46c], R2 ;  /* 0x00046c0201007387 */ /* 0x0001e80000100800 */
[----:B------:R-:W2:Y:S04]  /*67250*/  LDL.LU R19, [R1+0x24b4] ;  /* 0x0024b40001137983 */ /* 0x000ea80000300800 */
[----:B------:R1:W-:Y:S01]  /*67260*/  STL [R1+0x78], R13 ;  /* 0x0000780d01007387 */ /* 0x0003e20000100800 */
[----:B0-----:R-:W-:Y:S01]  /*67270*/  VIADD R2, R2, UR5 ;  /* 0x0000000502027c36 */ /* 0x001fe20008000000 */
[----:B------:R-:W0:Y:S02]  /*67280*/  LDCU UR5, c[0x0][0x3b8] ;  /* 0x00007700ff0577ac */ /* 0x000e240008000800 */
[----:B-1----:R-:W2:Y:S04]  /*67290*/  LDL.LU R13, [R1+0x24b0] ;  /* 0x0024b000010d7983 */ /* 0x002ea80000300800 */
[----:B------:R-:W2:Y:S04]  /*672a0*/  LDL.LU R28, [R1+0x24ac] ;  /* 0x0024ac00011c7983 */ /* 0x000ea80000300800 */
[----:B------:R1:W-:Y:S04]  /*672b0*/  STL [R1+0x74], R14 ;  /* 0x0000740e01007387 */ /* 0x0003e80000100800 */
[----:B-1----:R-:W2:Y:S04]  /*672c0*/  LDL.LU R14, [R1+0x24a8] ;  /* 0x0024a800010e7983 */ /* 0x002ea80000300800 */
[----:B------:R1:W-:Y:S04]  /*672d0*/  STL [R1+0x470], R2 ;  /* 0x0004700201007387 */ /* 0x0003e80000100800 */
[----:B------:R-:W4:Y:S04]  /*672e0*/  LDL.LU R15, [R1+0x24a4] ;  /* 0x0024a400010f7983 */ /* 0x000f280000300800 */
[----:B------:R0:W-:Y:S01]  /*672f0*/  STL [R1+0x70], R27 ;  /* 0x0000701b01007387 */ /* 0x0001e20000100800 */
[----:B-1----:R-:W-:Y:S01]  /*67300*/  VIADD R2, R2, UR12 ;  /* 0x0000000c02027c36 */ /* 0x002fe20008000000 */
[----:B------:R-:W1:Y:S02]  /*67310*/  LDCU UR12, c[0x0][0x3b8] ;  /* 0x00007700ff0c77ac */ /* 0x000e640008000800 */
[----:B0-----:R-:W2:Y:S04]  /*67320*/  LDL.LU R27, [R1+0x24a0] ;  /* 0x0024a000011b7983 */ /* 0x001ea80000300800 */
[----:B------:R-:W2:Y:S04]  /*67330*/  LDL.LU R20, [R1+0x249c] ;  /* 0x00249c0001147983 */ /* 0x000ea80000300800 */
[----:B------:R0:W-:Y:S04]  /*67340*/  STL [R1+0x130], R16 ;  /* 0x0001301001007387 */ /* 0x0001e80000100800 */
[----:B0-----:R-:W2:Y:S04]  /*67350*/  LDL.LU R16, [R1+0x2498] ;  /* 0x0024980001107983 */ /* 0x001ea80000300800 */
[----:B------:R-:W-:Y:S04]  /*67360*/  STL [R1+0x474], R2 ;  /* 0x0004740201007387 */ /* 0x000fe80000100800 */
[----:B------:R-:W2:Y:S04]  /*67370*/  LDL.LU R25, [R1+0x2494] ;  /* 0x0024940001197983 */ /* 0x000ea80000300800 */
[----:B------:R0:W-:Y:S04]  /*67380*/  STL [R1+0x134], R23 ;  /* 0x0001341701007387 */ /* 0x0001e80000100800 */
[----:B0-----:R-:W3:Y:S04]  /*67390*/  LDL.LU R23, [R1+0x2490] ;  /* 0x0024900001177983 */ /* 0x001ee80000300800 */
[----:B------:R-:W3:Y:S01]  /*673a0*/  LDL.LU R21, [R1+0x248c] ;  /* 0x00248c0001157983 */ /* 0x000ee20000300800 */
[----:B------:R-:W-:Y:S01]  /*673b0*/  VIADD R2, R2, UR10 ;  /* 0x0000000a02027c36 */ /* 0x000fe20008000000 */
[----:B------:R-:W0:Y:S04]  /*673c0*/  LDCU UR10, c[0x0][0x3b8] ;  /* 0x00007700ff0a77ac */ /* 0x000e280008000800 */
[----:B------:R1:W-:Y:S04]  /*673d0*/  STL [R1+0x478], R2 ;  /* 0x0004780201007387 */ /* 0x0003e80000100800 */
[----:B------:R0:W-:Y:S01]  /*673e0*/  STL [R1+0x2d4], R3 ;  /* 0x0002d40301007387 */ /* 0x0001e20000100800 */
[----:B-1----:R-:W-:-:S03]  /*673f0*/  VIADD R2, R2, UR24 ;  /* 0x0000001802027c36 */ /* 0x002fc60008000000 */
[----:B0-----:R-:W4:Y:S01]  /*67400*/  LDL.LU R3, [R1+0x1ef8] ;  /* 0x001ef80001037983 */ /* 0x001f220000300800 */
[----:B------:R-:W0:Y:S01]  /*67410*/  LDCU UR24, c[0x0][0x3b8] ;  /* 0x00007700ff1877ac */ /* 0x000e220008000800 */
[----:B--2---:R-:W-:Y:S02]  /*67420*/  PRMT R26, R26, 0x5410, R25 ;  /* 0x000054101a1a7816 */ /* 0x004fe40000000019 */
[----:B------:R-:W-:Y:S02]  /*67430*/  PRMT R16, R16, 0x5410, R27 ;  /* 0x0000541010107816 */ /* 0x000fe4000000001b */
[----:B---3--:R-:W-:Y:S02]  /*67440*/  PRMT R22, R22, 0x5410, R21 ;  /* 0x0000541016167816 */ /* 0x008fe40000000015 */
[----:B------:R-:W-:Y:S01]  /*67450*/  PRMT R24, R24, 0x5410, R23 ;  /* 0x0000541018187816 */ /* 0x000fe20000000017 */
[----:B------:R-:W2:Y:S04]  /*67460*/  LDL.LU R21, [R1+0x2488] ;  /* 0x0024880001157983 */ /* 0x000ea80000300800 */
[----:B------:R1:W-:Y:S04]  /*67470*/  STL [R1+0x2f0], R22 ;  /* 0x0002f01601007387 */ /* 0x0003e80000100800 */
[----:B-1----:R-:W3:Y:S04]  /*67480*/  LDL.LU R22, [R1+0x2484] ;  /* 0x0024840001167983 */ /* 0x002ee80000300800 */
[----:B------:R-:W-:Y:S04]  /*67490*/  STL [R1+0x47c], R2 ;  /* 0x00047c0201007387 */ /* 0x000fe80000100800 */
[----:B------:R-:W2:Y:S04]  /*674a0*/  LDL.LU R23, [R1+0x2480] ;  /* 0x0024800001177983 */ /* 0x000ea80000300800 */
[----:B------:R1:W-:Y:S04]  /*674b0*/  STL [R1+0x350], R24 ;  /* 0x0003501801007387 */ /* 0x0003e80000100800 */
[----:B-1----:R-:W2:Y:S04]  /*674c0*/  LDL.LU R24, [R1+0x247c] ;  /* 0x00247c0001187983 */ /* 0x002ea80000300800 */
[----:B------:R-:W2:Y:S04]  /*674d0*/  LDL.LU R25, [R1+0x2478] ;  /* 0x0024780001197983 */ /* 0x000ea80000300800 */
[----:B------:R1:W-:Y:S04]  /*674e0*/  STL [R1+0x330], R26 ;  /* 0x0003301a01007387 */ /* 0x0003e80000100800 */
[----:B-1----:R-:W2:Y:S04]  /*674f0*/  LDL.LU R26, [R1+0x2474] ;  /* 0x00247400011a7983 */ /* 0x002ea80000300800 */
[----:B------:R-:W2:Y:S04]  /*67500*/  LDL.LU R27, [R1+0x2470] ;  /* 0x00247000011b7983 */ /* 0x000ea80000300800 */
[----:B------:R1:W-:Y:S04]  /*67510*/  STL [R1+0x374], R16 ;  /* 0x0003741001007387 */ /* 0x0003e80000100800 */
[----:B-1----:R-:W2:Y:S01]  /*67520*/  LDL.LU R16, [R1+0x246c] ;  /* 0x00246c0001107983 */ /* 0x002ea20000300800 */
[----:B------:R-:W-:Y:S01]  /*67530*/  VIADD R2, R2, UR32 ;  /* 0x0000002002027c36 */ /* 0x000fe20008000000 */
[----:B----4-:R-:W-:-:S02]  /*67540*/  PRMT R29, R29, 0x5410, R15 ;  /* 0x000054101d1d7816 */ /* 0x010fc4000000000f */
[----:B------:R-:W-:Y:S01]  /*67550*/  PRMT R14, R14, 0x5410, R28 ;  /* 0x000054100e0e7816 */ /* 0x000fe2000000001c */
[----:B------:R-:W1:Y:S01]  /*67560*/  LDCU UR32, c[0x0][0x3b8] ;  /* 0x00007700ff2077ac */ /* 0x000e620008000800 */
[----:B------:R4:W-:Y:S04]  /*67570*/  STL [R1+0x488], R2 ;  /* 0x0004880201007387 */ /* 0x0009e80000100800 */
[----:B------:R-:W3:Y:S01]  /*67580*/  LDL.LU R15, [R1+0x2468] ;  /* 0x00246800010f7983 */ /* 0x000ee20000300800 */
[----:B----4-:R-:W-:-:S05]  /*67590*/  VIADD R2, R2, UR51 ;  /* 0x0000003302027c36 */ /* 0x010fca0008000000 */
[----:B------:R4:W-:Y:S04]  /*675a0*/  STL [R1+0x494], R2 ;  /* 0x0004940201007387 */ /* 0x0009e80000100800 */
[----:B------:R-:W-:Y:S04]  /*675b0*/  STL [R1+0x370], R29 ;  /* 0x0003701d01007387 */ /* 0x000fe80000100800 */
[----:B------:R-:W-:Y:S01]  /*675c0*/  STL [R1+0x394], R14 ;  /* 0x0003940e01007387 */ /* 0x000fe20000100800 */
[----:B----4-:R-:W-:Y:S01]  /*675d0*/  VIADD R2, R2, UR26 ;  /* 0x0000001a02027c36 */ /* 0x010fe20008000000 */
[----:B------:R-:W4:Y:S01]  /*675e0*/  LDCU.64 UR26, c[0x0][0x398] ;  /* 0x00007300ff1a77ac */ /* 0x000f220008000a00 */
[----:B--2---:R-:W-:-:S02]  /*675f0*/  PRMT R13, R16, 0x5410, R13 ;  /* 0x00005410100d7816 */ /* 0x004fc4000000000d */
[----:B------:R-:W2:Y:S04]  /*67600*/  LDL.LU R16, [R1+0x2464] ;  /* 0x0024640001107983 */ /* 0x000ea80000300800 */
[----:B------:R0:W-:Y:S01]  /*67610*/  STL [R1+0x490], R2 ;  /* 0x0004900201007387 */ /* 0x0001e20000100800 */
[----:B---3--:R-:W-:-:S03]  /*67620*/  PRMT R12, R15, 0x5410, R12 ;  /* 0x000054100f0c7816 */ /* 0x008fc6000000000c */
[----:B------:R-:W-:Y:S04]  /*67630*/  STL [R1+0x390], R13 ;  /* 0x0003900d01007387 */ /* 0x000fe80000100800 */
[----:B------:R3:W-:Y:S01]  /*67640*/  STL [R1+0x39c], R12 ;  /* 0x00039c0c01007387 */ /* 0x0007e20000100800 */
[----:B0-----:R-:W-:-:S05]  /*67650*/  VIADD R2, R2, UR52 ;  /* 0x0000003402027c36 */ /* 0x001fca0008000000 */
[----:B------:R-:W-:Y:S01]  /*67660*/  STL [R1+0x484], R2 ;  /* 0x0004840201007387 */ /* 0x000fe20000100800 */
[----:B---3--:R-:W-:-:S05]  /*67670*/  LOP3.LUT R12, R3, 0xf0, RZ, 0xc0, !PT ;  /* 0x000000f0030c7812 */ /* 0x008fca00078ec0ff */
[----:B------:R0:W-:Y:S02]  /*67680*/  STL [R1+0x28], R12 ;  /* 0x0000280c01007387 */ /* 0x0001e40000100800 */
[----:B0-----:R-:W-:-:S05]  /*67690*/  VIADD R12, R4, 0x21 ;  /* 0x00000021040c7836 */ /* 0x001fca0000000000 */
[----:B------:R-:W-:Y:S01]  /*676a0*/  ISETP.GE.AND P0, PT, R12, UR35, PT ;  /* 0x000000230c007c0c */ /* 0x000fe2000bf06270 */
[----:B------:R-:W0:Y:S03]  /*676b0*/  LDCU.64 UR34, c[0x0][0x398] ;  /* 0x00007300ff2277ac */ /* 0x000e260008000a00 */
[----:B------:R-:W-:Y:S02]  /*676c0*/  ISETP.LT.AND P3, PT, R7, UR55, !P0 ;  /* 0x0000003707007c0c */ /* 0x000fe4000c761270 */
[----:B----4-:R-:W-:Y:S01]  /*676d0*/  ISETP.LT.AND P1, PT, R11, UR26, !P0 ;  /* 0x0000001a0b007c0c */ /* 0x010fe2000c721270 */
[----:B------:R-:W3:Y:S01]  /*676e0*/  LDCU UR55, c[0x0][0x398] ;  /* 0x00007300ff3777ac */ /* 0x000ee20008000800 */
[----:B------:R-:W-:Y:S01]  /*676f0*/  ISETP.LT.AND P2, PT, R8, UR54, !P0 ;  /* 0x0000003608007c0c */ /* 0x000fe2000c741270 */
[----:B------:R-:W4:Y:S01]  /*67700*/  LDCU UR54, c[0x0][0x398] ;  /* 0x00007300ff3677ac */ /* 0x000f220008000800 */
[----:B------:R-:W-:-:S02]  /*67710*/  VIADD R13, R4, 0x20 ;  /* 0x00000020040d7836 */ /* 0x000fc40000000000 */
[----:B------:R-:W-:Y:S01]  /*67720*/  VIADD R28, R4, 0x1f ;  /* 0x0000001f041c7836 */ /* 0x000fe20000000000 */
[----:B------:R-:W0:Y:S04]  /*67730*/  LDCU UR26, c[0x0][0x398] ;  /* 0x00007300ff1a77ac */ /* 0x000e280008000800 */
[----:B------:R-:W-:-:S04]  /*67740*/  @P3 LOP3.LUT R17, R17, 0x8, RZ, 0xfc, !PT ;  /* 0x0000000811113812 */ /* 0x000fc800078efcff */
[----:B------:R-:W-:-:S04]  /*67750*/  LOP3.LUT R17, R17, 0xfffffffb, RZ, 0xc0, !PT ;  /* 0xfffffffb11117812 */ /* 0x000fc800078ec0ff */
[----:B------:R-:W-:Y:S02]  /*67760*/  @P2 LOP3.LUT R17, R17, 0x4, RZ, 0xfc, !PT ;  /* 0x0000000411112812 */ /* 0x000fe400078efcff */
[----:B---3--:R-:W-:Y:S02]  /*67770*/  ISETP.LT.AND P2, PT, R0, UR55, !P0 ;  /* 0x0000003700007c0c */ /* 0x008fe4000c741270 */
[----:B------:R-:W-:Y:S02]  /*67780*/  LOP3.LUT R17, R17, 0xfffffffd, RZ, 0xc0, !PT ;  /* 0xfffffffd11117812 */ /* 0x000fe400078ec0ff */
[----:B------:R-:W-:Y:S01]  /*67790*/  ISETP.LT.AND P3, PT, R10, UR56, !P0 ;  /* 0x000000380a007c0c */ /* 0x000fe2000c761270 */
[----:B------:R-:W3:Y:S01]  /*677a0*/  LDCU.64 UR56, c[0x0][0x398] ;  /* 0x00007300ff3877ac */ /* 0x000ee20008000a00 */
[----:B------:R-:W-:Y:S02]  /*677b0*/  VIADD R29, R4, 0x1e ;  /* 0x0000001e041d7836 */ /* 0x000fe40000000000 */
[----:B------:R-:W-:-:S05]  /*677c0*/  VIADD R2, R2, UR48 ;  /* 0x0000003002027c36 */ /* 0x000fca0008000000 */
[----:B------:R0:W-:Y:S02]  /*677d0*/  STL [R1+0x480], R2 ;  /* 0x0004800201007387 */ /* 0x0001e40000100800 */
[----:B0-----:R-:W-:Y:S01]  /*677e0*/  VIADD R2, R2, UR49 ;  /* 0x0000003102027c36 */ /* 0x001fe20008000000 */
[----:B--2---:R-:W-:Y:S01]  /*677f0*/  LOP3.LUT R16, R16, 0x7fffffff, RZ, 0xc0, !PT ;  /* 0x7fffffff10107812 */ /* 0x004fe200078ec0ff */
[C---:B------:R-:W-:Y:S02]  /*67800*/  VIADD R15, R4.reuse, 0x1d ;  /* 0x0000001d040f7836 */ /* 0x040fe40000000000 */
[C---:B------:R-:W-:Y:S02]  /*67810*/  VIADD R12, R4.reuse, 0x1c ;  /* 0x0000001c040c7836 */ /* 0x040fe40000000000 */
[----:B------:R-:W-:Y:S01]  /*67820*/  VIADD R14, R4, 0x1b ;  /* 0x0000001b040e7836 */ /* 0x000fe20000000000 */
[----:B------:R-:W-:Y:S02]  /*67830*/  @P1 LOP3.LUT R16, R16, 0x80000000, RZ, 0xfc, !PT ;  /* 0x8000000010101812 */ /* 0x000fe400078efcff */
[----:B------:R-:W-:Y:S01]  /*67840*/  ISETP.LT.AND P1, PT, R9, UR53, !P0 ;  /* 0x0000003509007c0c */ /* 0x000fe2000c721270 */
[----:B------:R-:W0:Y:S01]  /*67850*/  LDCU UR53, c[0x0][0x398] ;  /* 0x00007300ff3577ac */ /* 0x000e220008000800 */
[----:B------:R-:W2:Y:S01]  /*67860*/  LDCU.64 UR48, c[0x0][0x398] ;  /* 0x00007300ff3077ac */ /* 0x000ea20008000a00 */
[----:B------:R-:W-:-:S04]  /*67870*/  LOP3.LUT R16, R16, 0xbfffffff, RZ, 0xc0, !PT ;  /* 0xbfffffff10107812 */ /* 0x000fc800078ec0ff */
[----:B------:R-:W-:-:S06]  /*67880*/  @P2 LOP3.LUT R16, R16, 0x40000000, RZ, 0xfc, !PT ;  /* 0x4000000010102812 */ /* 0x000fcc00078efcff */
[----:B------:R-:W-:Y:S02]  /*67890*/  @P1 LOP3.LUT R17, R17, 0x2, RZ, 0xfc, !PT ;  /* 0x0000000211111812 */ /* 0x000fe400078efcff */
[----:B----4-:R-:W-:Y:S02]  /*678a0*/  ISETP.LT.AND P1, PT, R5, UR54, !P0 ;  /* 0x0000003605007c0c */ /* 0x010fe4000c721270 */
[----:B------:R-:W-:Y:S01]  /*678b0*/  LOP3.LUT R16, R16, 0xdfffffff, RZ, 0xc0, !PT ;  /* 0xdfffffff10107812 */ /* 0x000fe200078ec0ff */
[----:B------:R-:W4:Y:S01]  /*678c0*/  LDCU.64 UR54, c[0x0][0x398] ;  /* 0x00007300ff3677ac */ /* 0x000f220008000a00 */
[----:B0-----:R-:W-:Y:S02]  /*678d0*/  ISETP.LT.AND P0, PT, R6, UR53, !P0 ;  /* 0x0000003506007c0c */ /* 0x001fe4000c701270 */
[----:B------:R-:W-:Y:S01]  /*678e0*/  LOP3.LUT R17, R17, 0xfffffffe, RZ, 0xc0, !PT ;  /* 0xfffffffe11117812 */ /* 0x000fe200078ec0ff */
[----:B------:R0:W-:Y:S01]  /*678f0*/  STL [R1+0x48c], R2 ;  /* 0x00048c0201007387 */ /* 0x0001e20000100800 */
[----:B------:R-:W0:Y:S05]  /*67900*/  LDCU.64 UR52, c[0x0][0x398] ;  /* 0x00007300ff3477ac */ /* 0x000e2a0008000a00 */
[----:B------:R-:W-:-:S04]  /*67910*/  @P1 LOP3.LUT R16, R16, 0x20000000, RZ, 0xfc, !PT ;  /* 0x2000000010101812 */ /* 0x000fc800078efcff */
[----:B------:R-:W-:-:S04]  /*67920*/  LOP3.LUT R16, R16, 0xefffffff, RZ, 0xc0, !PT ;  /* 0xefffffff10107812 */ /* 0x000fc800078ec0ff */
[----:B------:R-:W-:Y:S02]  /*67930*/  @P0 LOP3.LUT R16, R16, 0x10000000, RZ, 0xfc, !PT ;  /* 0x1000000010100812 */ /* 0x000fe400078efcff */
[----:B------:R-:W-:-:S04]  /*67940*/  ISETP.GE.AND P0, PT, R13, UR47, PT ;  /* 0x0000002f0d007c0c */ /* 0x000fc8000bf06270 */
[----:B------:R-:W-:Y:S02]  /*67950*/  ISETP.LT.AND P1, PT, R11, UR34, !P0 ;  /* 0x000000220b007c0c */ /* 0x000fe4000c721270 */
[----:B------:R-:W-:Y:S02]  /*67960*/  @P3 LOP3.LUT R17, R17, 0x1, RZ, 0xfc, !PT ;  /* 0x0000000111113812 */ /* 0x000fe400078efcff */
[----:B------:R-:W-:Y:S02]  /*67970*/  ISETP.LT.AND P3, PT, R7, UR77, !P0 ;  /* 0x0000004d07007c0c */ /* 0x000fe4000c761270 */
[----:B------:R-:W-:Y:S02]  /*67980*/  LOP3.LUT R16, R16, 0xff7fffff, RZ, 0xc0, !PT ;  /* 0xff7fffff10107812 */ /* 0x000fe400078ec0ff */
[----:B------:R-:W-:Y:S01]  /*67990*/  ISETP.LT.AND P2, PT, R8, UR61, !P0 ;  /* 0x0000003d08007c0c */ /* 0x000fe2000c741270 */
[----:B------:R-:W0:Y:S01]  /*679a0*/  LDCU UR77, c[0x0][0x398] ;  /* 0x00007300ff4d77ac */ /* 0x000e220008000800 */
[----:B------:R-:W0:Y:S01]  /*679b0*/  LDCU UR61, c[0x0][0x398] ;  /* 0x00007300ff3d77ac */ /* 0x000e220008000800 */
[----:B------:R-:W0:Y:S02]  /*679c0*/  LDCU UR34, c[0x0][0x398] ;  /* 0x00007300ff2277ac */ /* 0x000e240008000800 */
        /* <DEDUP_REMOVED lines=15> */
[----:B------:R-:W-:-:S04]  /*67ac0*/  @P3 LOP3.LUT R16, R16, 0x1000000, RZ, 0xfc, !PT ;  /* 0x0100000010103812 */ /* 0x000fc800078efcff */
[----:B------:R-:W-:Y:S02]  /*67ad0*/  LOP3.LUT R16, R16, 0xffbfffff, RZ, 0xc0, !PT ;  /* 0xffbfffff10107812 */ /* 0x000fe400078ec0ff */
[----:B-1----:R-:W-:Y:S02]  /*67ae0*/  ISETP.LT.AND P0, PT, R6, UR59, !P0 ;  /* 0x0000003b06007c0c */ /* 0x002fe4000c701270 */
[----:B------:R-:W-:-:S04]  /*67af0*/  @P2 LOP3.LUT R16, R16, 0x400000, RZ, 0xfc, !PT ;  /* 0x0040000010102812 */ /* 0x000fc800078efcff */
[----:B------:R-:W-:-:S04]  /*67b00*/  LOP3.LUT R16, R16, 0xffdfffff, RZ, 0xc0, !PT ;  /* 0xffdfffff10107812 */ /* 0x000fc800078ec0ff */
[----:B------:R-:W-:-:S04]  /*67b10*/  @P1 LOP3.LUT R16, R16, 0x200000, RZ, 0xfc, !PT ;  /* 0x0020000010101812 */ /* 0x000fc800078efcff */
[----:B------:R-:W-:-:S04]  /*67b20*/  LOP3.LUT R16, R16, 0xffefffff, RZ, 0xc0, !PT ;  /* 0xffefffff10107812 */ /* 0x000fc800078ec0ff */
[----:B------:R-:W-:Y:S02]  /*67b30*/  @P0 LOP3.LUT R16, R16, 0x100000, RZ, 0xfc, !PT ;  /* 0x0010000010100812 */ /* 0x000fe400078efcff */
[----:B------:R-:W-:-:S04]  /*67b40*/  ISETP.GE.AND P0, PT, R28, UR27, PT ;  /* 0x0000001b1c007c0c */ /* 0x000fc8000bf06270 */
[----:B---3--:R-:W-:Y:S02]  /*67b50*/  ISETP.LT.AND P2, PT, R11, UR56, !P0 ;  /* 0x000000380b007c0c */ /* 0x008fe4000c741270 */
[----:B0-----:R-:W-:Y:S02]  /*67b60*/  ISETP.LT.AND P1, PT, R7, UR77, !P0 ;  /* 0x0000004d07007c0c */ /* 0x001fe4000c721270 */
[----:B------:R-:W-:Y:S02]  /*67b70*/  LOP3.LUT R16, R16, 0xffff7fff, RZ, 0xc0, !PT ;  /* 0xffff7fff10107812 */ /* 0x000fe400078ec0ff */
[----:B------:R-:W-:Y:S01]  /*67b80*/  ISETP.LT.AND P3, PT, R8, UR34, !P0 ;  /* 0x0000002208007c0c */ /* 0x000fe2000c761270 */
[----:B------:R-:W0:Y:S06]  /*67b90*/  LDCU UR77, c[0x0][0x398] ;  /* 0x00007300ff4d77ac */ /* 0x000e2c0008000800 */
[----:B------:R-:W-:-:S04]  /*67ba0*/  @P2 LOP3.LUT R16, R16, 0x8000, RZ, 0xfc, !PT ;  /* 0x0000800010102812 */ /* 0x000fc800078efcff */
[----:B------:R-:W-:Y:S02]  /*67bb0*/  LOP3.LUT R16, R16, 0xfff7ffff, RZ, 0xc0, !PT ;  /* 0xfff7ffff10107812 */ /* 0x000fe400078ec0ff */
[----:B------:R-:W-:Y:S02]  /*67bc0*/  ISETP.LT.AND P2, PT, R9, UR26, !P0 ;  /* 0x0000001a09007c0c */ /* 0x000fe4000c741270 */
[----:B------:R-:W-:-:S04]  /*67bd0*/  @P1 LOP3.LUT R16, R16, 0x80000, RZ, 0xfc, !PT ;  /* 0x0008000010101812 */ /* 0x000fc800078efcff */
[----:B------:R-:W-:Y:S02]  /*67be0*/  LOP3.LUT R16, R16, 0xfffbffff, RZ, 0xc0, !PT ;  /* 0xfffbffff10107812 */ /* 0x000fe400078ec0ff */
[----:B------:R-:W-:Y:S02]  /*67bf0*/  ISETP.LT.AND P1, PT, R10, UR76, !P0 ;  /* 0x0000004c0a007c0c */ /* 0x000fe4000c721270 */
[----:B------:R-:W-:-:S04]  /*67c00*/  @P3 LOP3.LUT R16, R16, 0x40000, RZ, 0xfc, !PT ;  /* 0x0004000010103812 */ /* 0x000fc800078efcff */
[----:B------:R-:W-:Y:S02]  /*67c10*/  LOP3.LUT R16, R16, 0xfffdffff, RZ, 0xc0, !PT ;  /* 0xfffdffff10107812 */ /* 0x000fe400078ec0ff */
[----:B0-----:R-:W-:Y:S02]  /*67c20*/  ISETP.LT.AND P3, PT, R0, UR77, !P0 ;  /* 0x0000004d00007c0c */ /* 0x001fe4000c761270 */
[----:B------:R-:W-:-:S04]  /*67c30*/  @P2 LOP3.LUT R16, R16, 0x20000, RZ, 0xfc, !PT ;  /* 0x0002000010102812 */ /* 0x000fc800078efcff */
[----:B------:R-:W-:Y:S02]  /*67c40*/  LOP3.LUT R16, R16, 0xfffeffff, RZ, 0xc0, !PT ;  /* 0xfffeffff10107812 */ /* 0x000fe400078ec0ff */
[----:B------:R-:W-:Y:S02]  /*67c50*/  ISETP.LT.AND P2, PT, R5, UR15, !P0 ;  /* 0x0000000f05007c0c */ /* 0x000fe4000c741270 */
[----:B------:R-:W-:-:S04]  /*67c60*/  @P1 LOP3.LUT R16, R16, 0x10000, RZ, 0xfc, !PT ;  /* 0x0001000010101812 */ /* 0x000fc800078efcff */
[----:B------:R-:W-:Y:S02]  /*67c70*/  LOP3.LUT R16, R16, 0xffffbfff, RZ, 0xc0, !PT ;  /* 0xffffbfff10107812 */ /* 0x000fe400078ec0ff */
[----:B------:R-:W-:Y:S02]  /*67c80*/  ISETP.LT.AND P1, PT, R6, UR14, !P0 ;  /* 0x0000000e06007c0c */ /* 0x000fe4000c721270 */
[----:B------:R-:W-:Y:S02]  /*67c90*/  @P3 LOP3.LUT R16, R16, 0x4000, RZ, 0xfc, !PT ;  /* 0x0000400010103812 */ /* 0x000fe400078efcff */
[----:B------:R-:W-:Y:S02]  /*67ca0*/  ISETP.GE.AND P0, PT, R29, UR35, PT ;  /* 0x000000231d007c0c */ /* 0x000fe4000bf06270 */
[----:B------:R-:W-:-:S04]  /*67cb0*/  LOP3.LUT R16, R16, 0xffffdfff, RZ, 0xc0, !PT ;  /* 0xffffdfff10107812 */ /* 0x000fc800078ec0ff */
[----:B------:R-:W-:Y:S02]  /*67cc0*/  @P2 LOP3.LUT R16, R16, 0x2000, RZ, 0xfc, !PT ;  /* 0x0000200010102812 */ /* 0x000fe400078efcff */
[----:B----4-:R-:W-:Y:S02]  /*67cd0*/  ISETP.LT.AND P2, PT, R11, UR54, !P0 ;  /* 0x000000360b007c0c */ /* 0x010fe4000c741270 */
[----:B------:R-:W-:-:S04]  /*67ce0*/  LOP3.LUT R16, R16, 0xffffefff, RZ, 0xc0, !PT ;  /* 0xffffefff10107812 */ /* 0x000fc800078ec0ff */
[----:B------:R-:W-:Y:S02]  /*67cf0*/  @P1 LOP3.LUT R16, R16, 0x1000, RZ, 0xfc, !PT ;  /* 0x0000100010101812 */ /* 0x000fe400078efcff */
[----:B------:R-:W-:Y:S02]  /*67d00*/  ISETP.LT.AND P1, PT, R7, UR6, !P0 ;  /* 0x0000000607007c0c */ /* 0x000fe4000c721270 */
[----:B------:R-:W-:Y:S02]  /*67d10*/  LOP3.LUT R16, R16, 0xffffff7f, RZ, 0xc0, !PT ;  /* 0xffffff7f10107812 */ /* 0x000fe400078ec0ff */
[----:B------:R-:W-:Y:S02]  /*67d20*/  ISETP.LT.AND P3, PT, R8, UR23, !P0 ;  /* 0x0000001708007c0c */ /* 0x000fe4000c761270 */
[----:B------:R-:W-:Y:S01]  /*67d30*/  @P2 LOP3.LUT R16, R16, 0x80, RZ, 0xfc, !PT ;  /* 0x0000008010102812 */ /* 0x000fe200078efcff */
[----:B------:R-:W-:Y:S01]  /*67d40*/  VIADD R2, R2, UR50 ;  /* 0x0000003202027c36 */ /* 0x000fe20008000000 */
[----:B------:R-:W-:Y:S01]  /*67d50*/  ISETP.LT.AND P2, PT, R9, UR22, !P0 ;  /* 0x0000001609007c0c */ /* 0x000fe2000c741270 */
[----:B------:R-:W0:Y:S01]  /*67d60*/  LDCU.64 UR50, c[0x0][0x398] ;  /* 0x00007300ff3277ac */ /* 0x000e220008000a00 */
[----:B------:R-:W-:-:S02]  /*67d70*/  LOP3.LUT R16, R16, 0xfffff7ff, RZ, 0xc0, !PT ;  /* 0xfffff7ff10107812 */ /* 0x000fc400078ec0ff */
[----:B------:R1:W-:Y:S02]  /*67d80*/  STL [R1+0x49c], R2 ;  /* 0x00049c0201007387 */ /* 0x0003e40000100800 */
[----:B------:R-:W-:-:S04]  /*67d90*/  @P1 LOP3.LUT R16, R16, 0x800, RZ, 0xfc, !PT ;  /* 0x0000080010101812 */ /* 0x000fc800078efcff */
[----:B------:R-:W-:Y:S01]  /*67da0*/  LOP3.LUT R16, R16, 0xfffffbff, RZ, 0xc0, !PT ;  /* 0xfffffbff10107812 */ /* 0x000fe200078ec0ff */
[----:B-1----:R-:W-:-:S03]  /*67db0*/  VIADD R2, R2, UR46 ;  /* 0x0000002e02027c36 */ /* 0x002fc60008000000 */
[----:B------:R-:W-:Y:S02]  /*67dc0*/  @P3 LOP3.LUT R16, R16, 0x400, RZ, 0xfc, !PT ;  /* 0x0000040010103812 */ /* 0x000fe400078efcff */
[----:B------:R-:W-:Y:S01]  /*67dd0*/  ISETP.LT.AND P1, PT, R10, UR20, !P0 ;  /* 0x000000140a007c0c */ /* 0x000fe2000c721270 */
[----:B------:R-:W1:Y:S01]  /*67de0*/  LDCU.64 UR46, c[0x0][0x398] ;  /* 0x00007300ff2e77ac */ /* 0x000e620008000a00 */
[----:B------:R3:W-:Y:S01]  /*67df0*/  STL [R1+0x498], R2 ;  /* 0x0004980201007387 */ /* 0x0007e20000100800 */
[----:B------:R-:W-:Y:S01]  /*67e00*/  LOP3.LUT R16, R16, 0xfffffdff, RZ, 0xc0, !PT ;  /* 0xfffffdff10107812 */ /* 0x000fe200078ec0ff */
[----:B---3--:R-:W-:-:S03]  /*67e10*/  VIADD R2, R2, UR58 ;  /* 0x0000003a02027c36 */ /* 0x008fc60008000000 */
[----:B------:R-:W-:Y:S02]  /*67e20*/  @P2 LOP3.LUT R16, R16, 0x200, RZ, 0xfc, !PT ;  /* 0x0000020010102812 */ /* 0x000fe400078efcff */
[----:B------:R-:W-:Y:S01]  /*67e30*/  ISETP.LT.AND P3, PT, R0, UR19, !P0 ;  /* 0x0000001300007c0c */ /* 0x000fe2000c761270 */
[----:B------:R-:W-:Y:S01]  /*67e40*/  VIADD R13, R4, 0x1a ;  /* 0x0000001a040d7836 */ /* 0x000fe20000000000 */
[----:B------:R-:W3:Y:S01]  /*67e50*/  LDCU.64 UR58, c[0x0][0x398] ;  /* 0x00007300ff3a77ac */ /* 0x000ee20008000a00 */
[----:B------:R4:W-:Y:S04]  /*67e60*/  STL [R1+0x4a0], R2 ;  /* 0x0004a00201007387 */ /* 0x0009e80000100800 */
[----:B------:R-:W2:Y:S01]  /*67e70*/  LDL.LU R28, [R1+0x2460] ;  /* 0x00246000011c7983 */ /* 0x000ea20000300800 */
[----:B------:R-:W-:Y:S01]  /*67e80*/  LOP3.LUT R16, R16, 0xfffffeff, RZ, 0xc0, !PT ;  /* 0xfffffeff10107812 */ /* 0x000fe200078ec0ff */
[----:B----4-:R-:W-:-:S03]  /*67e90*/  VIADD R2, R2, UR60 ;  /* 0x0000003c02027c36 */ /* 0x010fc60008000000 */
[----:B------:R-:W-:Y:S02]  /*67ea0*/  @P1 LOP3.LUT R16, R16, 0x100, RZ, 0xfc, !PT ;  /* 0x0000010010101812 */ /* 0x000fe400078efcff */
[----:B------:R-:W-:Y:S01]  /*67eb0*/  ISETP.LT.AND P2, PT, R5, UR18, !P0 ;  /* 0x0000001205007c0c */ /* 0x000fe2000c741270 */
[----:B------:R-:W-:Y:S01]  /*67ec0*/  VIADD R3, R4, 0x56 ;  /* 0x0000005604037836 */ /* 0x000fe20000000000 */
[----:B------:R-:W4:Y:S01]  /*67ed0*/  LDCU.64 UR60, c[0x0][0x398] ;  /* 0x00007300ff3c77ac */ /* 0x000f220008000a00 */
[----:B------:R0:W-:Y:S04]  /*67ee0*/  STL [R1+0x4b8], R2 ;  /* 0x0004b80201007387 */ /* 0x0001e80000100800 */
[----:B------:R-:W2:Y:S01]  /*67ef0*/  LDL.LU R29, [R1+0x245c] ;  /* 0x00245c00011d7983 */ /* 0x000ea20000300800 */
[----:B------:R-:W-:-:S02]  /*67f00*/  ISETP.LT.AND P1, PT, R6, UR13, !P0 ;  /* 0x0000000d06007c0c */ /* 0x000fc4000c721270 */
[----:B------:R-:W-:Y:S01]  /*67f10*/  ISETP.GE.AND P0, PT, R15, UR57, PT ;  /* 0x000000390f007c0c */ /* 0x000fe2000bf06270 */
[----:B0-----:R-:W-:-:S05]  /*67f20*/  VIADD R2, R2, UR5 ;  /* 0x0000000502027c36 */ /* 0x001fca0008000000 */
[----:B------:R0:W-:Y:S04]  /*67f30*/  STL [R1+0x4b4], R2 ;  /* 0x0004b40201007387 */ /* 0x0001e80000100800 */
[----:B------:R-:W2:Y:S01]  /*67f40*/  LDL.LU R15, [R1+0x2458] ;  /* 0x00245800010f7983 */ /* 0x000ea20000300800 */
[----:B------:R-:W-:-:S04]  /*67f50*/  LOP3.LUT R16, R16, 0xffffffbf, RZ, 0xc0, !PT ;  /* 0xffffffbf10107812 */ /* 0x000fc800078ec0ff */
[----:B------:R-:W-:-:S04]  /*67f60*/  @P3 LOP3.LUT R16, R16, 0x40, RZ, 0xfc, !PT ;  /* 0x0000004010103812 */ /* 0x000fc800078efcff */
[----:B------:R-:W-:-:S04]  /*67f70*/  LOP3.LUT R16, R16, 0xffffffdf, RZ, 0xc0, !PT ;  /* 0xffffffdf10107812 */ /* 0x000fc800078ec0ff */
[----:B------:R-:W-:-:S04]  /*67f80*/  @P2 LOP3.LUT R16, R16, 0x20, RZ, 0xfc, !PT ;  /* 0x0000002010102812 */ /* 0x000fc800078efcff */
[----:B------:R-:W-:Y:S02]  /*67f90*/  LOP3.LUT R16, R16, 0xffffffef, RZ, 0xc0, !PT ;  /* 0xffffffef10107812 */ /* 0x000fe400078ec0ff */
[----:B------:R-:W-:Y:S02]  /*67fa0*/  ISETP.LT.AND P2, PT, R11, UR52, !P0 ;  /* 0x000000340b007c0c */ /* 0x000fe4000c741270 */
[----:B------:R-:W-:Y:S02]  /*67fb0*/  @P1 LOP3.LUT R16, R16, 0x10, RZ, 0xfc, !PT ;  /* 0x0000001010101812 */ /* 0x000fe400078efcff */
[----:B------:R-:W-:Y:S02]  /*67fc0*/  ISETP.LT.AND P1, PT, R7, UR8, !P0 ;  /* 0x0000000807007c0c */ /* 0x000fe4000c721270 */
[----:B------:R-:W-:Y:S02]  /*67fd0*/  ISETP.LT.AND P3, PT, R8, UR31, !P0 ;  /* 0x0000001f08007c0c */ /* 0x000fe4000c761270 */
[----:B------:R-:W-:-:S09]  /*67fe0*/  LOP3.LUT R16, R16, 0xfffffff7, RZ, 0xc0, !PT ;  /* 0xfffffff710107812 */ /* 0x000fd200078ec0ff */
[----:B------:R-:W-:-:S04]  /*67ff0*/  @P1 LOP3.LUT R16, R16, 0x8, RZ, 0xfc, !PT ;  /* 0x0000000810101812 */ /* 0x000fc800078efcff */
[----:B------:R-:W-:Y:S02]  /*68000*/  LOP3.LUT R16, R16, 0xfffffffb, RZ, 0xc0, !PT ;  /* 0xfffffffb10107812 */ /* 0x000fe400078ec0ff */
[----:B------:R-:W-:Y:S02]  /*68010*/  ISETP.LT.AND P1, PT, R10, UR29, !P0 ;  /* 0x0000001d0a007c0c */ /* 0x000fe4000c721270 */
[----:B------:R-:W-:Y:S02]  /*68020*/  @P3 LOP3.LUT R16, R16, 0x4, RZ, 0xfc, !PT ;  /* 0x0000000410103812 */ /* 0x000fe400078efcff */
[----:B------:R-:W-:Y:S02]  /*68030*/  ISETP.LT.AND P3, PT, R0, UR28, !P0 ;  /* 0x0000001c00007c0c */ /* 0x000fe4000c761270 */
[----:B------:R-:W-:Y:S01]  /*68040*/  LOP3.LUT R16, R16, 0xfffffffd, RZ, 0xc0, !PT ;  /* 0xfffffffd10107812 */ /* 0x000fe200078ec0ff */
[----:B0-----:R-:W-:Y:S02]  /*68050*/  VIADD R2, R2, UR10 ;  /* 0x0000000a02027c36 */ /* 0x001fe40008000000 */
[----:B------:R-:W-:Y:S01]  /*68060*/  VIADD R4, R4, 0x19 ;  /* 0x0000001904047836 */ /* 0x000fe20000000000 */
[----:B--2---:R-:W-:-:S04]  /*68070*/  LOP3.LUT R15, R15, 0x7fffffff, RZ, 0xc0, !PT ;  /* 0x7fffffff0f0f7812 */ /* 0x004fc800078ec0ff */
[----:B------:R-:W-:Y:S02]  /*68080*/  @P2 LOP3.LUT R15, R15, 0x80000000, RZ, 0xfc, !PT ;  /* 0x800000000f0f2812 */ /* 0x000fe400078efcff */
[----:B------:R-:W-:Y:S02]  /*68090*/  ISETP.LT.AND P2, PT, R9, UR30, !P0 ;  /* 0x0000001e09007c0c */ /* 0x000fe4000c741270 */
[----:B------:R-:W-:-:S04]  /*680a0*/  LOP3.LUT R15, R15, 0xbfffffff, RZ, 0xc0, !PT ;  /* 0xbfffffff0f0f7812 */ /* 0x000fc800078ec0ff */
[----:B------:R-:W-:-:S07]  /*680b0*/  @P3 LOP3.LUT R15, R15, 0x40000000, RZ, 0xfc, !PT ;  /* 0x400000000f0f3812 */ /* 0x000fce00078efcff */
[----:B------:R-:W-:Y:S02]  /*680c0*/  @P2 LOP3.LUT R16, R16, 0x2, RZ, 0xfc, !PT ;  /* 0x0000000210102812 */ /* 0x000fe400078efcff */
[----:B------:R-:W-:Y:S02]  /*680d0*/  ISETP.LT.AND P2, PT, R5, UR25, !P0 ;  /* 0x0000001905007c0c */ /* 0x000fe4000c741270 */
[----:B------:R-:W-:Y:S02]  /*680e0*/  LOP3.LUT R16, R16, 0xfffffffe, RZ, 0xc0, !PT ;  /* 0xfffffffe10107812 */ /* 0x000fe400078ec0ff */
[----:B------:R-:W-:Y:S02]  /*680f0*/  LOP3.LUT R15, R15, 0xdfffffff, RZ, 0xc0, !PT ;  /* 0xdfffffff0f0f7812 */ /* 0x000fe400078ec0ff */
[----:B------:R-:W-:Y:S02]  /*68100*/  @P1 LOP3.LUT R16, R16, 0x1, RZ, 0xfc, !PT ;  /* 0x0000000110101812 */ /* 0x000fe400078efcff */
[----:B------:R-:W-:-:S02]  /*68110*/  ISETP.LT.AND P1, PT, R6, UR11, !P0 ;  /* 0x0000000b06007c0c */ /* 0x000fc4000c721270 */
[----:B------:R-:W-:-:S03]  /*68120*/  ISETP.GE.AND P0, PT, R12, UR55, PT ;  /* 0x000000370c007c0c */ /* 0x000fc6000bf06270 */
[----:B------:R-:W-:Y:S02]  /*68130*/  @P2 LOP3.LUT R15, R15, 0x20000000, RZ, 0xfc, !PT ;  /* 0x200000000f0f2812 */ /* 0x000fe400078efcff */
[----:B------:R-:W-:Y:S02]  /*68140*/  ISETP.LT.AND P2, PT, R11, UR50, !P0 ;  /* 0x000000320b007c0c */ /* 0x000fe4000c741270 */
[----:B------:R-:W-:-:S04]  /*68150*/  LOP3.LUT R15, R15, 0xefffffff, RZ, 0xc0, !PT ;  /* 0xefffffff0f0f7812 */ /* 0x000fc800078ec0ff */
[----:B------:R-:W-:Y:S02]  /*68160*/  @P1 LOP3.LUT R15, R15, 0x10000000, RZ, 0xfc, !PT ;  /* 0x100000000f0f1812 */ /* 0x000fe400078efcff */
[----:B------:R-:W-:Y:S02]  /*68170*/  ISETP.LT.AND P1, PT, R7, UR7, !P0 ;  /* 0x0000000707007c0c */ /* 0x000fe4000c721270 */
[----:B------:R-:W-:Y:S02]  /*68180*/  LOP3.LUT R15, R15, 0xff7fffff, RZ, 0xc0, !PT ;  /* 0xff7fffff0f0f7812 */ /* 0x000fe400078ec0ff */
[----:B------:R-:W-:Y:S02]  /*68190*/  ISETP.LT.AND P3, PT, R8, UR16, !P0 ;  /* 0x0000001008007c0c */ /* 0x000fe4000c761270 */
        /* <DEDUP_REMOVED lines=19> */
[----:B-1----:R-:W-:Y:S02]  /*682d0*/  ISETP.LT.AND P2, PT, R11, UR46, !P0 ;  /* 0x0000002e0b007c0c */ /* 0x002fe4000c741270 */
        /* <DEDUP_REMOVED lines=22> */
[----:B------:R-:W-:Y:S02]  /*68440*/  @P2 LOP3.LUT R15, R15, 0x2000, RZ, 0xfc, !PT ;  /* 0x000020000f0f2812 */ /* 0x000fe400078efcff */
[----:B------:R-:W-:Y:S02]  /*68450*/  ISETP.GE.AND P0, PT, R13, UR51, PT ;  /* 0x000000330d007c0c */ /* 0x000fe4000bf06270 */
[----:B------:R-:W-:-:S04]  /*68460*/  LOP3.LUT R15, R15, 0xffffefff, RZ, 0xc0, !PT ;  /* 0xffffefff0f0f7812 */ /* 0x000fc800078ec0ff */
[----:B------:R-:W-:Y:S02]  /*68470*/  @P1 LOP3.LUT R15, R15, 0x1000, RZ, 0xfc, !PT ;  /* 0x000010000f0f1812 */ /* 0x000fe400078efcff */
[----:B------:R-:W-:Y:S02]  /*68480*/  ISETP.LT.AND P1, PT, R7, UR17, !P0 ;  /* 0x0000001107007c0c */ /* 0x000fe4000c721270 */
[----:B------:R-:W-:Y:S02]  /*68490*/  ISETP.LT.AND P3, PT, R8, UR63, !P0 ;  /* 0x0000003f08007c0c */ /* 0x000fe4000c761270 */
[----:B------:R-:W-:Y:S02]  /*684a0*/  LOP3.LUT R15, R15, 0xfffff7ff, RZ, 0xc0, !PT ;  /* 0xfffff7ff0f0f7812 */ /* 0x000fe400078ec0ff */
[----:B------:R-:W-:-:S07]  /*684b0*/  ISETP.LT.AND P2, PT, R9, UR64, !P0 ;  /* 0x0000004009007c0c */ /* 0x000fce000c741270 */
[----:B------:R-:W-:-:S04]  /*684c0*/  @P1 LOP3.LUT R15, R15, 0x800, RZ, 0xfc, !PT ;  /* 0x000008000f0f1812 */ /* 0x000fc800078efcff */
[----:B------:R-:W-:Y:S02]  /*684d0*/  LOP3.LUT R15, R15, 0xfffffeff, RZ, 0xc0, !PT ;  /* 0xfffffeff0f0f7812 */ /* 0x000fe400078ec0ff */
[----:B------:R-:W-:Y:S02]  /*684e0*/  ISETP.LT.AND P1, PT, R10, UR65, !P0 ;  /* 0x000000410a007c0c */ /* 0x000fe4000c721270 */
[----:B------:R-:W-:-:S04]  /*684f0*/  @P3 LOP3.LUT R15, R15, 0x100, RZ, 0xfc, !PT ;  /* 0x000001000f0f3812 */ /* 0x000fc800078efcff */
[----:B------:R-:W-:Y:S02]  /*68500*/  LOP3.LUT R15, R15, 0xffffff7f, RZ, 0xc0, !PT ;  /* 0xffffff7f0f0f7812 */ /* 0x000fe400078ec0ff */
[----:B---3--:R-:W-:Y:S02]  /*68510*/  ISETP.LT.AND P3, PT, R11, UR58, !P0 ;  /* 0x0000003a0b007c0c */ /* 0x008fe4000c761270 */
        /* <DEDUP_REMOVED lines=14> */
[----:B------:R-:W-:-:S04]  /*68600*/  ISETP.GE.AND P0, PT, R3, UR49, PT ;  /* 0x0000003103007c0c */ /* 0x000fc8000bf06270 */
[----:B------:R-:W-:Y:S01]  /*68610*/  ISETP.LT.AND P3, PT, R5, UR44, !P0 ;  /* 0x0000002c05007c0c */ /* 0x000fe2000c761270 */
[----:B------:R0:W-:Y:S01]  /*68620*/  STL [R1+0x4b0], R2 ;  /* 0x0004b00201007387 */ /* 0x0001e20000100800 */
[----:B------:R-:W-:Y:S02]  /*68630*/  ISETP.LT.AND P1, PT, R6, UR42, !P0 ;  /* 0x0000002a06007c0c */ /* 0x000fe4000c721270 */
[----:B------:R-:W-:Y:S01]  /*68640*/  LOP3.LUT R15, R15, 0xfffffbff, RZ, 0xc0, !PT ;  /* 0xfffffbff0f0f7812 */ /* 0x000fe200078ec0ff */
[----:B------:R-:W2:Y:S01]  /*68650*/  LDL.LU R12, [R1+0x2454] ;  /* 0x00245400010c7983 */ /* 0x000ea20000300800 */
[----:B------:R-:W-:Y:S01]  /*68660*/  ISETP.GE.AND P4, PT, R4, UR47, PT ;  /* 0x0000002f04007c0c */ /* 0x000fe2000bf86270 */
[----:B0-----:R-:W-:-:S06]  /*68670*/  VIADD R2, R2, UR12 ;  /* 0x0000000c02027c36 */ /* 0x001fcc0008000000 */
[----:B------:R-:W-:Y:S01]  /*68680*/  @P3 LOP3.LUT R15, R15, 0x400, RZ, 0xfc, !PT ;  /* 0x000004000f0f3812 */ /* 0x000fe200078efcff */
[----:B------:R0:W-:Y:S04]  /*68690*/  STL [R1+0x4ac], R2 ;  /* 0x0004ac0201007387 */ /* 0x0001e80000100800 */
[----:B------:R-:W3:Y:S01]  /*686a0*/  LDL.LU R14, [R1+0x2450] ;  /* 0x00245000010e7983 */ /* 0x000ee20000300800 */
[----:B------:R-:W-:Y:S02]  /*686b0*/  ISETP.LT.AND P2, PT, R7, UR70, !P4 ;  /* 0x0000004607007c0c */ /* 0x000fe4000e741270 */
[----:B------:R-:W-:Y:S01]  /*686c0*/  LOP3.LUT R15, R15, 0xfffffdff, RZ, 0xc0, !PT ;  /* 0xfffffdff0f0f7812 */ /* 0x000fe200078ec0ff */
[----:B0-----:R-:W-:-:S03]  /*686d0*/  VIADD R2, R2, UR24 ;  /* 0x0000001802027c36 */ /* 0x001fc60008000000 */
[----:B------:R-:W-:Y:S02]  /*686e0*/  @P1 LOP3.LUT R15, R15, 0x200, RZ, 0xfc, !PT ;  /* 0x000002000f0f1812 */ /* 0x000fe400078efcff */
[----:B------:R0:W-:Y:S04]  /*686f0*/  STL [R1+0x4a8], R2 ;  /* 0x0004a80201007387 */ /* 0x0001e80000100800 */
[----:B------:R-:W2:Y:S01]  /*68700*/  LDL.LU R13, [R1+0x244c] ;  /* 0x00244c00010d7983 */ /* 0x000ea20000300800 */
[----:B------:R-:W-:Y:S02]  /*68710*/  ISETP.LT.AND P3, PT, R8, UR73, !P4 ;  /* 0x0000004908007c0c */ /* 0x000fe4000e761270 */
[----:B------:R-:W-:Y:S01]  /*68720*/  LOP3.LUT R15, R15, 0xfffffffd, RZ, 0xc0, !PT ;  /* 0xfffffffd0f0f7812 */ /* 0x000fe200078ec0ff */
[----:B0-----:R-:W-:-:S05]  /*68730*/  VIADD R2, R2, UR32 ;  /* 0x0000002002027c36 */ /* 0x001fca0008000000 */
[----:B------:R0:W-:Y:S04]  /*68740*/  STL [R1+0x4a4], R2 ;  /* 0x0004a40201007387 */ /* 0x0001e80000100800 */
[----:B------:R-:W2:Y:S01]  /*68750*/  LDL.LU R0, [R1+0x2448] ;  /* 0x0024480001007983 */ /* 0x000ea20000300800 */
[----:B------:R-:W-:Y:S01]  /*68760*/  @P2 LOP3.LUT R15, R15, 0x2, RZ, 0xfc, !PT ;  /* 0x000000020f0f2812 */ /* 0x000fe200078efcff */
[----:B0-----:R-:W-:Y:S01]  /*68770*/  VIADD R2, R2, UR38 ;  /* 0x0000002602027c36 */ /* 0x001fe20008000000 */
[----:B------:R-:W-:-:S04]  /*68780*/  ISETP.GE.AND P5, PT, R6, UR48, PT ;  /* 0x0000003006007c0c */ /* 0x000fc8000bfa6270 */
[----:B------:R0:W-:Y:S01]  /*68790*/  STL [R1+0x524], R2 ;  /* 0x0005240201007387 */ /* 0x0001e20000100800 */
[----:B------:R-:W-:Y:S02]  /*687a0*/  LOP3.LUT R15, R15, 0xfffffffe, RZ, 0xc0, !PT ;  /* 0xfffffffe0f0f7812 */ /* 0x000fe400078ec0ff */
[----:B------:R-:W-:Y:S02]  /*687b0*/  ISETP.LT.AND P1, PT, R9, UR74, !P4 ;  /* 0x0000004a09007c0c */ /* 0x000fe4000e721270 */
[----:B------:R-:W-:Y:S01]  /*687c0*/  ISETP.LT.AND P2, PT, R10, UR75, !P4 ;  /* 0x0000004b0a007c0c */ /* 0x000fe2000e741270 */
[----:B0-----:R-:W2:Y:S04]  /*687d0*/  LDL.LU R2, [R1+0x2444] ;  /* 0x0024440001027983 */ /* 0x001ea80000300800 */
        /* <DEDUP_REMOVED lines=9> */
[----:B----4-:R-:W-:-:S03]  /*68870*/  ISETP.LT.AND P3, PT, R11, UR60, !P4 ;  /* 0x0000003c0b007c0c */ /* 0x010fc6000e761270 */
[----:B------:R-:W4:Y:S04]  /*68880*/  LDL.LU R11, [R1+0x2420] ;  /* 0x00242000010b7983 */ /* 0x000f280000300800 */
[----:B------:R-:W-:Y:S01]  /*68890*/  STL [R1+0x3888], R18 ;  /* 0x0038881201007387 */ /* 0x000fe20000100800 */
[----:B---3--:R-:W-:Y:S01]  /*688a0*/  LOP3.LUT R14, R14, 0xffffffef, RZ, 0xc0, !PT ;  /* 0xffffffef0e0e7812 */ /* 0x008fe200078ec0ff */
[----:B------:R-:W0:Y:S02]  /*688b0*/  LDCU.64 UR20, c[0x0][0x398] ;  /* 0x00007300ff1477ac */ /* 0x000e240008000a00 */
[----:B------:R-:W-:Y:S01]  /*688c0*/  STL [R1+0x3850], R16 ;  /* 0x0038501001007387 */ /* 0x000fe20000100800 */
[----:B------:R-:W1:Y:S03]  /*688d0*/  LDCU.64 UR34, c[0x0][0x398] ;  /* 0x00007300ff2277ac */ /* 0x000e660008000a00 */
[----:B------:R-:W-:Y:S01]  /*688e0*/  STL [R1+0x37c8], R20 ;  /* 0x0037c81401007387 */ /* 0x000fe20000100800 */
[----:B------:R-:W3:Y:S03]  /*688f0*/  LDCU.64 UR12, c[0x0][0x398] ;  /* 0x00007300ff0c77ac */ /* 0x000ee60008000a00 */
[----:B------:R-:W-:Y:S01]  /*68900*/  STL [R1+0x3710], R24 ;  /* 0x0037101801007387 */ /* 0x000fe20000100800 */
[----:B------:R-:W0:Y:S03]  /*68910*/  LDCU.64 UR16, c[0x0][0x398] ;  /* 0x00007300ff1077ac */ /* 0x000e260008000a00 */
[----:B------:R1:W-:Y:S01]  /*68920*/  STL [R1+0x36b0], R26 ;  /* 0x0036b01a01007387 */ /* 0x0003e20000100800 */
[----:B------:R-:W0:Y:S01]  /*68930*/  LDCU.64 UR8, c[0x0][0x398] ;  /* 0x00007300ff0877ac */ /* 0x000e220008000a00 */
[----:B------:R-:W0:Y:S02]  /*68940*/  LDCU.64 UR18, c[0x0][0x398] ;  /* 0x00007300ff1277ac */ /* 0x000e240008000a00 */
[----:B-1----:R-:W3:Y:S01]  /*68950*/  LDL.LU R26, [R1+0x4a8] ;  /* 0x0004a800011a7983 */ /* 0x002ee20000300800 */
[----:B------:R-:W1:Y:S03]  /*68960*/  LDCU.64 UR26, c[0x0][0x398] ;  /* 0x00007300ff1a77ac */ /* 0x000e660008000a00 */
[----:B----4-:R4:W-:Y:S01]  /*68970*/  STL [R1+0x3438], R11 ;  /* 0x0034380b01007387 */ /* 0x0109e20000100800 */
[----:B------:R-:W0:Y:S01]  /*68980*/  LDCU.64 UR28, c[0x0][0x398] ;  /* 0x00007300ff1c77ac */ /* 0x000e220008000a00 */
[----:B------:R-:W0:Y:S01]  /*68990*/  LDCU.64 UR32, c[0x0][0x398] ;  /* 0x00007300ff2077ac */ /* 0x000e220008000a00 */
[----:B------:R-:W0:Y:S01]  /*689a0*/  LDCU.64 UR6, c[0x0][0x398] ;  /* 0x00007300ff0677ac */ /* 0x000e220008000a00 */
[----:B----4-:R-:W4:Y:S01]  /*689b0*/  LDL.LU R11, [R1+0x4a4] ;  /* 0x0004a400010b7983 */ /* 0x010f220000300800 */
[----:B------:R-:W0:Y:S03]  /*689c0*/  LDCU.64 UR14, c[0x0][0x398] ;  /* 0x00007300ff0e77ac */ /* 0x000e260008000a00 */
[----:B--2---:R2:W-:Y:S01]  /*689d0*/  STL [R1+0x3420], R10 ;  /* 0x0034200a01007387 */ /* 0x0045e20000100800 */
[----:B------:R-:W0:Y:S01]  /*689e0*/  LDCU.64 UR10, c[0x0][0x398] ;  /* 0x00007300ff0a77ac */ /* 0x000e220008000a00 */
[----:B------:R-:W0:Y:S02]  /*689f0*/  LDCU.64 UR22, c[0x0][0x398] ;  /* 0x00007300ff1677ac */ /* 0x000e240008000a00 */
[----:B--2---:R-:W2:Y:S01]  /*68a00*/  LDL.LU R10, [R1+0x524] ;  /* 0x00052400010a7983 */ /* 0x004ea20000300800 */
[----:B------:R-:W0:Y:S03]  /*68a10*/  LDCU.64 UR24, c[0x0][0x398] ;  /* 0x00007300ff1877ac */ /* 0x000e260008000a00 */
[----:B------:R-:W2:Y:S01]  /*68a20*/  LDL.LU R18, [R1+0x4b0] ;  /* 0x0004b00001127983 */ /* 0x000ea20000300800 */
[----:B------:R-:W0:Y:S03]  /*68a30*/  LDCU.64 UR30, c[0x0][0x398] ;  /* 0x00007300ff1e77ac */ /* 0x000e260008000a00 */
[----:B------:R-:W-:Y:S01]  /*68a40*/  STL [R1+0x3408], R12 ;  /* 0x0034080c01007387 */ /* 0x000fe20000100800 */
[----:B------:R-:W0:Y:S03]  /*68a50*/  LDCU.64 UR36, c[0x0][0x398] ;  /* 0x00007300ff2477ac */ /* 0x000e260008000a00 */
[----:B------:R-:W-:Y:S01]  /*68a60*/  STL.64 [R1+0x3400], R8 ;  /* 0x0034000801007387 */ /* 0x000fe20000100a00 */
[----:B------:R-:W0:Y:S03]  /*68a70*/  LDCU.64 UR38, c[0x0][0x398] ;  /* 0x00007300ff2677ac */ /* 0x000e260008000a00 */
[----:B------:R-:W-:Y:S01]  /*68a80*/  STL [R1+0x33e4], R7 ;  /* 0x0033e40701007387 */ /* 0x000fe20000100800 */
[----:B------:R-:W0:Y:S03]  /*68a90*/  LDCU.64 UR42, c[0x0][0x398] ;  /* 0x00007300ff2a77ac */ /* 0x000e260008000a00 */
[----:B------:R1:W-:Y:S01]  /*68aa0*/  STL [R1+0x33c4], R6 ;  /* 0x0033c40601007387 */ /* 0x0003e20000100800 */
[----:B------:R-:W0:Y:S01]  /*68ab0*/  LDCU.64 UR44, c[0x0][0x398] ;  /* 0x00007300ff2c77ac */ /* 0x000e220008000a00 */
[----:B------:R-:W0:Y:S01]  /*68ac0*/  LDCU UR50, c[0x0][0x39c] ;  /* 0x00007380ff3277ac */ /* 0x000e220008000800 */
[----:B------:R-:W0:Y:S01]  /*68ad0*/  LDCU UR53, c[0x0][0x39c] ;  /* 0x00007380ff3577ac */ /* 0x000e220008000800 */
[----:B-1----:R-:W2:Y:S01]  /*68ae0*/  LDL.LU R6, [R1+0x55c] ;  /* 0x00055c0001067983 */ /* 0x002ea20000300800 */
[----:B------:R-:W1:Y:S03]  /*68af0*/  LDCU UR52, c[0x0][0x39c] ;  /* 0x00007380ff3477ac */ /* 0x000e660008000800 */
[----:B------:R-:W2:Y:S01]  /*68b00*/  LDL.LU R12, [R1+0x3cc] ;  /* 0x0003cc00010c7983 */ /* 0x000ea20000300800 */
[----:B------:R-:W0:Y:S03]  /*68b10*/  LDCU UR51, c[0x0][0x39c] ;  /* 0x00007380ff3377ac */ /* 0x000e260008000800 */
[----:B------:R-:W2:Y:S01]  /*68b20*/  LDL.LU R20, [R1+0x3e4] ;  /* 0x0003e40001147983 */ /* 0x000ea20000300800 */
[----:B------:R-:W0:Y:S03]  /*68b30*/  LDCU UR49, c[0x0][0x39c] ;  /* 0x00007380ff3177ac */ /* 0x000e260008000800 */
[----:B------:R-:W2:Y:S01]  /*68b40*/  LDL.LU R7, [R1+0x338] ;  /* 0x0003380001077983 */ /* 0x000ea20000300800 */
[----:B------:R-:W0:Y:S03]  /*68b50*/  LDCU UR47, c[0x0][0x39c] ;  /* 0x00007380ff2f77ac */ /* 0x000e260008000800 */
[----:B------:R-:W2:Y:S01]  /*68b60*/  LDL.LU R9, [R1+0x4b4] ;  /* 0x0004b40001097983 */ /* 0x000ea20000300800 */
[----:B------:R-:W0:Y:S03]  /*68b70*/  LDCU UR48, c[0x0][0x39c] ;  /* 0x00007380ff3077ac */ /* 0x000e260008000800 */
[----:B------:R-:W2:Y:S01]  /*68b80*/  LDL R24, [R1] ;  /* 0x0000000001187983 */ /* 0x000ea20000100800 */
[----:B------:R-:W0:Y:S03]  /*68b90*/  LDCU UR46, c[0x0][0x39c] ;  /* 0x00007380ff2e77ac */ /* 0x000e260008000800 */
[----:B------:R-:W2:Y:S01]  /*68ba0*/  LDL.LU R8, [R1+0x564] ;  /* 0x0005640001087983 */ /* 0x000ea20000300800 */
[----:B------:R-:W0:Y:S03]  /*68bb0*/  LDCU UR54, c[0x0][0x39c] ;  /* 0x00007380ff3677ac */ /* 0x000e260008000800 */
[----:B------:R-:W2:Y:S04]  /*68bc0*/  LDL.LU R16, [R1+0x5d0] ;  /* 0x0005d00001107983 */ /* 0x000ea80000300800 */
[----:B------:R1:W-:Y:S04]  /*68bd0*/  STL [R1+0x33c0], R4 ;  /* 0x0033c00401007387 */ /* 0x0003e80000100800 */
[----:B-1----:R-:W2:Y:S04]  /*68be0*/  LDL.LU R4, [R1+0x4ac] ;  /* 0x0004ac0001047983 */ /* 0x002ea80000300800 */
        /* <DEDUP_REMOVED lines=8> */
[----:B------:R-:W-:Y:S04]  /*68c70*/  STL [R1+0x3314], R13 ;  /* 0x0033140d01007387 */ /* 0x000fe80000100800 */
[----:B------:R1:W-:Y:S04]  /*68c80*/  STL [R1+0x2758], R17 ;  /* 0x0027581101007387 */ /* 0x0003e80000100800 */
[----:B-1----:R-:W3:Y:S04]  /*68c90*/  LDL.LU R17, [R1+0x610] ;  /* 0x0006100001117983 */ /* 0x002ee80000300800 */
[----:B------:R1:W-:Y:S04]  /*68ca0*/  STL [R1+0x26f8], R19 ;  /* 0x0026f81301007387 */ /* 0x0003e80000100800 */
[----:B-1----:R-:W3:Y:S01]  /*68cb0*/  LDL.LU R19, [R1+0x38] ;  /* 0x0000380001137983 */ /* 0x002ee20000300800 */
[----:B------:R-:W-:-:S03]  /*68cc0*/  @P0 LOP3.LUT R14, R14, 0x10, RZ, 0xfc, !PT ;  /* 0x000000100e0e0812 */ /* 0x000fc600078efcff */
[----:B------:R1:W-:Y:S04]  /*68cd0*/  STL [R1+0x2698], R21 ;  /* 0x0026981501007387 */ /* 0x0003e80000100800 */
[----:B-1----:R-:W3:Y:S01]  /*68ce0*/  LDL.LU R21, [R1+0x28] ;  /* 0x0000280001157983 */ /* 0x002ee20000300800 */
[----:B------:R-:W-:Y:S01]  /*68cf0*/  BAR.SYNC.DEFER_BLOCKING 0x0 ;  /* 0x0000000000007b1d */ /* 0x000fe20000010000 */
[----:B------:R-:W-:-:S05]  /*68d00*/  LOP3.LUT P0, RZ, R15, 0x4, RZ, 0xc0, !PT ;  /* 0x000000040fff7812 */ /* 0x000fca000780c0ff */
[----:B------:R-:W-:Y:S04]  /*68d10*/  STL [R1+0x2668], R22 ;  /* 0x0026681601007387 */ /* 0x000fe80000100800 */
[----:B------:R-:W-:Y:S04]  /*68d20*/  STL [R1+0x2640], R23 ;  /* 0x0026401701007387 */ /* 0x000fe80000100800 */
[----:B------:R-:W-:Y:S04]  /*68d30*/  STL [R1+0x25f8], R25 ;  /* 0x0025f81901007387 */ /* 0x000fe80000100800 */
[----:B------:R-:W-:Y:S04]  /*68d40*/  STL [R1+0x25b8], R27 ;  /* 0x0025b81b01007387 */ /* 0x000fe80000100800 */
[----:B------:R-:W-:Y:S04]  /*68d50*/  STL [R1+0x2588], R28 ;  /* 0x0025881c01007387 */ /* 0x000fe80000100800 */
[----:B------:R-:W-:Y:S04]  /*68d60*/  STL [R1+0x2568], R29 ;  /* 0x0025681d01007387 */ /* 0x000fe80000100800 */
[----:B------:R3:W-:Y:S04]  /*68d70*/  STL [R1+0x258c], R14 ;  /* 0x00258c0e01007387 */ /* 0x0007e80000100800 */
[----:B------:R1:W-:Y:S01]  /*68d80*/  STL [R1+0x27bc], R15 ;  /* 0x0027bc0f01007387 */ /* 0x0003e20000100800 */
[----:B------:R-:W0:Y:S02]  /*68d90*/  S2R R13, SR_TID.X ;  /* 0x00000000000d7919 */ /* 0x000e240000002100 */
[----:B0-----:R-:W-:-:S05]  /*68da0*/  IMAD.SHL.U32 R13, R13, 0x20, RZ ;  /* 0x000000200d0d7824 */ /* 0x001fca00078e00ff */
[----:B------:R-:W-:Y:S02]  /*68db0*/  LOP3.LUT R13, R13, 0x200, RZ, 0xc0, !PT ;  /* 0x000002000d0d7812 */ /* 0x000fe400078ec0ff */
[----:B--2---:R-:W-:Y:S02]  /*68dc0*/  PRMT R2, R2, 0x5410, R0 ;  /* 0x0000541002027816 */ /* 0x004fe40000000000 */
[----:B------:R-:W-:Y:S01]  /*68dd0*/  PRMT R0, R5, 0x5410, R3 ;  /* 0x0000541005007816 */ /* 0x000fe20000000003 */
[----:B----4-:R-:W-:Y:S01]  /*68de0*/  IMAD.MOV.U32 R3, RZ, RZ, R11 ;  /* 0x000000ffff037224 */ /* 0x010fe200078e000b */
[----:B---3--:R-:W-:-:S05]  /*68df0*/  PRMT R14, R17, 0x5410, R19 ;  /* 0x00005410110e7816 */ /* 0x008fca0000000013 */
[----:B------:R0:W-:Y:S04]  /*68e00*/  STL [R1+0x398], R14 ;  /* 0x0003980e01007387 */ /* 0x0001e80000100800 */
[----:B------:R-:W-:Y:S04]  /*68e10*/  STL [R1+0x620], R2 ;  /* 0x0006200201007387 */ /* 0x000fe80000100800 */
[----:B------:R-:W-:Y:S01]  /*68e20*/  STL [R1+0x624], R0 ;  /* 0x0006240001007387 */ /* 0x000fe20000100800 */
[----:B------:R-:W-:-:S03]  /*68e30*/  IADD3 R13, PT, PT, R13, UR4, R21 ;  /* 0x000000040d0d7c10 */ /* 0x000fc6000fffe015 */
[----:B------:R-:W2:Y:S04]  /*68e40*/  LDL.LU R29, [R1+0xc04] ;  /* 0x000c0400011d7983 */ /* 0x000ea80000300800 */
[----:B------:R-:W3:Y:S01]  /*68e50*/  LDL.LU R27, [R1+0xc00] ;  /* 0x000c0000011b7983 */ /* 0x000ee20000300800 */
[----:B------:R-:W-:-:S03]  /*68e60*/  IMAD.MOV.U32 R5, RZ, RZ, R6 ;  /* 0x000000ffff057224 */ /* 0x000fc600078e0006 */
[----:B------:R-:W4:Y:S01]  /*68e70*/  LDL.LU R23, [R1+0xb14] ;  /* 0x000b140001177983 */ /* 0x000f220000300800 */
[----:B------:R-:W-:-:S03]  /*68e80*/  IMAD.MOV.U32 R6, RZ, RZ, R10 ;  /* 0x000000ffff067224 */ /* 0x000fc600078e000a */
[----:B-1----:R-:W2:Y:S04]  /*68e90*/  LDL.LU R15, [R1+0xb10] ;  /* 0x000b1000010f7983 */ /* 0x002ea80000300800 */
[----:B------:R-:W2:Y:S04]  /*68ea0*/  LDL.LU R28, [R1+0x7e0] ;  /* 0x0007e000011c7983 */ /* 0x000ea80000300800 */
[----:B------:R-:W2:Y:S04]  /*68eb0*/  LDL.LU R11, [R1+0x7dc] ;  /* 0x0007dc00010b7983 */ /* 0x000ea80000300800 */
[----:B------:R-:W2:Y:S04]  /*68ec0*/  LDL.LU R22, [R1+0x7bc] ;  /* 0x0007bc0001167983 */ /* 0x000ea80000300800 */
[----:B0-----:R-:W2:Y:S04]  /*68ed0*/  LDL.LU R14, [R1+0x7b8] ;  /* 0x0007b800010e7983 */ /* 0x001ea80000300800 */
[----:B------:R0:W-:Y:S04]  /*68ee0*/  STL [R1+0x39f8], R20 ;  /* 0x0039f81401007387 */ /* 0x0001e80000100800 */
[----:B0-----:R-:W2:Y:S04]  /*68ef0*/  LDL.LU R20, [R1+0x728] ;  /* 0x0007280001147983 */ /* 0x001ea80000300800 */
[----:B------:R-:W2:Y:S01]  /*68f00*/  LDL.LU R25, [R1+0x720] ;  /* 0x0007200001197983 */ /* 0x000ea20000300800 */
[----:B------:R-:W0:Y:S02]  /*68f10*/  S2R R10, SR_TID.X ;  /* 0x00000000000a7919 */ /* 0x000e240000002100 */
[----:B0-----:R-:W-:-:S05]  /*68f20*/  LOP3.LUT R10, R10, 0x20, RZ, 0xc0, !PT ;  /* 0x000000200a0a7812 */ /* 0x001fca00078ec0ff */
[----:B------:R-:W-:Y:S01]  /*68f30*/  IMAD R10, R10, 0x8, R13 ;  /* 0x000000080a0a7824 */ /* 0x000fe200078e020d */
[----:B--2---:R0:W-:Y:S04]  /*68f40*/  STL [R1+0x39fc], R25 ;  /* 0x0039fc1901007387 */ /* 0x0041e80000100800 */
[----:B------:R-:W2:Y:S04]  /*68f50*/  LDL.LU R19, [R1+0x6f4] ;  /* 0x0006f40001137983 */ /* 0x000ea80000300800 */
[----:B------:R-:W2:Y:S01]  /*68f60*/  LDL.LU R17, [R1+0x6f0] ;  /* 0x0006f00001117983 */ /* 0x000ea20000300800 */
[----:B0-----:R-:W-:-:S03]  /*68f70*/  LOP3.LUT R25, R28, 0xffff, RZ, 0xc0, !PT ;  /* 0x0000ffff1c197812 */ /* 0x001fc600078ec0ff */
[----:B------:R-:W2:Y:S01]  /*68f80*/  LDL.LU R2, [R1+0x6ec] ;  /* 0x0006ec0001027983 */ /* 0x000ea20000300800 */
[----:B------:R-:W-:-:S03]  /*68f90*/  LOP3.LUT R28, R11, 0xffff, RZ, 0xc0, !PT ;  /* 0x0000ffff0b1c7812 */ /* 0x000fc600078ec0ff */
[----:B------:R-:W2:Y:S01]  /*68fa0*/  LDL.LU R0, [R1+0x6e8] ;  /* 0x0006e80001007983 */ /* 0x000ea20000300800 */
[----:B------:R-:W-:-:S03]  /*68fb0*/  PRMT R20, R20, 0x4210, R25 ;  /* 0x0000421014147816 */ /* 0x000fc60000000019 */
[----:B------:R-:W2:Y:S04]  /*68fc0*/  LDL.LU R21, [R1+0x730] ;  /* 0x0007300001157983 */ /* 0x000ea80000300800 */
[----:B------:R-:W2:Y:S01]  /*68fd0*/  LDL.LU R13, [R1+0x72c] ;  /* 0x00072c00010d7983 */ /* 0x000ea20000300800 */
[----:B------:R-:W-:Y:S02]  /*68fe0*/  LOP3.LUT R22, R22, 0xffff, RZ, 0xc0, !PT ;  /* 0x0000ffff16167812 */ /* 0x000fe400078ec0ff */
[----:B------:R-:W-:Y:S01]  /*68ff0*/  LOP3.LUT R29, R29, 0xffff, RZ, 0xc0, !PT ;  /* 0x0000ffff1d1d7812 */ /* 0x000fe200078ec0ff */
[----:B------:R0:W-:Y:S01]  /*69000*/  STL [R1+0x30], R25 ;  /* 0x0000301901007387 */ /* 0x0001e20000100800 */
[----:B----4-:R-:W-:Y:S02]  /*69010*/  LOP3.LUT R23, R23, 0xffff, RZ, 0xc0, !PT ;  /* 0x0000ffff17177812 */ /* 0x010fe400078ec0ff */
[----:B------:R-:W-:Y:S01]  /*69020*/  LOP3.LUT R15, R15, 0xffff, RZ, 0xc0, !PT ;  /* 0x0000ffff0f0f7812 */ /* 0x000fe200078ec0ff */
[----:B------:R-:W-:Y:S01]  /*69030*/  STL [R1+0x34], R28 ;  /* 0x0000341c01007387 */ /* 0x000fe20000100800 */
[----:B---3--:R-:W-:-:S02]  /*69040*/  LOP3.LUT R27, R27, 0xffff, RZ, 0xc0, !PT ;  /* 0x0000ffff1b1b7812 */ /* 0x008fc400078ec0ff */
[----:B------:R-:W-:Y:S01]  /*69050*/  LOP3.LUT R14, R14, 0xffff, RZ, 0xc0, !PT ;  /* 0x0000ffff0e0e7812 */ /* 0x000fe200078ec0ff */
[----:B------:R-:W1:Y:S01]  /*69060*/  S2R R11, SR_TID.X ;  /* 0x00000000000b7919 */ /* 0x000e620000002100 */
[----:B0-----:R-:W3:Y:S04]  /*69070*/  LDL.LU R25, [R1+0x39fc] ;  /* 0x0039fc0001197983 */ /* 0x001ee80000300800 */
[----:B------:R0:W-:Y:S04]  /*69080*/  STL [R1+0x20], R20 ;  /* 0x0000201401007387 */ /* 0x0001e80000100800 */
[----:B0-----:R-:W4:Y:S04]  /*69090*/  LDL.LU R20, [R1+0x39f8] ;  /* 0x0039f80001147983 */ /* 0x001f280000300800 */
[----:B------:R-:W-:Y:S01]  /*690a0*/  STL [R1+0x38], R22 ;  /* 0x0000381601007387 */ /* 0x000fe20000100800 */
[----:B-1----:R-:W-:-:S02]  /*690b0*/  LOP3.LUT R11, R11, 0x3f, RZ, 0xc0, !PT ;  /* 0x0000003f0b0b7812 */ /* 0x002fc400078ec0ff */
[----:B--2---:R-:W-:Y:S02]  /*690c0*/  PRMT R19, R19, 0x4210, R29 ;  /* 0x0000421013137816 */ /* 0x004fe4000000001d */
[----:B------:R-:W-:Y:S02]  /*690d0*/  PRMT R2, R2, 0x4210, R23 ;  /* 0x0000421002027816 */ /* 0x000fe40000000017 */
[----:B------:R-:W-:Y:S02]  /*690e0*/  PRMT R0, R0, 0x4210, R15 ;  /* 0x0000421000007816 */ /* 0x000fe4000000000f */
[----:B------:R-:W-:Y:S02]  /*690f0*/  PRMT R21, R21, 0x4210, R22 ;  /* 0x0000421015157816 */ /* 0x000fe40000000016 */
[----:B------:R-:W-:Y:S02]  /*69100*/  PRMT R17, R17, 0x4210, R27 ;  /* 0x0000421011117816 */ /* 0x000fe4000000001b */
[----:B---3--:R-:W-:-:S05]  /*69110*/  PRMT R25, R25, 0x4210, R28 ;  /* 0x0000421019197816 */ /* 0x008fca000000001c */
[----:B------:R-:W-:Y:S04]  /*69120*/  STL [R1+0x24], R25 ;  /* 0x0000241901007387 */ /* 0x000fe80000100800 */
[----:B------:R-:W-:Y:S04]  /*69130*/  STL [R1+0x28], R21 ;  /* 0x0000281501007387 */ /* 0x000fe80000100800 */
[----:B------:R0:W-:Y:S04]  /*69140*/  STL [R1+0x39f4], R18 ;  /* 0x0039f41201007387 */ /* 0x0001e80000100800 */
[----:B------:R1:W-:Y:S01]  /*69150*/  STL [R1+0x39f0], R16 ;  /* 0x0039f01001007387 */ /* 0x0003e20000100800 */
[----:B0-----:R-:W-:-:S02]  /*69160*/  IMAD.MOV.U32 R18, RZ, RZ, R2 ;  /* 0x000000ffff127224 */ /* 0x001fc400078e0002 */
[----:B-1----:R-:W-:Y:S02]  /*69170*/  IMAD.MOV.U32 R16, RZ, RZ, R19 ;  /* 0x000000ffff107224 */ /* 0x002fe400078e0013 */
[----:B------:R-:W-:Y:S02]  /*69180*/  IMAD.MOV.U32 R19, RZ, RZ, R0 ;  /* 0x000000ffff137224 */ /* 0x000fe400078e0000 */
[----:B------:R-:W-:-:S03]  /*69190*/  IMAD.MOV.U32 R0, RZ, RZ, R3 ;  /* 0x000000ffff007224 */ /* 0x000fc600078e0003 */
[----:B------:R0:W-:Y:S01]  /*691a0*/  STSM.16.M88.4 [R10], R16 ;  /* 0x000000100a007844 */ /* 0x0001e20000000200 */
[----:B------:R-:W-:-:S03]  /*691b0*/  IMAD.MOV.U32 R3, RZ, RZ, R5 ;  /* 0x000000ffff037224 */ /* 0x000fc600078e0005 */
[----:B0-----:R-:W2:Y:S04]  /*691c0*/  LDL.LU R18, [R1+0x39f4] ;  /* 0x0039f40001127983 */ /* 0x001ea80000300800 */
[----:B------:R-:W3:Y:S04]  /*691d0*/  LDL.LU R16, [R1+0x39f0] ;  /* 0x0039f00001107983 */ /* 0x000ee80000300800 */
[----:B------:R-:W2:Y:S04]  /*691e0*/  LDL.LU R19, [R1+0x40] ;  /* 0x0000400001137983 */ /* 0x000ea80000300800 */
[----:B------:R-:W2:Y:S04]  /*691f0*/  LDL.LU R17, [R1+0x48] ;  /* 0x0000480001117983 */ /* 0x000ea80000300800 */
[----:B------:R-:W2:Y:S04]  /*69200*/  LDL.LU R5, [R1+0x4c] ;  /* 0x00004c0001057983 */ /* 0x000ea80000300800 */
[----:B------:R-:W2:Y:S04]  /*69210*/  LDL.LU R28, [R1+0x50] ;  /* 0x00005000011c7983 */ /* 0x000ea80000300800 */
[----:B------:R-:W2:Y:S04]  /*69220*/  LDL.LU R25, [R1+0x54] ;  /* 0x0000540001197983 */ /* 0x000ea80000300800 */
[----:B------:R-:W2:Y:S04]  /*69230*/  LDL.LU R22, [R1+0x5c] ;  /* 0x00005c0001167983 */ /* 0x000ea80000300800 */
[----:B------:R-:W4:Y:S04]  /*69240*/  LDL.LU R21, [R1+0x64] ;  /* 0x0000640001157983 */ /* 0x000f280000300800 */
[----:B------:R-:W3:Y:S01]  /*69250*/  LDL.LU R2, [R1+0x68] ;  /* 0x0000680001027983 */ /* 0x000ee20000300800 */
[----:B------:R-:W-:-:S02]  /*69260*/  PRMT R13, R13, 0x4210, R14 ;  /* 0x000042100d0d7816 */ /* 0x000fc4000000000e */
[----:B------:R-:W-:Y:S01]  /*69270*/  LEA R11, R11, UR4, 0x4 ;  /* 0x000000040b0b7c11 */ /* 0x000fe2000f8e20ff */
[----:B------:R-:W0:Y:S01]  /*69280*/  LDCU.64 UR4, c[0x0][0x398] ;  /* 0x00007300ff0477ac */ /* 0x000e220008000a00 */
[----:B------:R-:W-:Y:S06]  /*69290*/  BAR.SYNC.DEFER_BLOCKING 0x0 ;  /* 0x0000000000007b1d */ /* 0x000fec0000010000 */
[----:B--2---:R-:W-:Y:S04]  /*692a0*/  STL.64 [R1+0x39d8], R22 ;  /* 0x0039d81601007387 */ /* 0x004fe80000100a00 */
[----:B----4-:R1:W-:Y:S04]  /*692b0*/  STL.64 [R1+0x39d0], R20 ;  /* 0x0039d01401007387 */ /* 0x0103e80000100a00 */
[----:B-1----:R-:W2:Y:S04]  /*692c0*/  LDL.LU R20, [R1+0x20] ;  /* 0x0000200001147983 */ /* 0x002ea80000300800 */
[----:B------:R-:W2:Y:S04]  /*692d0*/  LDL.LU R21, [R1+0x24] ;  /* 0x0000240001157983 */ /* 0x000ea80000300800 */
[----:B------:R-:W4:Y:S01]  /*692e0*/  LDL.LU R22, [R1+0x28] ;  /* 0x0000280001167983 */ /* 0x000f220000300800 */
[----:B------:R-:W-:-:S05]  /*692f0*/  IMAD.MOV.U32 R23, RZ, RZ, R13 ;  /* 0x000000ffff177224 */ /* 0x000fca00078e000d */
[----:B----4-:R-:W-:Y:S04]  /*69300*/  STL.64 [R1+0x39e8], R22 ;  /* 0x0039e81601007387 */ /* 0x010fe80000100a00 */
[----:B--2---:R-:W-:Y:S04]  /*69310*/  STL.64 [R1+0x39e0], R20 ;  /* 0x0039e01401007387 */ /* 0x004fe80000100a00 */
[----:B------:R-:W1:Y:S04]  /*69320*/  LDS.128 R20, [R11] ;  /* 0x000000000b147984 */ /* 0x000e680000000c00 */
[----:B------:R2:W-:Y:S04]  /*69330*/  STL [R1+0x39c4], R26 ;  /* 0x0039c41a01007387 */ /* 0x0005e80000100800 */
[----:B--2---:R-:W2:Y:S04]  /*69340*/  LDL.LU R26, [R1+0x38] ;  /* 0x00003800011a7983 */ /* 0x004ea80000300800 */
[----:B------:R4:W-:Y:S04]  /*69350*/  STL [R1+0x39c0], R24 ;  /* 0x0039c01801007387 */ /* 0x0009e80000100800 */
[----:B----4-:R-:W4:Y:S04]  /*69360*/  LDL.LU R24, [R1+0x34] ;  /* 0x0000340001187983 */ /* 0x010f280000300800 */
[----:B------:R-:W-:Y:S04]  /*69370*/  STL [R1+0x117c], R11 ;  /* 0x00117c0b01007387 */ /* 0x000fe80000100800 */
[----:B-1----:R-:W-:Y:S01]  /*69380*/  STL [R1+0x2a4], R21 ;  /* 0x0002a41501007387 */ /* 0x002fe20000100800 */
[----:B------:R-:W-:-:S03]  /*69390*/  IMAD.MOV.U32 R13, RZ, RZ, R20 ;  /* 0x000000ffff0d7224 */ /* 0x000fc600078e0014 */
[----:B------:R1:W-:Y:S04]  /*693a0*/  STL.64 [R1+0x2a8], R22 ;  /* 0x0002a81601007387 */ /* 0x0003e80000100a00 */
[----:B-1----:R-:W2:Y:S04]  /*693b0*/  LDL.LU.64 R22, [R1+0x39e8] ;  /* 0x0039e80001167983 */ /* 0x002ea80000300a00 */
[----:B------:R-:W2:Y:S01]  /*693c0*/  LDL.LU.64 R20, [R1+0x39e0] ;  /* 0x0039e00001147983 */ /* 0x000ea20000300a00 */
[----:B------:R-:W-:Y:S06]  /*693d0*/  BAR.SYNC.DEFER_BLOCKING 0x0 ;  /* 0x0000000000007b1d */ /* 0x000fec0000010000 */
[----:B------:R1:W-:Y:S04]  /*693e0*/  STL [R1+0x34e8], R13 ;  /* 0x0034e80d01007387 */ /* 0x0003e80000100800 */
[----:B-1----:R-:W3:Y:S04]  /*693f0*/  LDL.LU R13, [R1+0x30] ;  /* 0x00003000010d7983 */ /* 0x002ee80000300800 */
[----:B------:R-:W-:Y:S04]  /*69400*/  STL [R1+0x39c8], R12 ;  /* 0x0039c80c01007387 */ /* 0x000fe80000100800 */
[----:B--2---:R1:W-:Y:S04]  /*69410*/  STSM.16.M88.4 [R10], R20 ;  /* 0x000000140a007844 */ /* 0x0043e80000000200 */
[----:B-1----:R-:W2:Y:S04]  /*69420*/  LDL.LU.64 R22, [R1+0x39d8] ;  /* 0x0039d80001167983 */ /* 0x002ea80000300a00 */
[----:B------:R-:W2:Y:S01]  /*69430*/  LDL.LU.64 R20, [R1+0x39d0] ;  /* 0x0039d00001147983 */ /* 0x000ea20000300a00 */
[----:B------:R-:W-:-:S02]  /*69440*/  PRMT R25, R25, 0x5210, R27 ;  /* 0x0000521019197816 */ /* 0x000fc4000000001b */
[----:B---3--:R-:W-:Y:S02]  /*69450*/  PRMT R19, R19, 0x5210, R13 ;  /* 0x0000521013137816 */ /* 0x008fe4000000000d */
[----:B------:R-:W-:Y:S02]  /*69460*/  PRMT R2, R2, 0x5210, R14 ;  /* 0x0000521002027816 */ /* 0x000fe4000000000e */
[----:B----4-:R-:W-:Y:S02]  /*69470*/  PRMT R17, R17, 0x5210, R24 ;  /* 0x0000521011117816 */ /* 0x010fe40000000018 */
[----:B------:R-:W-:Y:S02]  /*69480*/  PRMT R5, R5, 0x5210, R26 ;  /* 0x0000521005057816 */ /* 0x000fe4000000001a */
[----:B------:R-:W-:Y:S01]  /*69490*/  PRMT R24, R28, 0x5210, R29 ;  /* 0x000052101c187816 */ /* 0x000fe2000000001d */
[----:B------:R-:W-:Y:S01]  /*694a0*/  BAR.SYNC.DEFER_BLOCKING 0x0 ;  /* 0x0000000000007b1d */ /* 0x000fe20000010000 */
[----:B--2---:R-:W-:-:S05]  /*694b0*/  PRMT R27, R21, 0x5210, R15 ;  /* 0x00005210151b7816 */ /* 0x004fca000000000f */
[----:B------:R-:W1:Y:S01]  /*694c0*/  LDS.128 R12, [R11] ;  /* 0x000000000b0c7984 */ /* 0x000e620000000c00 */
[----:B------:R-:W-:Y:S01]  /*694d0*/  PRMT R26, R22, 0x5210, R23 ;  /* 0x00005210161a7816 */ /* 0x000fe20000000017 */
[----:B------:R-:W-:Y:S06]  /*694e0*/  BAR.SYNC.DEFER_BLOCKING 0x0 ;  /* 0x0000000000007b1d */ /* 0x000fec0000010000 */
[----:B------:R-:W-:Y:S02]  /*694f0*/  STSM.16.M88.4 [R10], R24 ;  /* 0x000000180a007844 */ /* 0x000fe40000000200 */
[----:B------:R-:W-:Y:S06]  /*69500*/  BAR.SYNC.DEFER_BLOCKING 0x0 ;  /* 0x0000000000007b1d */ /* 0x000fec0000010000 */
[----:B------:R-:W2:Y:S04]  /*69510*/  LDS.128 R24, [R11] ;  /* 0x000000000b187984 */ /* 0x000ea80000000c00 */
[----:B-1----:R1:W-:Y:S04]  /*69520*/  STL.64 [R1+0x290], R12 ;  /* 0x0002900c01007387 */ /* 0x0023e80000100a00 */
[----:B------:R-:W-:Y:S04]  /*69530*/  STL.64 [R1+0x298], R14 ;  /* 0x0002980e01007387 */ /* 0x000fe80000100a00 */
[----:B-1----:R-:W3:Y:S04]  /*69540*/  LDL.LU R12, [R1+0x39c8] ;  /* 0x0039c800010c7983 */ /* 0x002ee80000300800 */
[----:B--2---:R-:W-:Y:S04]  /*69550*/  STL.64 [R1+0x280], R24 ;  /* 0x0002801801007387 */ /* 0x004fe80000100a00 */
[----:B------:R1:W-:Y:S04]  /*69560*/  STL.64 [R1+0x288], R26 ;  /* 0x0002881a01007387 */ /* 0x0003e80000100a00 */
[----:B-1----:R-:W2:Y:S04]  /*69570*/  LDL.LU R26, [R1+0x39c4] ;  /* 0x0039c400011a7983 */ /* 0x002ea80000300800 */
        /* <DEDUP_REMOVED lines=9> */
[----:B-1----:R-:W2:Y:S04]  /*69610*/  LDL.LU R11, [R1+0x790] ;  /* 0x00079000010b7983 */ /* 0x002ea80000300800 */
[----:B------:R-:W2:Y:S01]  /*69620*/  LDL.LU R23, [R1+0x78c] ;  /* 0x00078c0001177983 */ /* 0x000ea20000300800 */
[----:B------:R-:W-:Y:S06]  /*69630*/  BAR.SYNC.DEFER_BLOCKING 0x0 ;  /* 0x0000000000007b1d */ /* 0x000fec0000010000 */
[----:B--2---:R1:W-:Y:S04]  /*69640*/  STL [R1+0x39ac], R23 ;  /* 0x0039ac1701007387 */ /* 0x0043e80000100800 */
[----:B-1----:R-:W2:Y:S04]  /*69650*/  LDL.LU R23, [R1+0x808] ;  /* 0x0008080001177983 */ /* 0x002ea80000300800 */
[----:B------:R-:W2:Y:S04]  /*69660*/  LDL.LU R22, [R1+0x788] ;  /* 0x0007880001167983 */ /* 0x000ea80000300800 */
[----:B------:R-:W3:Y:S04]  /*69670*/  LDL.LU R21, [R1+0x770] ;  /* 0x0007700001157983 */ /* 0x000ee80000300800 */
[----:B--2---:R1:W-:Y:S04]  /*69680*/  STL.64 [R1+0x39b8], R22 ;  /* 0x0039b81601007387 */ /* 0x0043e80000100a00 */
[----:B---3--:R2:W-:Y:S01]  /*69690*/  STL.64 [R1+0x39b0], R20 ;  /* 0x0039b01401007387 */ /* 0x0085e20000100a00 */
[----:B-1----:R-:W-:-:S02]  /*696a0*/  IMAD.MOV.U32 R22, RZ, RZ, R5 ;  /* 0x000000ffff167224 */ /* 0x002fc400078e0005 */
[----:B------:R-:W-:Y:S02]  /*696b0*/  IMAD.MOV.U32 R23, RZ, RZ, R2 ;  /* 0x000000ffff177224 */ /* 0x000fe400078e0002 */
[----:B--2---:R-:W-:Y:S02]  /*696c0*/  IMAD.MOV.U32 R20, RZ, RZ, R19 ;  /* 0x000000ffff147224 */ /* 0x004fe400078e0013 */
[----:B------:R-:W-:Y:S01]  /*696d0*/  IMAD.MOV.U32 R21, RZ, RZ, R17 ;  /* 0x000000ffff157224 */ /* 0x000fe200078e0011 */
[----:B------:R-:W2:Y:S04]  /*696e0*/  LDL.LU R19, [R1+0x76c] ;  /* 0x00076c0001137983 */ /* 0x000ea80000300800 */
[----:B------:R-:W3:Y:S04]  /*696f0*/  LDL.LU R5, [R1+0x768] ;  /* 0x0007680001057983 */ /* 0x000ee80000300800 */
[----:B------:R-:W2:Y:S04]  /*69700*/  LDL.LU R2, [R1+0x714] ;  /* 0x0007140001027983 */ /* 0x000ea80000300800 */
[----:B------:R-:W2:Y:S04]  /*69710*/  LDL.LU R17, [R1+0x77c] ;  /* 0x00077c0001117983 */ /* 0x000ea80000300800 */
[----:B------:R1:W-:Y:S04]  /*69720*/  STSM.16.M88.4 [R10], R20 ;  /* 0x000000140a007844 */ /* 0x0003e80000000200 */
[----:B-1----:R-:W2:Y:S04]  /*69730*/  LDL.LU.64 R22, [R1+0x39b8] ;  /* 0x0039b80001167983 */ /* 0x002ea80000300a00 */
[----:B------:R-:W3:Y:S01]  /*69740*/  LDL.LU.64 R20, [R1+0x39b0] ;  /* 0x0039b00001147983 */ /* 0x000ee20000300a00 */
[----:B------:R-:W-:-:S02]  /*69750*/  LOP3.LUT R27, R27, 0xffff, RZ, 0xc0, !PT ;  /* 0x0000ffff1b1b7812 */ /* 0x000fc400078ec0ff */
[----:B------:R-:W-:Y:S02]  /*69760*/  LOP3.LUT R29, R29, 0xffff, RZ, 0xc0, !PT ;  /* 0x0000ffff1d1d7812 */ /* 0x000fe400078ec0ff */
[----:B------:R-:W-:Y:S02]  /*69770*/  LOP3.LUT R13, R13, 0xffff, RZ, 0xc0, !PT ;  /* 0x0000ffff0d0d7812 */ /* 0x000fe400078ec0ff */
[----:B------:R-:W-:Y:S02]  /*69780*/  LOP3.LUT R28, R28, 0xffff, RZ, 0xc0, !PT ;  /* 0x0000ffff1c1c7812 */ /* 0x000fe400078ec0ff */
[----:B------:R-:W-:Y:S02]  /*69790*/  LOP3.LUT R25, R25, 0xffff, RZ, 0xc0, !PT ;  /* 0x0000ffff19197812 */ /* 0x000fe400078ec0ff */
[----:B------:R-:W-:Y:S02]  /*697a0*/  LOP3.LUT R15, R15, 0xffff, RZ, 0xc0, !PT ;  /* 0x0000ffff0f0f7812 */ /* 0x000fe400078ec0ff */
[----:B------:R-:W-:Y:S01]  /*697b0*/  LOP3.LUT R14, R14, 0xffff, RZ, 0xc0, !PT ;  /* 0x0000ffff0e0e7812 */ /* 0x000fe200078ec0ff */
[----:B------:R-:W-:Y:S01]  /*697c0*/  BAR.SYNC.DEFER_BLOCKING 0x0 ;  /* 0x0000000000007b1d */ /* 0x000fe20000010000 */
[----:B--2---:R-:W-:-:S04]  /*697d0*/  LOP3.LUT R23, R23, 0xffff, RZ, 0xc0, !PT ;  /* 0x0000ffff17177812 */ /* 0x004fc800078ec0ff */
[----:B------:R-:W-:Y:S01]  /*697e0*/  PRMT R11, R11, 0x4210, R23 ;  /* 0x000042100b0b7816 */ /* 0x000fe20000000017 */
[----:B------:R1:W-:Y:S04]  /*697f0*/  STL [R1+0x30], R23 ;  /* 0x0000301701007387 */ /* 0x0003e80000100800 */
[----:B-1----:R-:W2:Y:S04]  /*69800*/  LDL.LU R23, [R1+0x39ac] ;  /* 0x0039ac0001177983 */ /* 0x002ea80000300800 */
[----:B------:R1:W-:Y:S01]  /*69810*/  STL [R1+0x20], R11 ;  /* 0x0000200b01007387 */ /* 0x0003e20000100800 */
[----:B------:R-:W-:-:S03]  /*69820*/  PRMT R17, R17, 0x4210, R13 ;  /* 0x0000421011117816 */ /* 0x000fc6000000000d */
[----:B-1----:R-:W4:Y:S04]  /*69830*/  LDL.LU R11, [R1+0x39a8] ;  /* 0x0039a800010b7983 */ /* 0x002f280000300800 */
[----:B------:R2:W-:Y:S02]  /*69840*/  STL [R1+0x34], R27 ;  /* 0x0000341b01007387 */ /* 0x0005e40000100800 */
[----:B--2---:R-:W-:Y:S02]  /*69850*/  PRMT R27, R23, 0x4210, R27 ;  /* 0x00004210171b7816 */ /* 0x004fe4000000001b */
[----:B------:R-:W-:Y:S02]  /*69860*/  PRMT R23, R22, 0x4210, R29 ;  /* 0x0000421016177816 */ /* 0x000fe4000000001d */
[----:B---3--:R-:W-:Y:S01]  /*69870*/  PRMT R22, R21, 0x4210, R28 ;  /* 0x0000421015167816 */ /* 0x008fe2000000001c */
[----:B------:R-:W-:Y:S01]  /*69880*/  STL [R1+0x24], R27 ;  /* 0x0000241b01007387 */ /* 0x000fe20000100800 */
[----:B------:R-:W-:-:S03]  /*69890*/  PRMT R21, R19, 0x4210, R25 ;  /* 0x0000421013157816 */ /* 0x000fc60000000019 */
[----:B------:R-:W-:Y:S04]  /*698a0*/  STL [R1+0x28], R23 ;  /* 0x0000281701007387 */ /* 0x000fe80000100800 */
[----:B------:R1:W-:Y:S04]  /*698b0*/  STL [R1+0x2c], R17 ;  /* 0x00002c1101007387 */ /* 0x0003e80000100800 */
[----:B------:R-:W2:Y:S04]  /*698c0*/  LDL.LU R19, [R1+0x8c] ;  /* 0x00008c0001137983 */ /* 0x000ea80000300800 */
[----:B-1----:R-:W3:Y:S01]  /*698d0*/  LDL.LU R17, [R1+0x94] ;  /* 0x0000940001117983 */ /* 0x002ee20000300800 */
[----:B------:R-:W-:-:S02]  /*698e0*/  PRMT R5, R5, 0x4210, R15 ;  /* 0x0000421005057816 */ /* 0x000fc4000000000f */
[----:B------:R-:W-:Y:S01]  /*698f0*/  PRMT R2, R2, 0x4210, R14 ;  /* 0x0000421002027816 */ /* 0x000fe2000000000e */
[----:B--2---:R1:W-:Y:S04]  /*69900*/  STL.64 [R1+0x3990], R18 ;  /* 0x0039901201007387 */ /* 0x0043e80000100a00 */
[----:B---3--:R2:W-:Y:S04]  /*69910*/  STL.64 [R1+0x3988], R16 ;  /* 0x0039881001007387 */ /* 0x0085e80000100a00 */
[----:B------:R-:W-:Y:S04]  /*69920*/  STL.64 [R1+0x39a0], R14 ;  /* 0x0039a00e01007387 */ /* 0x000fe80000100a00 */
[----:B------:R-:W-:Y:S04]  /*69930*/  STL.64 [R1+0x3998], R12 ;  /* 0x0039980c01007387 */ /* 0x000fe80000100a00 */
[----:B----4-:R-:W3:Y:S01]  /*69940*/  LDS.128 R12, [R11] ;  /* 0x000000000b0c7984 */ /* 0x010ee20000000c00 */
[----:B-1----:R-:W-:-:S02]  /*69950*/  IMAD.MOV.U32 R18, RZ, RZ, R5 ;  /* 0x000000ffff127224 */ /* 0x002fc400078e0005 */
[----:B--2---:R-:W-:Y:S01]  /*69960*/  IMAD.MOV.U32 R17, RZ, RZ, R21 ;  /* 0x000000ffff117224 */ /* 0x004fe200078e0015 */
[----:B------:R-:W2:Y:S01]  /*69970*/  LDL.LU R5, [R1+0x98] ;  /* 0x0000980001057983 */ /* 0x000ea20000300800 */
[----:B------:R-:W-:-:S03]  /*69980*/  IMAD.MOV.U32 R16, RZ, RZ, R22 ;  /* 0x000000ffff107224 */ /* 0x000fc600078e0016 */
[----:B------:R-:W4:Y:S01]  /*69990*/  LDL.LU R27, [R1+0x9c] ;  /* 0x00009c00011b7983 */ /* 0x000f220000300800 */
[----:B------:R-:W-:Y:S01]  /*699a0*/  IMAD.MOV.U32 R19, RZ, RZ, R2 ;  /* 0x000000ffff137224 */ /* 0x000fe200078e0002 */
[----:B------:R-:W-:Y:S06]  /*699b0*/  BAR.SYNC.DEFER_BLOCKING 0x0 ;  /* 0x0000000000007b1d */ /* 0x000fec0000010000 */
[----:B------:R-:W2:Y:S04]  /*699c0*/  LDL.LU R21, [R1+0xa0] ;  /* 0x0000a00001157983 */ /* 0x000ea80000300800 */
[----:B------:R-:W2:Y:S04]  /*699d0*/  LDL.LU R22, [R1+0xa4] ;  /* 0x0000a40001167983 */ /* 0x000ea80000300800 */
[----:B------:R-:W2:Y:S04]  /*699e0*/  LDL.LU R23, [R1+0xac] ;  /* 0x0000ac0001177983 */ /* 0x000ea80000300800 */
[----:B------:R-:W4:Y:S04]  /*699f0*/  LDL.LU R2, [R1+0xb4] ;  /* 0x0000b40001027983 */ /* 0x000f280000300800 */
[----:B------:R-:W-:Y:S04]  /*69a00*/  STSM.16.M88.4 [R10], R16 ;  /* 0x000000100a007844 */ /* 0x000fe80000000200 */
[----:B---3--:R-:W-:Y:S04]  /*69a10*/  STL.64 [R1+0x270], R12 ;  /* 0x0002700c01007387 */ /* 0x008fe80000100a00 */
[----:B------:R1:W-:Y:S04]  /*69a20*/  STL.64 [R1+0x278], R14 ;  /* 0x0002780e01007387 */ /* 0x0003e80000100a00 */
[----:B-1----:R-:W3:Y:S04]  /*69a30*/  LDL.LU.64 R14, [R1+0x39a0] ;  /* 0x0039a000010e7983 */ /* 0x002ee80000300a00 */
[----:B------:R-:W4:Y:S04]  /*69a40*/  LDL.LU.64 R12, [R1+0x3998] ;  /* 0x00399800010c7983 */ /* 0x000f280000300a00 */
[----:B------:R-:W3:Y:S04]  /*69a50*/  LDL.LU.64 R18, [R1+0x3990] ;  /* 0x0039900001127983 */ /* 0x000ee80000300a00 */
[----:B------:R-:W3:Y:S04]  /*69a60*/  LDL.LU.64 R16, [R1+0x3988] ;  /* 0x0039880001107983 */ /* 0x000ee80000300a00 */
[----:B------:R1:W-:Y:S04]  /*69a70*/  STL [R1+0x3958], R20 ;  /* 0x0039581401007387 */ /* 0x0003e80000100800 */
[----:B-1----:R-:W3:Y:S01]  /*69a80*/  LDL.LU R20, [R1+0x34] ;  /* 0x0000340001147983 */ /* 0x002ee20000300800 */
[----:B------:R-:W-:Y:S06]  /*69a90*/  BAR.SYNC.DEFER_BLOCKING 0x0 ;  /* 0x0000000000007b1d */ /* 0x000fec0000010000 */
[----:B--2---:R-:W-:Y:S04]  /*69aa0*/  STL.64 [R1+0x3970], R22 ;  /* 0x0039701601007387 */ /* 0x004fe80000100a00 */
[----:B---3--:R1:W-:Y:S04]  /*69ab0*/  STL.64 [R1+0x3968], R20 ;  /* 0x0039681401007387 */ /* 0x0083e80000100a00 */
[----:B-1----:R-:W2:Y:S04]  /*69ac0*/  LDL.LU R20, [R1+0x20] ;  /* 0x0000200001147983 */ /* 0x002ea80000300800 */
[----:B------:R-:W2:Y:S04]  /*69ad0*/  LDL.LU R21, [R1+0x24] ;  /* 0x0000240001157983 */ /* 0x000ea80000300800 */
[----:B------:R-:W3:Y:S04]  /*69ae0*/  LDL.LU R22, [R1+0x28] ;  /* 0x0000280001167983 */ /* 0x000ee80000300800 */
[----:B------:R-:W3:Y:S04]  /*69af0*/  LDL.LU R23, [R1+0x2c] ;  /* 0x00002c0001177983 */ /* 0x000ee80000300800 */
[----:B---3--:R-:W-:Y:S04]  /*69b00*/  STL.64 [R1+0x3980], R22 ;  /* 0x0039801601007387 */ /* 0x008fe80000100a00 */
[----:B--2---:R-:W-:Y:S04]  /*69b10*/  STL.64 [R1+0x3978], R20 ;  /* 0x0039781401007387 */ /* 0x004fe80000100a00 */
[----:B------:R-:W1:Y:S04]  /*69b20*/  LDS.128 R20, [R11] ;  /* 0x000000000b147984 */ /* 0x000e680000000c00 */
[----:B------:R2:W-:Y:S04]  /*69b30*/  STL [R1+0x3960], R26 ;  /* 0x0039601a01007387 */ /* 0x0005e80000100800 */
[----:B--2---:R-:W2:Y:S04]  /*69b40*/  LDL.LU R26, [R1+0x30] ;  /* 0x00003000011a7983 */ /* 0x004ea80000300800 */
[----:B------:R-:W-:Y:S04]  /*69b50*/  STL [R1+0x395c], R24 ;  /* 0x00395c1801007387 */ /* 0x000fe80000100800 */
[----:B-1----:R-:W-:Y:S04]  /*69b60*/  STL.64 [R1+0x260], R20 ;  /* 0x0002601401007387 */ /* 0x002fe80000100a00 */
[----:B------:R1:W-:Y:S04]  /*69b70*/  STL.64 [R1+0x268], R22 ;  /* 0x0002681601007387 */ /* 0x0003e80000100a00 */
[----:B-1----:R-:W3:Y:S04]  /*69b80*/  LDL.LU.64 R22, [R1+0x3980] ;  /* 0x0039800001167983 */ /* 0x002ee80000300a00 */
[----:B------:R-:W3:Y:S01]  /*69b90*/  LDL.LU.64 R20, [R1+0x3978] ;  /* 0x0039780001147983 */ /* 0x000ee20000300a00 */
[----:B------:R-:W-:Y:S06]  /*69ba0*/  BAR.SYNC.DEFER_BLOCKING 0x0 ;  /* 0x0000000000007b1d */ /* 0x000fec0000010000 */
[----:B---3--:R1:W-:Y:S04]  /*69bb0*/  STSM.16.M88.4 [R10], R20 ;  /* 0x000000140a007844 */ /* 0x0083e80000000200 */
[----:B-1----:R-:W3:Y:S04]  /*69bc0*/  LDL.LU.64 R22, [R1+0x3970] ;  /* 0x0039700001167983 */ /* 0x002ee80000300a00 */
[----:B------:R-:W3:Y:S01]  /*69bd0*/  LDL.LU.64 R20, [R1+0x3968] ;  /* 0x0039680001147983 */ /* 0x000ee20000300a00 */
[----:B--2---:R-:W-:-:S02]  /*69be0*/  PRMT R19, R19, 0x5210, R26 ;  /* 0x0000521013137816 */ /* 0x004fc4000000001a */
[----:B----4-:R-:W-:Y:S02]  /*69bf0*/  PRMT R2, R2, 0x5210, R13 ;  /* 0x0000521002027816 */ /* 0x010fe4000000000d */
[----:B------:R-:W-:Y:S01]  /*69c00*/  PRMT R5, R5, 0x5210, R29 ;  /* 0x0000521005057816 */ /* 0x000fe2000000001d */
[----:B------:R-:W-:Y:S01]  /*69c10*/  BAR.SYNC.DEFER_BLOCKING 0x0 ;  /* 0x0000000000007b1d */ /* 0x000fe20000010000 */
[----:B---3--:R-:W-:Y:S02]  /*69c20*/  PRMT R17, R17, 0x5210, R20 ;  /* 0x0000521011117816 */ /* 0x008fe40000000014 */
[----:B------:R-:W-:Y:S02]  /*69c30*/  PRMT R20, R27, 0x5210, R28 ;  /* 0x000052101b147816 */ /* 0x000fe4000000001c */
[----:B------:R-:W-:Y:S02]  /*69c40*/  PRMT R21, R21, 0x5210, R25 ;  /* 0x0000521015157816 */ /* 0x000fe40000000019 */
[----:B------:R-:W1:Y:S01]  /*69c50*/  LDS.128 R24, [R11] ;  /* 0x000000000b187984 */ /* 0x000e620000000c00 */
[----:B------:R-:W-:-:S02]  /*69c60*/  PRMT R22, R22, 0x5210, R15 ;  /* 0x0000521016167816 */ /* 0x000fc4000000000f */
[----:B------:R-:W-:Y:S01]  /*69c70*/  PRMT R23, R23, 0x5210, R14 ;  /* 0x0000521017177816 */ /* 0x000fe2000000000e */
[----:B------:R-:W-:Y:S06]  /*69c80*/  BAR.SYNC.DEFER_BLOCKING 0x0 ;  /* 0x0000000000007b1d */ /* 0x000fec0000010000 */
[----:B------:R-:W-:Y:S02]  /*69c90*/  STSM.16.M88.4 [R10], R20 ;  /* 0x000000140a007844 */ /* 0x000fe40000000200 */
[----:B------:R-:W-:Y:S06]  /*69ca0*/  BAR.SYNC.DEFER_BLOCKING 0x0 ;  /* 0x0000000000007b1d */ /* 0x000fec0000010000 */
[----:B------:R-:W2:Y:S04]  /*69cb0*/  LDS.128 R20, [R11] ;  /* 0x000000000b147984 */ /* 0x000ea80000000c00 */
[----:B-1----:R-:W-:Y:S04]  /*69cc0*/  STL.64 [R1+0x250], R24 ;  /* 0x0002501801007387 */ /* 0x002fe80000100a00 */
[----:B------:R1:W-:Y:S04]  /*69cd0*/  STL.64 [R1+0x258], R26 ;  /* 0x0002581a01007387 */ /* 0x0003e80000100a00 */
[----:B-1----:R-:W3:Y:S04]  /*69ce0*/  LDL.LU R26, [R1+0x3960] ;  /* 0x00396000011a7983 */ /* 0x002ee80000300800 */
[----:B------:R-:W4:Y:S04]  /*69cf0*/  LDL.LU R24, [R1+0x395c] ;  /* 0x00395c0001187983 */ /* 0x000f280000300800 */
[----:B--2---:R1:W-:Y:S04]  /*69d00*/  STL.64 [R1+0x240], R20 ;  /* 0x0002401401007387 */ /* 0x0043e80000100a00 */
[----:B------:R2:W-:Y:S04]  /*69d10*/  STL.64 [R1+0x248], R22 ;  /* 0x0002481601007387 */ /* 0x0005e80000100a00 */
[----:B-1----:R-:W3:Y:S04]  /*69d20*/  LDL.LU R20, [R1+0x3958] ;  /* 0x0039580001147983 */ /* 0x002ee80000300800 */
[----:B------:R-:W3:Y:S04]  /*69d30*/  LDL.LU R28, [R1+0xbe4] ;  /* 0x000be400011c7983 */ /* 0x000ee80000300800 */
[----:B------:R-:W3:Y:S04]  /*69d40*/  LDL.LU R25, [R1+0xbe0] ;  /* 0x000be00001197983 */ /* 0x000ee80000300800 */
[----:B--2---:R-:W2:Y:S04]  /*69d50*/  LDL.LU R22, [R1+0xaf4] ;  /* 0x000af40001167983 */ /* 0x004ea80000300800 */
[----:B------:R-:W2:Y:S04]  /*69d60*/  LDL.LU R15, [R1+0xaf0] ;  /* 0x000af000010f7983 */ /* 0x000ea80000300800 */
[----:B------:R-:W2:Y:S04]  /*69d70*/  LDL.LU R13, [R1+0x81c] ;  /* 0x00081c00010d7983 */ /* 0x000ea80000300800 */
[----:B------:R-:W2:Y:S04]  /*69d80*/  LDL.LU R29, [R1+0x7ec] ;  /* 0x0007ec00011d7983 */ /* 0x000ea80000300800 */
[----:B------:R-:W2:Y:S01]  /*69d90*/  LDL.LU R14, [R1+0x7e4] ;  /* 0x0007e400010e7983 */ /* 0x000ea20000300800 */
[----:B------:R-:W-:Y:S06]  /*69da0*/  BAR.SYNC.DEFER_BLOCKING 0x0 ;  /* 0x0000000000007b1d */ /* 0x000fec0000010000 */
[----:B--2---:R-:W-:Y:S04]  /*69db0*/  STL.64 [R1+0x3950], R14 ;  /* 0x0039500e01007387 */ /* 0x004fe80000100a00 */
[----:B------:R-:W-:Y:S04]  /*69dc0*/  STL.64 [R1+0x3948], R12 ;  /* 0x0039480c01007387 */ /* 0x000fe80000100a00 */
[----:B------:R1:W-:Y:S04]  /*69dd0*/  STL [R1+0x3940], R11 ;  /* 0x0039400b01007387 */ /* 0x0003e80000100800 */
[----:B-1----:R-:W2:Y:S04]  /*69de0*/  LDL.LU R11, [R1+0x7b0] ;  /* 0x0007b000010b7983 */ /* 0x002ea80000300800 */
[----:B------:R-:W2:Y:S01]  /*69df0*/  LDL.LU R27, [R1+0x7ac] ;  /* 0x0007ac00011b7983 */ /* 0x000ea20000300800 */
[----:B------:R-:W-:-:S02]  /*69e00*/  IMAD.MOV.U32 R12, RZ, RZ, R19 ;  /* 0x000000ffff0c7224 */ /* 0x000fc400078e0013 */
[----:B------:R-:W-:Y:S02]  /*69e10*/  IMAD.MOV.U32 R13, RZ, RZ, R17 ;  /* 0x000000ffff0d7224 */ /* 0x000fe400078e0011 */
[----:B------:R-:W-:Y:S01]  /*69e20*/  IMAD.MOV.U32 R14, RZ, RZ, R5 ;  /* 0x000000ffff0e7224 */ /* 0x000fe200078e0005 */
[----:B--2---:R1:W-:Y:S04]  /*69e30*/  STL [R1+0x3944], R27 ;  /* 0x0039441b01007387 */ /* 0x0043e80000100800 */
[----:B-1----:R-:W2:Y:S01]  /*69e40*/  LDL.LU R27, [R1+0x820] ;  /* 0x00082000011b7983 */ /* 0x002ea20000300800 */
[----:B------:R-:W-:-:S03]  /*69e50*/  IMAD.MOV.U32 R15, RZ, RZ, R2 ;  /* 0x000000ffff0f7224 */ /* 0x000fc600078e0002 */
[----:B------:R-:W4:Y:S04]  /*69e60*/  LDL.LU R23, [R1+0x7a4] ;  /* 0x0007a40001177983 */ /* 0x000f280000300800 */
[----:B------:R-:W4:Y:S04]  /*69e70*/  LDL.LU R21, [R1+0x7a0] ;  /* 0x0007a00001157983 */ /* 0x000f280000300800 */
[----:B------:R-:W4:Y:S04]  /*69e80*/  LDL.LU R19, [R1+0x79c] ;  /* 0x00079c0001137983 */ /* 0x000f280000300800 */
[----:B------:R-:W4:Y:S04]  /*69e90*/  LDL.LU R17, [R1+0x798] ;  /* 0x0007980001117983 */ /* 0x000f280000300800 */
[----:B------:R-:W4:Y:S04]  /*69ea0*/  LDL.LU R2, [R1+0x750] ;  /* 0x0007500001027983 */ /* 0x000f280000300800 */
[----:B------:R-:W4:Y:S04]  /*69eb0*/  LDL.LU R5, [R1+0x7a8] ;  /* 0x0007a80001057983 */ /* 0x000f280000300800 */
[----:B------:R1:W-:Y:S04]  /*69ec0*/  STSM.16.M88.4 [R10], R12 ;  /* 0x0000000c0a007844 */ /* 0x0003e80000000200 */
[----:B-1----:R-:W4:Y:S04]  /*69ed0*/  LDL.LU.64 R14, [R1+0x3950] ;  /* 0x00395000010e7983 */ /* 0x002f280000300a00 */
[----:B------:R-:W4:Y:S01]  /*69ee0*/  LDL.LU.64 R12, [R1+0x3948] ;  /* 0x00394800010c7983 */ /* 0x000f220000300a00 */
[----:B------:R-:W-:-:S02]  /*69ef0*/  LOP3.LUT R29, R29, 0xffff, RZ, 0xc0, !PT ;  /* 0x0000ffff1d1d7812 */ /* 0x000fc400078ec0ff */
[----:B---3--:R-:W-:Y:S02]  /*69f00*/  LOP3.LUT R28, R28, 0xffff, RZ, 0xc0, !PT ;  /* 0x0000ffff1c1c7812 */ /* 0x008fe400078ec0ff */
[----:B------:R-:W-:Y:S02]  /*69f10*/  LOP3.LUT R25, R25, 0xffff, RZ, 0xc0, !PT ;  /* 0x0000ffff19197812 */ /* 0x000fe400078ec0ff */
[----:B------:R-:W-:Y:S01]  /*69f20*/  LOP3.LUT R22, R22, 0xffff, RZ, 0xc0, !PT ;  /* 0x0000ffff16167812 */ /* 0x000fe200078ec0ff */
[----:B------:R-:W-:Y:S01]  /*69f30*/  BAR.SYNC.DEFER_BLOCKING 0x0 ;  /* 0x0000000000007b1d */ /* 0x000fe20000010000 */
[----:B--2---:R-:W-:-:S04]  /*69f40*/  LOP3.LUT R27, R27, 0xffff, RZ, 0xc0, !PT ;  /* 0x0000ffff1b1b7812 */ /* 0x004fc800078ec0ff */
[----:B------:R-:W-:Y:S01]  /*69f50*/  PRMT R11, R11, 0x4210, R27 ;  /* 0x000042100b0b7816 */ /* 0x000fe2000000001b */
[----:B------:R1:W-:Y:S04]  /*69f60*/  STL [R1+0x30], R27 ;  /* 0x0000301b01007387 */ /* 0x0003e80000100800 */
[----:B-1----:R-:W2:Y:S04]  /*69f70*/  LDL.LU R27, [R1+0x3944] ;  /* 0x00394400011b7983 */ /* 0x002ea80000300800 */
[----:B------:R1:W-:Y:S04]  /*69f80*/  STL [R1+0x20], R11 ;  /* 0x0000200b01007387 */ /* 0x0003e80000100800 */
[----:B-1----:R-:W3:Y:S01]  /*69f90*/  LDL.LU R11, [R1+0x3940] ;  /* 0x00394000010b7983 */ /* 0x002ee20000300800 */
[----:B----4-:R-:W-:-:S02]  /*69fa0*/  LOP3.LUT R14, R14, 0xffff, RZ, 0xc0, !PT ;  /* 0x0000ffff0e0e7812 */ /* 0x010fc400078ec0ff */
[----:B------:R-:W-:Y:S02]  /*69fb0*/  LOP3.LUT R13, R13, 0xffff, RZ, 0xc0, !PT ;  /* 0x0000ffff0d0d7812 */ /* 0x000fe400078ec0ff */
[----:B------:R-:W-:-:S03]  /*69fc0*/  PRMT R5, R5, 0x4210, R14 ;  /* 0x0000421005057816 */ /* 0x000fc6000000000e */
[----:B------:R1:W-:Y:S01]  /*69fd0*/  STL [R1+0x34], R13 ;  /* 0x0000340d01007387 */ /* 0x0003e20000100800 */
[----:B--2---:R-:W-:Y:S02]  /*69fe0*/  PRMT R27, R27, 0x4210, R13 ;  /* 0x000042101b1b7816 */ /* 0x004fe4000000000d */
[----:B-1----:R-:W-:Y:S02]  /*69ff0*/  PRMT R13, R23, 0x4210, R29 ;  /* 0x00004210170d7816 */ /* 0x002fe4000000001d */
[----:B------:R-:W-:Y:S01]  /*6a000*/  PRMT R23, R21, 0x4210, R28 ;  /* 0x0000421015177816 */ /* 0x000fe2000000001c */
[----:B------:R-:W-:Y:S01]  /*6a010*/  STL [R1+0x24], R27 ;  /* 0x0000241b01007387 */ /* 0x000fe20000100800 */
[----:B------:R-:W-:Y:S02]  /*6a020*/  PRMT R21, R19, 0x4210, R25 ;  /* 0x0000421013157816 */ /* 0x000fe40000000019 */
[----:B------:R-:W-:Y:S01]  /*6a030*/  PRMT R19, R17, 0x4210, R22 ;  /* 0x0000421011137816 */ /* 0x000fe20000000016 */
[----:B------:R1:W-:Y:S01]  /*6a040*/  STL [R1+0x28], R13 ;  /* 0x0000280d01007387 */ /* 0x0003e20000100800 */
[----:B------:R-:W-:-:S02]  /*6a050*/  IMAD.MOV.U32 R17, RZ, RZ, R3 ;  /* 0x000000ffff117224 */ /* 0x000fc400078e0003 */
[----:B------:R-:W-:Y:S02]  /*6a060*/  IMAD.MOV.U32 R3, RZ, RZ, R4 ;  /* 0x000000ffff037224 */ /* 0x000fe400078e0004 */
[----:B------:R-:W-:Y:S01]  /*6a070*/  IMAD.MOV.U32 R4, RZ, RZ, R7 ;  /* 0x000000ffff047224 */ /* 0x000fe200078e0007 */
[----:B-1----:R-:W2:Y:S04]  /*6a080*/  LDL.LU R13, [R1+0xc4] ;  /* 0x0000c400010d7983 */ /* 0x002ea80000300800 */
[----:B------:R1:W-:Y:S04]  /*6a090*/  STL [R1+0x2c], R5 ;  /* 0x00002c0501007387 */ /* 0x0003e80000100800 */
[----:B-1----:R-:W4:Y:S04]  /*6a0a0*/  LDL.LU R5, [R1+0xc8] ;  /* 0x0000c80001057983 */ /* 0x002f280000300800 */
[----:B------:R-:W2:Y:S01]  /*6a0b0*/  LDL.LU R7, [R1+0xcc] ;  /* 0x0000cc0001077983 */ /* 0x000ea20000300800 */
[----:B------:R-:W-:-:S04]  /*6a0c0*/  LOP3.LUT R15, R15, 0xffff, RZ, 0xc0, !PT ;  /* 0x0000ffff0f0f7812 */ /* 0x000fc800078ec0ff */
[----:B------:R-:W-:Y:S01]  /*6a0d0*/  PRMT R2, R2, 0x4210, R15 ;  /* 0x0000421002027816 */ /* 0x000fe2000000000f */
[----:B--2---:R-:W-:Y:S04]  /*6a0e0*/  STL.64 [R1+0x3928], R6 ;  /* 0x0039280601007387 */ /* 0x004fe80000100a00 */
[----:B----4-:R1:W-:Y:S04]  /*6a0f0*/  STL.64 [R1+0x3920], R4 ;  /* 0x0039200401007387 */ /* 0x0103e80000100a00 */
[----:B------:R-:W-:Y:S04]  /*6a100*/  STL.64 [R1+0x3938], R14 ;  /* 0x0039380e01007387 */ /* 0x000fe80000100a00 */
[----:B------:R-:W-:Y:S04]  /*6a110*/  STL.64 [R1+0x3930], R12 ;  /* 0x0039300c01007387 */ /* 0x000fe80000100a00 */
[----:B---3--:R-:W2:Y:S01]  /*6a120*/  LDS.128 R12, [R11] ;  /* 0x000000000b0c7984 */ /* 0x008ea20000000c00 */
[----:B-1----:R-:W-:-:S02]  /*6a130*/  IMAD.MOV.U32 R4, RZ, RZ, R23 ;  /* 0x000000ffff047224 */ /* 0x002fc400078e0017 */
[----:B------:R-:W-:Y:S01]  /*6a140*/  IMAD.MOV.U32 R5, RZ, RZ, R21 ;  /* 0x000000ffff057224 */ /* 0x000fe200078e0015 */
[----:B------:R-:W3:Y:S01]  /*6a150*/  LDL.LU R27, [R1+0xd0] ;  /* 0x0000d000011b7983 */ /* 0x000ee20000300800 */
[----:B------:R-:W-:-:S03]  /*6a160*/  IMAD.MOV.U32 R6, RZ, RZ, R19 ;  /* 0x000000ffff067224 */ /* 0x000fc600078e0013 */
[----:B------:R-:W4:Y:S01]  /*6a170*/  LDL.LU R23, [R1+0xd4] ;  /* 0x0000d40001177983 */ /* 0x000f220000300800 */
[----:B------:R-:W-:Y:S01]  /*6a180*/  IMAD.MOV.U32 R7, RZ, RZ, R2 ;  /* 0x000000ffff077224 */ /* 0x000fe200078e0002 */
[----:B------:R-:W-:Y:S06]  /*6a190*/  BAR.SYNC.DEFER_BLOCKING 0x0 ;  /* 0x0000000000007b1d */ /* 0x000fec0000010000 */
[----:B------:R-:W3:Y:S04]  /*6a1a0*/  LDL.LU R21, [R1+0xd8] ;  /* 0x0000d80001157983 */ /* 0x000ee80000300800 */
[----:B------:R-:W3:Y:S04]  /*6a1b0*/  LDL.LU R19, [R1+0xb8] ;  /* 0x0000b80001137983 */ /* 0x000ee80000300800 */
[----:B------:R-:W3:Y:S04]  /*6a1c0*/  LDL.LU R2, [R1+0xb0] ;  /* 0x0000b00001027983 */ /* 0x000ee80000300800 */
[----:B------:R-:W-:Y:S04]  /*6a1d0*/  STSM.16.M88.4 [R10], R4 ;  /* 0x000000040a007844 */ /* 0x000fe80000000200 */
[----:B--2---:R-:W-:Y:S04]  /*6a1e0*/  STL.64 [R1+0x230], R12 ;  /* 0x0002300c01007387 */ /* 0x004fe80000100a00 */
[----:B------:R1:W-:Y:S04]  /*6a1f0*/  STL.64 [R1+0x238], R14 ;  /* 0x0002380e01007387 */ /* 0x0003e80000100a00 */
[----:B-1----:R-:W2:Y:S04]  /*6a200*/  LDL.LU.64 R14, [R1+0x3938] ;  /* 0x00393800010e7983 */ /* 0x002ea80000300a00 */
[----:B------:R-:W2:Y:S04]  /*6a210*/  LDL.LU.64 R12, [R1+0x3930] ;  /* 0x00393000010c7983 */ /* 0x000ea80000300a00 */
[----:B------:R-:W2:Y:S04]  /*6a220*/  LDL.LU.64 R6, [R1+0x3928] ;  /* 0x0039280001067983 */ /* 0x000ea80000300a00 */
[----:B------:R-:W2:Y:S04]  /*6a230*/  LDL.LU.64 R4, [R1+0x3920] ;  /* 0x0039200001047983 */ /* 0x000ea80000300a00 */
[----:B------:R1:W-:Y:S04]  /*6a240*/  STL [R1+0x38fc], R20 ;  /* 0x0038fc1401007387 */ /* 0x0003e80000100800 */
[----:B-1----:R-:W3:Y:S01]  /*6a250*/  LDL.LU R20, [R1+0x34] ;  /* 0x0000340001147983 */ /* 0x002ee20000300800 */
[----:B------:R-:W-:Y:S06]  /*6a260*/  BAR.SYNC.DEFER_BLOCKING 0x0 ;  /* 0x0000000000007b1d */ /* 0x000fec0000010000 */
[----:B----4-:R-:W-:Y:S04]  /*6a270*/  STL.64 [R1+0x3908], R22 ;  /* 0x0039081601007387 */ /* 0x010fe80000100a00 */
[----:B---3--:R1:W-:Y:S04]  /*6a280*/  STL.64 [R1+0x3900], R20 ;  /* 0x0039001401007387 */ /* 0x0083e80000100a00 */
[----:B-1----:R-:W3:Y:S04]  /*6a290*/  LDL.LU R20, [R1+0x20] ;  /* 0x0000200001147983 */ /* 0x002ee80000300800 */
[----:B------:R-:W3:Y:S04]  /*6a2a0*/  LDL.LU R21, [R1+0x24] ;  /* 0x0000240001157983 */ /* 0x000ee80000300800 */
[----:B------:R-:W4:Y:S04]  /*6a2b0*/  LDL.LU R22, [R1+0x28] ;  /* 0x0000280001167983 */ /* 0x000f280000300800 */
[----:B------:R-:W4:Y:S04]  /*6a2c0*/  LDL.LU R23, [R1+0x2c] ;  /* 0x00002c0001177983 */ /* 0x000f280000300800 */
[----:B----4-:R-:W-:Y:S04]  /*6a2d0*/  STL.64 [R1+0x3918], R22 ;  /* 0x0039181601007387 */ /* 0x010fe80000100a00 */
[----:B---3--:R-:W-:Y:S04]  /*6a2e0*/  STL.64 [R1+0x3910], R20 ;  /* 0x0039101401007387 */ /* 0x008fe80000100a00 */
[----:B------:R-:W1:Y:S04]  /*6a2f0*/  LDS.128 R20, [R11] ;  /* 0x000000000b147984 */ /* 0x000e680000000c00 */
[----:B------:R3:W-:Y:S04]  /*6a300*/  STL [R1+0x38f8], R18 ;  /* 0x0038f81201007387 */ /* 0x0007e80000100800 */
[----:B---3--:R-:W2:Y:S04]  /*6a310*/  LDL.LU R18, [R1+0x30] ;  /* 0x0000300001127983 */ /* 0x008ea80000300800 */
[----:B------:R-:W-:Y:S04]  /*6a320*/  STL.64 [R1+0x38f0], R16 ;  /* 0x0038f01001007387 */ /* 0x000fe80000100a00 */
[----:B-1----:R-:W-:Y:S04]  /*6a330*/  STL.64 [R1+0x220], R20 ;  /* 0x0002201401007387 */ /* 0x002fe80000100a00 */
[----:B------:R1:W-:Y:S04]  /*6a340*/  STL.64 [R1+0x228], R22 ;  /* 0x0002281601007387 */ /* 0x0003e80000100a00 */
[----:B-1----:R-:W3:Y:S04]  /*6a350*/  LDL.LU.64 R22, [R1+0x3918] ;  /* 0x0039180001167983 */ /* 0x002ee80000300a00 */
[----:B------:R-:W3:Y:S01]  /*6a360*/  LDL.LU.64 R20, [R1+0x3910] ;  /* 0x0039100001147983 */ /* 0x000ee20000300a00 */
[----:B------:R-:W-:Y:S06]  /*6a370*/  BAR.SYNC.DEFER_BLOCKING 0x0 ;  /* 0x0000000000007b1d */ /* 0x000fec0000010000 */
[----:B---3--:R1:W-:Y:S04]  /*6a380*/  STSM.16.M88.4 [R10], R20 ;  /* 0x000000140a007844 */ /* 0x0083e80000000200 */
[----:B-1----:R-:W3:Y:S04]  /*6a390*/  LDL.LU.64 R22, [R1+0x3908] ;  /* 0x0039080001167983 */ /* 0x002ee80000300a00 */
[----:B------:R-:W4:Y:S01]  /*6a3a0*/  LDL.LU.64 R20, [R1+0x3900] ;  /* 0x0039000001147983 */ /* 0x000f220000300a00 */
[----:B--2---:R-:W-:-:S02]  /*6a3b0*/  PRMT R13, R13, 0x5210, R18 ;  /* 0x000052100d0d7816 */ /* 0x004fc40000000012 */
[----:B------:R-:W-:Y:S02]  /*6a3c0*/  PRMT R16, R27, 0x5210, R28 ;  /* 0x000052101b107816 */ /* 0x000fe4000000001c */
[----:B------:R-:W-:Y:S02]  /*6a3d0*/  PRMT R19, R19, 0x5210, R15 ;  /* 0x0000521013137816 */ /* 0x000fe4000000000f */
[----:B------:R-:W-:Y:S02]  /*6a3e0*/  PRMT R7, R7, 0x5210, R29 ;  /* 0x0000521007077816 */ /* 0x000fe4000000001d */
[----:B------:R-:W-:Y:S01]  /*6a3f0*/  PRMT R2, R2, 0x5210, R14 ;  /* 0x0000521002027816 */ /* 0x000fe2000000000e */
[----:B------:R-:W-:Y:S01]  /*6a400*/  BAR.SYNC.DEFER_BLOCKING 0x0 ;  /* 0x0000000000007b1d */ /* 0x000fe20000010000 */
[----:B---3--:R-:W-:Y:S02]  /*6a410*/  PRMT R17, R23, 0x5210, R25 ;  /* 0x0000521017117816 */ /* 0x008fe40000000019 */
[----:B----4-:R-:W-:-:S02]  /*6a420*/  PRMT R5, R5, 0x5210, R20 ;  /* 0x0000521005057816 */ /* 0x010fc40000000014 */
[----:B------:R-:W-:Y:S02]  /*6a430*/  PRMT R18, R21, 0x5210, R22 ;  /* 0x0000521015127816 */ /* 0x000fe40000000016 */
[----:B------:R-:W1:Y:S01]  /*6a440*/  LDS.128 R20, [R11] ;  /* 0x000000000b147984 */ /* 0x000e620000000c00 */
        /* <DEDUP_REMOVED lines=10> */
[----:B------:R-:W4:Y:S04]  /*6a4f0*/  LDL.LU.64 R16, [R1+0x38f0] ;  /* 0x0038f00001107983 */ /* 0x000f280000300a00 */
[----:B------:R1:W-:Y:S04]  /*6a500*/  STL [R1+0x38ec], R6 ;  /* 0x0038ec0601007387 */ /* 0x0003e80000100800 */
[----:B------:R0:W-:Y:S04]  /*6a510*/  STL [R1+0x38e8], R4 ;  /* 0x0038e80401007387 */ /* 0x0001e80000100800 */
[----:B------:R-:W2:Y:S01]  /*6a520*/  LDL.LU R29, [R1+0xbd4] ;  /* 0x000bd400011d7983 */ /* 0x000ea20000300800 */
[----:B-1----:R-:W-:-:S03]  /*6a530*/  IMAD.MOV.U32 R6, RZ, RZ, R7 ;  /* 0x000000ffff067224 */ /* 0x002fc600078e0007 */
[----:B------:R-:W2:Y:S01]  /*6a540*/  LDL.LU R27, [R1+0xbd0] ;  /* 0x000bd000011b7983 */ /* 0x000ea20000300800 */
[----:B------:R-:W-:-:S03]  /*6a550*/  IMAD.MOV.U32 R7, RZ, RZ, R2 ;  /* 0x000000ffff077224 */ /* 0x000fc600078e0002 */
[----:B------:R-:W2:Y:S01]  /*6a560*/  LDL.LU R25, [R1+0xae4] ;  /* 0x000ae40001197983 */ /* 0x000ea20000300800 */
[----:B0-----:R-:W-:-:S03]  /*6a570*/  IMAD.MOV.U32 R4, RZ, RZ, R13 ;  /* 0x000000ffff047224 */ /* 0x001fc600078e000d */
[----:B------:R-:W2:Y:S01]  /*6a580*/  LDL.LU R23, [R1+0xae0] ;  /* 0x000ae00001177983 */ /* 0x000ea20000300800 */
[----:B------:R-:W-:-:S03]  /*6a590*/  IMAD.MOV.U32 R2, RZ, RZ, R3 ;  /* 0x000000ffff027224 */ /* 0x000fc600078e0003 */
[----:B------:R-:W2:Y:S04]  /*6a5a0*/  LDL.LU R15, [R1+0x850] ;  /* 0x00085000010f7983 */ /* 0x000ea80000300800 */
[----:B------:R-:W2:Y:S04]  /*6a5b0*/  LDL.LU R13, [R1+0x814] ;  /* 0x00081400010d7983 */ /* 0x000ea80000300800 */
[----:B------:R-:W2:Y:S04]  /*6a5c0*/  LDL.LU R3, [R1+0x810] ;  /* 0x0008100001037983 */ /* 0x000ea80000300800 */
[----:B------:R0:W-:Y:S01]  /*6a5d0*/  STL [R1+0x38e0], R11 ;  /* 0x0038e00b01007387 */ /* 0x0001e20000100800 */
[----:B------:R-:W-:Y:S06]  /*6a5e0*/  BAR.SYNC.DEFER_BLOCKING 0x0 ;  /* 0x0000000000007b1d */ /* 0x000fec0000010000 */
[----:B0-----:R-:W2:Y:S04]  /*6a5f0*/  LDL.LU R11, [R1+0x80c] ;  /* 0x00080c00010b7983 */ /* 0x001ea80000300800 */
[----:B------:R-:W2:Y:S04]  /*6a600*/  LDL.LU R14, [R1+0x7f8] ;  /* 0x0007f800010e7983 */ /* 0x000ea80000300800 */
[----:B--2---:R0:W-:Y:S04]  /*6a610*/  STL [R1+0x38e4], R14 ;  /* 0x0038e40e01007387 */ /* 0x0041e80000100800 */
[----:B0-----:R-:W2:Y:S04]  /*6a620*/  LDL.LU R14, [R1+0x854] ;  /* 0x00085400010e7983 */ /* 0x001ea80000300800 */
[----:B------:R-:W3:Y:S04]  /*6a630*/  LDL.LU R28, [R1+0x7f4] ;  /* 0x0007f400011c7983 */ /* 0x000ee80000300800 */
[----:B------:R-:W3:Y:S04]  /*6a640*/  LDL.LU R19, [R1+0x7f0] ;  /* 0x0007f00001137983 */ /* 0x000ee80000300800 */
[----:B------:R0:W-:Y:S04]  /*6a650*/  STSM.16.M88.4 [R10], R4 ;  /* 0x000000040a007844 */ /* 0x0001e80000000200 */
[----:B0-----:R-:W3:Y:S04]  /*6a660*/  LDL.LU R6, [R1+0x38ec] ;  /* 0x0038ec0001067983 */ /* 0x001ee80000300800 */
[----:B------:R-:W4:Y:S04]  /*6a670*/  LDL.LU R4, [R1+0x38e8] ;  /* 0x0038e80001047983 */ /* 0x000f280000300800 */
[----:B------:R-:W4:Y:S04]  /*6a680*/  LDL.LU R22, [R1+0x7e8] ;  /* 0x0007e80001167983 */ /* 0x000f280000300800 */
[----:B------:R-:W4:Y:S04]  /*6a690*/  LDL.LU R7, [R1+0x7d8] ;  /* 0x0007d80001077983 */ /* 0x000f280000300800 */
[----:B------:R-:W4:Y:S04]  /*6a6a0*/  LDL.LU R5, [R1+0x7d4] ;  /* 0x0007d40001057983 */ /* 0x000f280000300800 */
[----:B------:R-:W4:Y:S01]  /*6a6b0*/  LDL.LU R21, [R1+0x780] ;  /* 0x0007800001157983 */ /* 0x000f220000300800 */
[----:B------:R-:W-:-:S02]  /*6a6c0*/  LOP3.LUT R15, R15, 0xffff, RZ, 0xc0, !PT ;  /* 0x0000ffff0f0f7812 */ /* 0x000fc400078ec0ff */
[----:B------:R-:W-:Y:S02]  /*6a6d0*/  LOP3.LUT R13, R13, 0xffff, RZ, 0xc0, !PT ;  /* 0x0000ffff0d0d7812 */ /* 0x000fe400078ec0ff */
[----:B------:R-:W-:Y:S02]  /*6a6e0*/  LOP3.LUT R29, R29, 0xffff, RZ, 0xc0, !PT ;  /* 0x0000ffff1d1d7812 */ /* 0x000fe400078ec0ff */
[----:B------:R-:W-:Y:S01]  /*6a6f0*/  LOP3.LUT R3, R3, 0xffff, RZ, 0xc0, !PT ;  /* 0x0000ffff03037812 */ /* 0x000fe200078ec0ff */
[----:B------:R-:W-:Y:S01]  /*6a700*/  BAR.SYNC.DEFER_BLOCKING 0x0 ;  /* 0x0000000000007b1d */ /* 0x000fe20000010000 */
[----:B--2---:R-:W-:-:S04]  /*6a710*/  LOP3.LUT R14, R14, 0xffff, RZ, 0xc0, !PT ;  /* 0x0000ffff0e0e7812 */ /* 0x004fc800078ec0ff */
[----:B------:R-:W-:Y:S01]  /*6a720*/  PRMT R11, R11, 0x4210, R14 ;  /* 0x000042100b0b7816 */ /* 0x000fe2000000000e */
[----:B------:R0:W-:Y:S04]  /*6a730*/  STL [R1+0x30], R14 ;  /* 0x0000300e01007387 */ /* 0x0001e80000100800 */
[----:B0-----:R-:W2:Y:S04]  /*6a740*/  LDL.LU R14, [R1+0x38e4] ;  /* 0x0038e400010e7983 */ /* 0x001ea80000300800 */
[----:B------:R0:W-:Y:S04]  /*6a750*/  STL [R1+0x20], R11 ;  /* 0x0000200b01007387 */ /* 0x0001e80000100800 */
[----:B0-----:R-:W4:Y:S01]  /*6a760*/  LDL.LU R11, [R1+0x38e0] ;  /* 0x0038e000010b7983 */ /* 0x001f220000300800 */
[----:B---3--:R-:W-:-:S03]  /*6a770*/  PRMT R19, R19, 0x4210, R29 ;  /* 0x0000421013137816 */ /* 0x008fc6000000001d */
[----:B------:R-:W-:Y:S04]  /*6a780*/  STL [R1+0x34], R15 ;  /* 0x0000340f01007387 */ /* 0x000fe80000100800 */
[----:B------:R0:W-:Y:S02]  /*6a790*/  STL [R1+0x38], R13 ;  /* 0x0000380d01007387 */ /* 0x0001e40000100800 */
[----:B0-----:R-:W-:Y:S02]  /*6a7a0*/  PRMT R13, R28, 0x4210, R13 ;  /* 0x000042101c0d7816 */ /* 0x001fe4000000000d */
[----:B--2---:R-:W-:-:S05]  /*6a7b0*/  PRMT R14, R14, 0x4210, R15 ;  /* 0x000042100e0e7816 */ /* 0x004fca000000000f */
[----:B------:R-:W-:Y:S04]  /*6a7c0*/  STL [R1+0x24], R14 ;  /* 0x0000240e01007387 */ /* 0x000fe80000100800 */
[----:B------:R-:W-:Y:S04]  /*6a7d0*/  STL.64 [R1+0x38d8], R18 ;  /* 0x0038d81201007387 */ /* 0x000fe80000100a00 */
[----:B------:R0:W-:Y:S04]  /*6a7e0*/  STL [R1+0x28], R13 ;  /* 0x0000280d01007387 */ /* 0x0001e80000100800 */
[----:B----4-:R-:W-:Y:S04]  /*6a7f0*/  STL.64 [R1+0x38d0], R16 ;  /* 0x0038d01001007387 */ /* 0x010fe80000100a00 */
[----:B------:R-:W1:Y:S01]  /*6a800*/  LDS.128 R16, [R11] ;  /* 0x000000000b107984 */ /* 0x000e620000000c00 */
[----:B0-----:R-:W-:-:S05]  /*6a810*/  PRMT R13, R21, 0x4210, R3 ;  /* 0x00004210150d7816 */ /* 0x001fca0000000003 */
[----:B------:R-:W-:Y:S04]  /*6a820*/  STL [R1+0x2c], R13 ;  /* 0x00002c0d01007387 */ /* 0x000fe80000100800 */
[----:B-1----:R-:W-:Y:S04]  /*6a830*/  STL.64 [R1+0x1f0], R16 ;  /* 0x0001f01001007387 */ /* 0x002fe80000100a00 */
[----:B------:R0:W-:Y:S04]  /*6a840*/  STL.64 [R1+0x1f8], R18 ;  /* 0x0001f81201007387 */ /* 0x0001e80000100a00 */
[----:B0-----:R-:W2:Y:S04]  /*6a850*/  LDL.LU.64 R18, [R1+0x38d8] ;  /* 0x0038d80001127983 */ /* 0x001ea80000300a00 */
[----:B------:R-:W3:Y:S04]  /*6a860*/  LDL.LU.64 R16, [R1+0x38d0] ;  /* 0x0038d00001107983 */ /* 0x000ee80000300a00 */
[----:B------:R-:W4:Y:S04]  /*6a870*/  LDL.LU R14, [R1+0xe8] ;  /* 0x0000e800010e7983 */ /* 0x000f280000300800 */
[----:B------:R-:W2:Y:S01]  /*6a880*/  LDL.LU R13, [R1+0xec] ;  /* 0x0000ec00010d7983 */ /* 0x000ea20000300800 */
[----:B------:R-:W-:-:S02]  /*6a890*/  LOP3.LUT R27, R27, 0xffff, RZ, 0xc0, !PT ;  /* 0x0000ffff1b1b7812 */ /* 0x000fc400078ec0ff */
[----:B------:R-:W-:Y:S02]  /*6a8a0*/  LOP3.LUT R25, R25, 0xffff, RZ, 0xc0, !PT ;  /* 0x0000ffff19197812 */ /* 0x000fe400078ec0ff */
[----:B------:R-:W-:Y:S02]  /*6a8b0*/  LOP3.LUT R23, R23, 0xffff, RZ, 0xc0, !PT ;  /* 0x0000ffff17177812 */ /* 0x000fe400078ec0ff */
[----:B------:R-:W-:Y:S02]  /*6a8c0*/  PRMT R15, R22, 0x4210, R27 ;  /* 0x00004210160f7816 */ /* 0x000fe4000000001b */
[----:B------:R-:W-:Y:S02]  /*6a8d0*/  PRMT R7, R7, 0x4210, R25 ;  /* 0x0000421007077816 */ /* 0x000fe40000000019 */
[----:B------:R-:W-:Y:S01]  /*6a8e0*/  PRMT R5, R5, 0x4210, R23 ;  /* 0x0000421005057816 */ /* 0x000fe20000000017 */
[----:B------:R-:W-:Y:S06]  /*6a8f0*/  BAR.SYNC.DEFER_BLOCKING 0x0 ;  /* 0x0000000000007b1d */ /* 0x000fec0000010000 */
[----:B----4-:R0:W-:Y:S04]  /*6a900*/  STL [R1+0x38c8], R14 ;  /* 0x0038c80e01007387 */ /* 0x0101e80000100800 */
[----:B--2---:R1:W-:Y:S01]  /*6a910*/  STL.64 [R1+0x38c0], R12 ;  /* 0x0038c00c01007387 */ /* 0x0043e20000100a00 */
[----:B0-----:R-:W-:-:S03]  /*6a920*/  IMAD.MOV.U32 R14, RZ, RZ, R7 ;  /* 0x000000ffff0e7224 */ /* 0x001fc600078e0007 */
[----:B------:R-:W2:Y:S01]  /*6a930*/  LDL.LU R7, [R1+0xf0] ;  /* 0x0000f00001077983 */ /* 0x000ea20000300800 */
[----:B-1----:R-:W-:-:S03]  /*6a940*/  IMAD.MOV.U32 R13, RZ, RZ, R15 ;  /* 0x000000ffff0d7224 */ /* 0x002fc600078e000f */
[----:B------:R-:W4:Y:S01]  /*6a950*/  LDL.LU R28, [R1+0xf4] ;  /* 0x0000f400011c7983 */ /* 0x000f220000300800 */
[----:B------:R-:W-:Y:S02]  /*6a960*/  IMAD.MOV.U32 R12, RZ, RZ, R19 ;  /* 0x000000ffff0c7224 */ /* 0x000fe400078e0013 */
[----:B------:R-:W-:Y:S01]  /*6a970*/  IMAD.MOV.U32 R15, RZ, RZ, R5 ;  /* 0x000000ffff0f7224 */ /* 0x000fe200078e0005 */
[----:B------:R-:W2:Y:S04]  /*6a980*/  LDL.LU R21, [R1+0xf8] ;  /* 0x0000f80001157983 */ /* 0x000ea80000300800 */
[----:B------:R-:W-:Y:S01]  /*6a990*/  STSM.16.M88.4 [R10], R12 ;  /* 0x0000000c0a007844 */ /* 0x000fe20000000200 */
[----:B------:R-:W-:Y:S06]  /*6a9a0*/  BAR.SYNC.DEFER_BLOCKING 0x0 ;  /* 0x0000000000007b1d */ /* 0x000fec0000010000 */
[----:B------:R-:W2:Y:S04]  /*6a9b0*/  LDL.LU R22, [R1+0xfc] ;  /* 0x0000fc0001167983 */ /* 0x000ea80000300800 */
[----:B------:R-:W3:Y:S04]  /*6a9c0*/  LDL.LU R19, [R1+0xa8] ;  /* 0x0000a80001137983 */ /* 0x000ee80000300800 */
[----:B------:R-:W3:Y:S04]  /*6a9d0*/  LDL.LU R5, [R1+0x90] ;  /* 0x0000900001057983 */ /* 0x000ee80000300800 */
[----:B------:R-:W0:Y:S04]  /*6a9e0*/  LDS.128 R12, [R11] ;  /* 0x000000000b0c7984 */ /* 0x000e280000000c00 */
[----:B0-----:R-:W-:Y:S04]  /*6a9f0*/  STL [R1+0x1e4], R13 ;  /* 0x0001e40d01007387 */ /* 0x001fe80000100800 */
[----:B------:R0:W-:Y:S02]  /*6aa00*/  STL.64 [R1+0x1e8], R14 ;  /* 0x0001e80e01007387 */ /* 0x0001e40000100a00 */
[----:B0-----:R-:W-:-:S02]  /*6aa10*/  IMAD.MOV.U32 R15, RZ, RZ, R12 ;  /* 0x000000ffff0f7224 */ /* 0x001fc400078e000c */
[----:B------:R-:W3:Y:S04]  /*6aa20*/  LDL.LU R14, [R1+0x38c8] ;  /* 0x0038c800010e7983 */ /* 0x000ee80000300800 */
[----:B------:R-:W3:Y:S04]  /*6aa30*/  LDL.LU.64 R12, [R1+0x38c0] ;  /* 0x0038c000010c7983 */ /* 0x000ee80000300a00 */
[----:B------:R0:W-:Y:S04]  /*6aa40*/  STL [R1+0x38a0], R20 ;  /* 0x0038a01401007387 */ /* 0x0001e80000100800 */
[----:B0-----:R-:W3:Y:S01]  /*6aa50*/  LDL.LU R20, [R1+0x38] ;  /* 0x0000380001147983 */ /* 0x001ee20000300800 */
[----:B------:R-:W-:Y:S06]  /*6aa60*/  BAR.SYNC.DEFER_BLOCKING 0x0 ;  /* 0x0000000000007b1d */ /* 0x000fec0000010000 */
[----:B--2---:R-:W-:Y:S04]  /*6aa70*/  STL.64 [R1+0x38b8], R22 ;  /* 0x0038b81601007387 */ /* 0x004fe80000100a00 */
[----:B---3--:R0:W-:Y:S04]  /*6aa80*/  STL.64 [R1+0x38b0], R20 ;  /* 0x0038b01401007387 */ /* 0x0081e80000100a00 */
[----:B0-----:R-:W2:Y:S04]  /*6aa90*/  LDL.LU R20, [R1+0x20] ;  /* 0x0000200001147983 */ /* 0x001ea80000300800 */
[----:B------:R-:W2:Y:S04]  /*6aaa0*/  LDL.LU R21, [R1+0x24] ;  /* 0x0000240001157983 */ /* 0x000ea80000300800 */
[----:B------:R-:W2:Y:S04]  /*6aab0*/  LDL.LU R22, [R1+0x28] ;  /* 0x0000280001167983 */ /* 0x000ea80000300800 */
[----:B------:R-:W2:Y:S04]  /*6aac0*/  LDL.LU R23, [R1+0x2c] ;  /* 0x00002c0001177983 */ /* 0x000ea80000300800 */
[----:B------:R0:W-:Y:S04]  /*6aad0*/  STL [R1+0x38a8], R26 ;  /* 0x0038a81a01007387 */ /* 0x0001e80000100800 */
[----:B0-----:R-:W3:Y:S04]  /*6aae0*/  LDL.LU R26, [R1+0x34] ;  /* 0x00003400011a7983 */ /* 0x001ee80000300800 */
[----:B------:R0:W-:Y:S04]  /*6aaf0*/  STL [R1+0x38a4], R24 ;  /* 0x0038a41801007387 */ /* 0x0001e80000100800 */
[----:B0-----:R-:W4:Y:S04]  /*6ab00*/  LDL.LU R24, [R1+0x30] ;  /* 0x0000300001187983 */ /* 0x001f280000300800 */
[----:B------:R-:W-:Y:S04]  /*6ab10*/  STL [R1+0x3450], R15 ;  /* 0x0034500f01007387 */ /* 0x000fe80000100800 */
[----:B--2---:R0:W-:Y:S04]  /*6ab20*/  STSM.16.M88.4 [R10], R20 ;  /* 0x000000140a007844 */ /* 0x0041e80000000200 */
[----:B0-----:R-:W2:Y:S04]  /*6ab30*/  LDL.LU.64 R22, [R1+0x38b8] ;  /* 0x0038b80001167983 */ /* 0x001ea80000300a00 */
[----:B------:R-:W2:Y:S01]  /*6ab40*/  LDL.LU.64 R20, [R1+0x38b0] ;  /* 0x0038b00001147983 */ /* 0x000ea20000300a00 */
[----:B---3--:R-:W-:-:S02]  /*6ab50*/  PRMT R13, R13, 0x5210, R26 ;  /* 0x000052100d0d7816 */ /* 0x008fc4000000001a */
[----:B----4-:R-:W-:Y:S02]  /*6ab60*/  PRMT R14, R14, 0x5210, R24 ;  /* 0x000052100e0e7816 */ /* 0x010fe40000000018 */
[----:B------:R-:W-:Y:S01]  /*6ab70*/  PRMT R5, R5, 0x5210, R3 ;  /* 0x0000521005057816 */ /* 0x000fe20000000003 */
[----:B------:R-:W-:Y:S01]  /*6ab80*/  BAR.SYNC.DEFER_BLOCKING 0x0 ;  /* 0x0000000000007b1d */ /* 0x000fe20000010000 */
[----:B--2---:R-:W-:Y:S02]  /*6ab90*/  PRMT R22, R22, 0x5210, R25 ;  /* 0x0000521016167816 */ /* 0x004fe40000000019 */
[----:B------:R-:W-:-:S03]  /*6aba0*/  PRMT R21, R21, 0x5210, R27 ;  /* 0x0000521015157816 */ /* 0x000fc6000000001b */
[----:B------:R-:W0:Y:S01]  /*6abb0*/  LDS.128 R24, [R11] ;  /* 0x000000000b187984 */ /* 0x000e220000000c00 */
[----:B------:R-:W-:Y:S02]  /*6abc0*/  PRMT R7, R7, 0x5210, R20 ;  /* 0x0000521007077816 */ /* 0x000fe40000000014 */
[----:B------:R-:W-:Y:S02]  /*6abd0*/  PRMT R20, R28, 0x5210, R29 ;  /* 0x000052101c147816 */ /* 0x000fe4000000001d */
[----:B------:R-:W-:Y:S01]  /*6abe0*/  PRMT R23, R19, 0x5210, R23 ;  /* 0x0000521013177816 */ /* 0x000fe20000000017 */
[----:B------:R-:W-:Y:S06]  /*6abf0*/  BAR.SYNC.DEFER_BLOCKING 0x0 ;  /* 0x0000000000007b1d */ /* 0x000fec0000010000 */
[----:B------:R-:W-:Y:S02]  /*6ac00*/  STSM.16.M88.4 [R10], R20 ;  /* 0x000000140a007844 */ /* 0x000fe40000000200 */
[----:B------:R-:W-:Y:S06]  /*6ac10*/  BAR.SYNC.DEFER_BLOCKING 0x0 ;  /* 0x0000000000007b1d */ /* 0x000fec0000010000 */
[----:B------:R-:W1:Y:S01]  /*6ac20*/  LDS.128 R20, [R11] ;  /* 0x000000000b147984 */ /* 0x000e620000000c00 */
[----:B0-----:R-:W-:-:S03]  /*6ac30*/  IMAD.MOV.U32 R3, RZ, RZ, R25 ;  /* 0x000000ffff037224 */ /* 0x001fc600078e0019 */
[----:B------:R-:W-:Y:S04]  /*6ac40*/  STL [R1+0x1d0], R24 ;  /* 0x0001d01801007387 */ /* 0x000fe80000100800 */
[----:B------:R0:W-:Y:S04]  /*6ac50*/  STL.64 [R1+0x1d8], R26 ;  /* 0x0001d81a01007387 */ /* 0x0001e80000100a00 */
[----:B0-----:R-:W2:Y:S04]  /*6ac60*/  LDL.LU R26, [R1+0x38a8] ;  /* 0x0038a800011a7983 */ /* 0x001ea80000300800 */
[----:B------:R-:W3:Y:S04]  /*6ac70*/  LDL.LU R24, [R1+0x38a4] ;  /* 0x0038a40001187983 */ /* 0x000ee80000300800 */
[----:B------:R-:W-:Y:S04]  /*6ac80*/  STL [R1+0x343c], R3 ;  /* 0x00343c0301007387 */ /* 0x000fe80000100800 */
[----:B-1----:R0:W-:Y:S04]  /*6ac90*/  STL.64 [R1+0x1c0], R20 ;  /* 0x0001c01401007387 */ /* 0x0021e80000100a00 */
[----:B------:R1:W-:Y:S04]  /*6aca0*/  STL.64 [R1+0x1c8], R22 ;  /* 0x0001c81601007387 */ /* 0x0003e80000100a00 */
[----:B0-----:R-:W4:Y:S01]  /*6acb0*/  LDL.LU R20, [R1+0x38a0] ;  /* 0x0038a00001147983 */ /* 0x001f220000300800 */
[----:B------:R-:W-:-:S02]  /*6acc0*/  IMAD.MOV.U32 R21, RZ, RZ, R17 ;  /* 0x000000ffff157224 */ /* 0x000fc400078e0011 */
[----:B------:R-:W-:Y:S02]  /*6acd0*/  IMAD.MOV.U32 R19, RZ, RZ, R18 ;  /* 0x000000ffff137224 */ /* 0x000fe400078e0012 */
[----:B------:R-:W2:Y:S01]  /*6ace0*/  LDL.LU R18, [R1+0xbc4] ;  /* 0x000bc40001127983 */ /* 0x000ea20000300800 */
[----:B-1----:R-:W-:Y:S02]  /*6acf0*/  IMAD.MOV.U32 R22, RZ, RZ, R7 ;  /* 0x000000ffff167224 */ /* 0x002fe400078e0007 */
[----:B------:R-:W-:Y:S01]  /*6ad00*/  IMAD.MOV.U32 R7, RZ, RZ, R16 ;  /* 0x000000ffff077224 */ /* 0x000fe200078e0010 */
[----:B------:R-:W-:Y:S06]  /*6ad10*/  BAR.SYNC.DEFER_BLOCKING 0x0 ;  /* 0x0000000000007b1d */ /* 0x000fec0000010000 */
[----:B----4-:R0:W-:Y:S02]  /*6ad20*/  STL.64 [R1+0x3898], R20 ;  /* 0x0038981401007387 */ /* 0x0101e40000100a00 */
[----:B0-----:R-:W-:-:S02]  /*6ad30*/  IMAD.MOV.U32 R21, RZ, RZ, R13 ;  /* 0x000000ffff157224 */ /* 0x001fc400078e000d */
[----:B------:R-:W4:Y:S04]  /*6ad40*/  LDL.LU R13, [R1+0xbc0] ;  /* 0x000bc000010d7983 */ /* 0x000f280000300800 */
[----:B------:R-:W2:Y:S04]  /*6ad50*/  LDL.LU R29, [R1+0xad4] ;  /* 0x000ad400011d7983 */ /* 0x000ea80000300800 */
[----:B------:R-:W2:Y:S04]  /*6ad60*/  LDL.LU R3, [R1+0xad0] ;  /* 0x000ad00001037983 */ /* 0x000ea80000300800 */
[----:B------:R-:W2:Y:S04]  /*6ad70*/  LDL.LU R16, [R1+0x874] ;  /* 0x0008740001107983 */ /* 0x000ea80000300800 */
[----:B------:R-:W2:Y:S01]  /*6ad80*/  LDL.LU R15, [R1+0x828] ;  /* 0x00082800010f7983 */ /* 0x000ea20000300800 */
[----:B------:R-:W-:-:S03]  /*6ad90*/  IMAD.MOV.U32 R20, RZ, RZ, R14 ;  /* 0x000000ffff147224 */ /* 0x000fc600078e000e */
[----:B------:R-:W2:Y:S04]  /*6ada0*/  LDL.LU R27, [R1+0x888] ;  /* 0x00088800011b7983 */ /* 0x000ea80000300800 */
[----:B------:R-:W2:Y:S04]  /*6adb0*/  LDL.LU R17, [R1+0x868] ;  /* 0x0008680001117983 */ /* 0x000ea80000300800 */
[----:B------:R0:W-:Y:S04]  /*6adc0*/  STL [R1+0x388c], R11 ;  /* 0x00388c0b01007387 */ /* 0x0001e80000100800 */
[----:B0-----:R-:W2:Y:S04]  /*6add0*/  LDL.LU R11, [R1+0x82c] ;  /* 0x00082c00010b7983 */ /* 0x001ea80000300800 */
[----:B------:R-:W2:Y:S01]  /*6ade0*/  LDL.LU R14, [R1+0x864] ;  /* 0x00086400010e7983 */ /* 0x000ea20000300800 */
[----:B------:R-:W-:-:S03]  /*6adf0*/  IMAD.MOV.U32 R23, RZ, RZ, R5 ;  /* 0x000000ffff177224 */ /* 0x000fc600078e0005 */
[----:B--2---:R0:W-:Y:S04]  /*6ae00*/  STL [R1+0x3890], R14 ;  /* 0x0038900e01007387 */ /* 0x0041e80000100800 */
[----:B0-----:R-:W2:Y:S01]  /*6ae10*/  LDL.LU R14, [R1+0x870] ;  /* 0x00087000010e7983 */ /* 0x001ea20000300800 */
[----:B------:R-:W-:-:S03]  /*6ae20*/  LOP3.LUT R18, R18, 0xffff, RZ, 0xc0, !PT ;  /* 0x0000ffff12127812 */ /* 0x000fc600078ec0ff */
[----:B------:R-:W3:Y:S01]  /*6ae30*/  LDL.LU R28, [R1+0x860] ;  /* 0x00086000011c7983 */ /* 0x000ee20000300800 */
[----:B----4-:R-:W-:-:S03]  /*6ae40*/  LOP3.LUT R13, R13, 0xffff, RZ, 0xc0, !PT ;  /* 0x0000ffff0d0d7812 */ /* 0x010fc600078ec0ff */
[----:B------:R-:W4:Y:S01]  /*6ae50*/  LDL.LU R5, [R1+0x84c] ;  /* 0x00084c0001057983 */ /* 0x000f220000300800 */
[----:B------:R-:W-:-:S03]  /*6ae60*/  LOP3.LUT R11, R11, 0xffff, RZ, 0xc0, !PT ;  /* 0x0000ffff0b0b7812 */ /* 0x000fc600078ec0ff */
[----:B------:R0:W-:Y:S04]  /*6ae70*/  STSM.16.M88.4 [R10], R20 ;  /* 0x000000140a007844 */ /* 0x0001e80000000200 */
[----:B0-----:R-:W3:Y:S04]  /*6ae80*/  LDL.LU.64 R20, [R1+0x3898] ;  /* 0x0038980001147983 */ /* 0x001ee80000300a00 */
[----:B------:R-:W3:Y:S04]  /*6ae90*/  LDL.LU R23, [R1+0x848] ;  /* 0x0008480001177983 */ /* 0x000ee80000300800 */
[----:B------:R-:W3:Y:S04]  /*6aea0*/  LDL.LU R22, [R1+0x83c] ;  /* 0x00083c0001167983 */ /* 0x000ee80000300800 */
[----:B------:R-:W3:Y:S04]  /*6aeb0*/  LDL.LU R25, [R1+0x86c] ;  /* 0x00086c0001197983 */ /* 0x000ee80000300800 */
[----:B------:R-:W-:Y:S04]  /*6aec0*/  STL [R1+0x3c], R18 ;  /* 0x00003c1201007387 */ /* 0x000fe80000100800 */
[----:B------:R-:W-:Y:S01]  /*6aed0*/  STL [R1+0x40], R13 ;  /* 0x0000400d01007387 */ /* 0x000fe20000100800 */
[----:B------:R-:W-:Y:S01]  /*6aee0*/  LOP3.LUT R15, R15, 0xffff, RZ, 0xc0, !PT ;  /* 0x0000ffff0f0f7812 */ /* 0x000fe200078ec0ff */
[----:B------:R-:W-:Y:S01]  /*6aef0*/  BAR.SYNC.DEFER_BLOCKING 0x0 ;  /* 0x0000000000007b1d */ /* 0x000fe20000010000 */
[----:B--2---:R-:W-:-:S04]  /*6af00*/  LOP3.LUT R14, R14, 0xffff, RZ, 0xc0, !PT ;  /* 0x0000ffff0e0e7812 */ /* 0x004fc800078ec0ff */
[----:B------:R-:W-:Y:S01]  /*6af10*/  PRMT R17, R17, 0x4210, R14 ;  /* 0x0000421011117816 */ /* 0x000fe2000000000e */
[----:B------:R0:W-:Y:S04]  /*6af20*/  STL [R1+0x34], R14 ;  /* 0x0000340e01007387 */ /* 0x0001e80000100800 */
[----:B------:R1:W-:Y:S04]  /*6af30*/  STL [R1+0x38], R11 ;  /* 0x0000380b01007387 */ /* 0x0003e80000100800 */
[----:B0-----:R-:W2:Y:S01]  /*6af40*/  LDL.LU R14, [R1+0x3890] ;  /* 0x00389000010e7983 */ /* 0x001ea20000300800 */
[----:B----4-:R-:W-:-:S02]  /*6af50*/  PRMT R5, R5, 0x4210, R13 ;  /* 0x0000421005057816 */ /* 0x010fc4000000000d */
[----:B---3--:R-:W-:Y:S02]  /*6af60*/  PRMT R28, R28, 0x4210, R18 ;  /* 0x000042101c1c7816 */ /* 0x008fe40000000012 */
[----:B--2---:R-:W-:Y:S02]  /*6af70*/  PRMT R14, R14, 0x4210, R11 ;  /* 0x000042100e0e7816 */ /* 0x004fe4000000000b */
[----:B-1----:R-:W2:Y:S04]  /*6af80*/  LDL.LU R11, [R1+0x388c] ;  /* 0x00388c00010b7983 */ /* 0x002ea80000300800 */
[----:B------:R-:W3:Y:S04]  /*6af90*/  LDL.LU R18, [R1+0x3888] ;  /* 0x0038880001127983 */ /* 0x000ee80000300800 */
[----:B------:R-:W-:Y:S04]  /*6afa0*/  STL.64 [R1+0x3880], R6 ;  /* 0x0038800601007387 */ /* 0x000fe80000100a00 */
[----:B------:R-:W-:Y:S01]  /*6afb0*/  STL.64 [R1+0x3878], R4 ;  /* 0x0038780401007387 */ /* 0x000fe20000100a00 */
[----:B------:R-:W-:-:S03]  /*6afc0*/  PRMT R13, R25, 0x4210, R15 ;  /* 0x00004210190d7816 */ /* 0x000fc6000000000f */
[----:B------:R-:W4:Y:S04]  /*6afd0*/  LDL.LU R25, [R1+0x114] ;  /* 0x0001140001197983 */ /* 0x000f280000300800 */
[----:B--2---:R-:W0:Y:S04]  /*6afe0*/  LDS.128 R4, [R11] ;  /* 0x000000000b047984 */ /* 0x004e280000000c00 */
[----:B0-----:R-:W-:Y:S04]  /*6aff0*/  STL.64 [R1+0x1b0], R4 ;  /* 0x0001b00401007387 */ /* 0x001fe80000100a00 */
[----:B------:R0:W-:Y:S04]  /*6b000*/  STL.64 [R1+0x1b8], R6 ;  /* 0x0001b80601007387 */ /* 0x0001e80000100a00 */
[----:B0-----:R-:W2:Y:S04]  /*6b010*/  LDL.LU.64 R6, [R1+0x3880] ;  /* 0x0038800001067983 */ /* 0x001ea80000300a00 */
[----:B------:R-:W3:Y:S01]  /*6b020*/  LDL.LU.64 R4, [R1+0x3878] ;  /* 0x0038780001047983 */ /* 0x000ee20000300a00 */
[----:B------:R-:W-:-:S02]  /*6b030*/  LOP3.LUT R29, R29, 0xffff, RZ, 0xc0, !PT ;  /* 0x0000ffff1d1d7812 */ /* 0x000fc400078ec0ff */
[----:B------:R-:W-:Y:S02]  /*6b040*/  LOP3.LUT R3, R3, 0xffff, RZ, 0xc0, !PT ;  /* 0x0000ffff03037812 */ /* 0x000fe400078ec0ff */
[----:B------:R-:W-:Y:S02]  /*6b050*/  PRMT R23, R23, 0x4210, R29 ;  /* 0x0000421017177816 */ /* 0x000fe4000000001d */
[----:B------:R-:W-:Y:S02]  /*6b060*/  PRMT R22, R22, 0x4210, R3 ;  /* 0x0000421016167816 */ /* 0x000fe40000000003 */
[----:B------:R-:W-:Y:S01]  /*6b070*/  LOP3.LUT R16, R16, 0xffff, RZ, 0xc0, !PT ;  /* 0x0000ffff10107812 */ /* 0x000fe200078ec0ff */
[----:B------:R-:W-:Y:S06]  /*6b080*/  BAR.SYNC.DEFER_BLOCKING 0x0 ;  /* 0x0000000000007b1d */ /* 0x000fec0000010000 */
[----:B--2---:R0:W-:Y:S04]  /*6b090*/  STL.64 [R1+0x3870], R6 ;  /* 0x0038700601007387 */ /* 0x0041e80000100a00 */
[----:B---3--:R1:W-:Y:S01]  /*6b0a0*/  STL [R1+0x3868], R4 ;  /* 0x0038680401007387 */ /* 0x0083e20000100800 */
[----:B0-----:R-:W-:-:S02]  /*6b0b0*/  IMAD.MOV.U32 R6, RZ, RZ, R23 ;  /* 0x000000ffff067224 */ /* 0x001fc400078e0017 */
[----:B------:R-:W-:Y:S01]  /*6b0c0*/  IMAD.MOV.U32 R7, RZ, RZ, R22 ;  /* 0x000000ffff077224 */ /* 0x000fe200078e0016 */
[----:B------:R-:W2:Y:S04]  /*6b0d0*/  LDL.LU R23, [R1+0x118] ;  /* 0x0001180001177983 */ /* 0x000ea80000300800 */
[----:B------:R-:W2:Y:S01]  /*6b0e0*/  LDL.LU R22, [R1+0x11c] ;  /* 0x00011c0001167983 */ /* 0x000ea20000300800 */
[----:B-1----:R-:W-:-:S05]  /*6b0f0*/  IMAD.MOV.U32 R4, RZ, RZ, R28 ;  /* 0x000000ffff047224 */ /* 0x002fca00078e001c */
[----:B------:R-:W-:Y:S01]  /*6b100*/  STSM.16.M88.4 [R10], R4 ;  /* 0x000000040a007844 */ /* 0x000fe20000000200 */
[----:B------:R-:W-:Y:S06]  /*6b110*/  BAR.SYNC.DEFER_BLOCKING 0x0 ;  /* 0x0000000000007b1d */ /* 0x000fec0000010000 */
[----:B------:R-:W0:Y:S01]  /*6b120*/  LDS.128 R4, [R11] ;  /* 0x000000000b047984 */ /* 0x000e220000000c00 */
[--C-:B------:R-:W-:Y:S02]  /*6b130*/  PRMT R27, R27, 0x4210, R16.reuse ;  /* 0x000042101b1b7816 */ /* 0x100fe40000000010 */
[----:B----4-:R-:W-:Y:S01]  /*6b140*/  PRMT R25, R25, 0x5210, R16 ;  /* 0x0000521019197816 */ /* 0x010fe20000000010 */
[----:B------:R-:W-:Y:S06]  /*6b150*/  BAR.SYNC.DEFER_BLOCKING 0x0 ;  /* 0x0000000000007b1d */ /* 0x000fec0000010000 */
[----:B--2---:R1:W-:Y:S04]  /*6b160*/  STL.64 [R1+0x3860], R22 ;  /* 0x0038601601007387 */ /* 0x0043e80000100a00 */
[----:B------:R2:W-:Y:S01]  /*6b170*/  STL.64 [R1+0x3858], R20 ;  /* 0x0038581401007387 */ /* 0x0005e20000100a00 */
[----:B-1----:R-:W-:-:S02]  /*6b180*/  IMAD.MOV.U32 R22, RZ, RZ, R14 ;  /* 0x000000ffff167224 */ /* 0x002fc400078e000e */
[----:B------:R-:W-:Y:S01]  /*6b190*/  IMAD.MOV.U32 R23, RZ, RZ, R13 ;  /* 0x000000ffff177224 */ /* 0x000fe200078e000d */
[----:B------:R-:W3:Y:S01]  /*6b1a0*/  LDL.LU R14, [R1+0x120] ;  /* 0x00012000010e7983 */ /* 0x000ee20000300800 */
[----:B--2---:R-:W-:-:S03]  /*6b1b0*/  IMAD.MOV.U32 R20, RZ, RZ, R27 ;  /* 0x000000ffff147224 */ /* 0x004fc600078e001b */
[----:B------:R-:W2:Y:S01]  /*6b1c0*/  LDL.LU R13, [R1+0x124] ;  /* 0x00012400010d7983 */ /* 0x000ea20000300800 */
[----:B------:R-:W-:-:S03]  /*6b1d0*/  IMAD.MOV.U32 R21, RZ, RZ, R17 ;  /* 0x000000ffff157224 */ /* 0x000fc600078e0011 */
[----:B------:R-:W4:Y:S04]  /*6b1e0*/  LDL.LU R28, [R1+0x128] ;  /* 0x00012800011c7983 */ /* 0x000f280000300800 */
[----:B------:R-:W2:Y:S04]  /*6b1f0*/  LDL.LU R27, [R1+0x84] ;  /* 0x00008400011b7983 */ /* 0x000ea80000300800 */
[----:B------:R-:W2:Y:S04]  /*6b200*/  LDL.LU R17, [R1+0x80] ;  /* 0x0000800001117983 */ /* 0x000ea80000300800 */
[----:B0-----:R0:W-:Y:S04]  /*6b210*/  STL.64 [R1+0x1a0], R4 ;  /* 0x0001a00401007387 */ /* 0x0011e80000100a00 */
[----:B------:R1:W-:Y:S01]  /*6b220*/  STL [R1+0x1ac], R7 ;  /* 0x0001ac0701007387 */ /* 0x0003e20000100800 */
[----:B0-----:R-:W-:-:S03]  /*6b230*/  IMAD.MOV.U32 R5, RZ, RZ, R6 ;  /* 0x000000ffff057224 */ /* 0x001fc600078e0006 */
[----:B-1----:R-:W2:Y:S04]  /*6b240*/  LDL.LU.64 R6, [R1+0x3870] ;  /* 0x0038700001067983 */ /* 0x002ea80000300a00 */
[----:B------:R-:W2:Y:S04]  /*6b250*/  LDL.LU R4, [R1+0x3868] ;  /* 0x0038680001047983 */ /* 0x000ea80000300800 */
[----:B------:R0:W-:Y:S04]  /*6b260*/  STL [R1+0x3454], R5 ;  /* 0x0034540501007387 */ /* 0x0001e80000100800 */
[----:B------:R1:W-:Y:S04]  /*6b270*/  STSM.16.M88.4 [R10], R20 ;  /* 0x000000140a007844 */ /* 0x0003e80000000200 */
[----:B0-----:R-:W2:Y:S04]  /*6b280*/  LDL.LU R5, [R1+0x40] ;  /* 0x0000400001057983 */ /* 0x001ea80000300800 */
[----:B-1----:R-:W2:Y:S04]  /*6b290*/  LDL.LU.64 R22, [R1+0x3860] ;  /* 0x0038600001167983 */ /* 0x002ea80000300a00 */
[----:B------:R-:W2:Y:S04]  /*6b2a0*/  LDL.LU.64 R20, [R1+0x3858] ;  /* 0x0038580001147983 */ /* 0x000ea80000300a00 */
[----:B------:R-:W2:Y:S04]  /*6b2b0*/  LDL.LU R16, [R1+0x3850] ;  /* 0x0038500001107983 */ /* 0x000ea80000300800 */
[----:B------:R0:W-:Y:S04]  /*6b2c0*/  STL.64 [R1+0x3848], R18 ;  /* 0x0038481201007387 */ /* 0x0001e80000100a00 */
[----:B0-----:R-:W3:Y:S04]  /*6b2d0*/  LDL.LU R18, [R1+0x38] ;  /* 0x0000380001127983 */ /* 0x001ee80000300800 */
[----:B------:R-:W4:Y:S01]  /*6b2e0*/  LDL.LU R19, [R1+0x3c] ;  /* 0x00003c0001137983 */ /* 0x000f220000300800 */
[----:B------:R-:W-:Y:S06]  /*6b2f0*/  BAR.SYNC.DEFER_BLOCKING 0x0 ;  /* 0x0000000000007b1d */ /* 0x000fec0000010000 */
[----:B--2---:R0:W-:Y:S04]  /*6b300*/  STL [R1+0x3840], R16 ;  /* 0x0038401001007387 */ /* 0x0041e80000100800 */
[----:B0-----:R-:W2:Y:S01]  /*6b310*/  LDL.LU R16, [R1+0x34] ;  /* 0x0000340001107983 */ /* 0x001ea20000300800 */
[----:B------:R-:W-:-:S02]  /*6b320*/  PRMT R15, R17, 0x5210, R15 ;  /* 0x00005210110f7816 */ /* 0x000fc4000000000f */
[----:B---3--:R-:W-:Y:S02]  /*6b330*/  PRMT R22, R22, 0x5210, R18 ;  /* 0x0000521016167816 */ /* 0x008fe40000000012 */
[----:B----4-:R-:W-:Y:S02]  /*6b340*/  PRMT R14, R14, 0x5210, R19 ;  /* 0x000052100e0e7816 */ /* 0x010fe40000000013 */
[----:B--2---:R-:W-:Y:S02]  /*6b350*/  PRMT R23, R23, 0x5210, R16 ;  /* 0x0000521017177816 */ /* 0x004fe40000000010 */
[----:B------:R-:W0:Y:S04]  /*6b360*/  LDS.128 R16, [R11] ;  /* 0x000000000b107984 */ /* 0x000e280000000c00 */
[----:B0-----:R0:W-:Y:S04]  /*6b370*/  STL [R1+0x194], R17 ;  /* 0x0001941101007387 */ /* 0x0011e80000100800 */
[----:B------:R1:W-:Y:S01]  /*6b380*/  STL.64 [R1+0x198], R18 ;  /* 0x0001981201007387 */ /* 0x0003e20000100a00 */
[----:B0-----:R-:W-:-:S03]  /*6b390*/  IMAD.MOV.U32 R17, RZ, RZ, R16 ;  /* 0x000000ffff117224 */ /* 0x001fc600078e0010 */
[----:B-1----:R-:W2:Y:S04]  /*6b3a0*/  LDL.LU.64 R18, [R1+0x3848] ;  /* 0x0038480001127983 */ /* 0x002ea80000300a00 */
[----:B------:R-:W3:Y:S01]  /*6b3b0*/  LDL.LU R16, [R1+0x3840] ;  /* 0x0038400001107983 */ /* 0x000ee20000300800 */
[----:B------:R-:W-:Y:S02]  /*6b3c0*/  PRMT R13, R13, 0x5210, R5 ;  /* 0x000052100d0d7816 */ /* 0x000fe40000000005 */
[----:B------:R-:W-:Y:S02]  /*6b3d0*/  PRMT R5, R28, 0x5210, R29 ;  /* 0x000052101c057816 */ /* 0x000fe4000000001d */
[----:B------:R-:W-:Y:S01]  /*6b3e0*/  PRMT R3, R27, 0x5210, R3 ;  /* 0x000052101b037816 */ /* 0x000fe20000000003 */
[----:B------:R-:W-:Y:S06]  /*6b3f0*/  BAR.SYNC.DEFER_BLOCKING 0x0 ;  /* 0x0000000000007b1d */ /* 0x000fec0000010000 */
[----:B---3--:R0:W-:Y:S04]  /*6b400*/  STL.64 [R1+0x2780], R16 ;  /* 0x0027801001007387 */ /* 0x0081e80000100a00 */
[----:B--2---:R1:W-:Y:S01]  /*6b410*/  STL.64 [R1+0x3828], R18 ;  /* 0x0038281201007387 */ /* 0x0043e20000100a00 */
[----:B0-----:R-:W-:-:S02]  /*6b420*/  IMAD.MOV.U32 R16, RZ, RZ, R25 ;  /* 0x000000ffff107224 */ /* 0x001fc400078e0019 */
[----:B------:R-:W-:Y:S02]  /*6b430*/  IMAD.MOV.U32 R17, RZ, RZ, R23 ;  /* 0x000000ffff117224 */ /* 0x000fe400078e0017 */
[----:B-1----:R-:W-:Y:S02]  /*6b440*/  IMAD.MOV.U32 R18, RZ, RZ, R22 ;  /* 0x000000ffff127224 */ /* 0x002fe400078e0016 */
[----:B------:R-:W-:-:S05]  /*6b450*/  IMAD.MOV.U32 R19, RZ, RZ, R15 ;  /* 0x000000ffff137224 */ /* 0x000fca00078e000f */
[----:B------:R0:W-:Y:S04]  /*6b460*/  STL.64 [R1+0x3838], R18 ;  /* 0x0038381201007387 */ /* 0x0001e80000100a00 */
[----:B------:R1:W-:Y:S01]  /*6b470*/  STL.64 [R1+0x3830], R16 ;  /* 0x0038301001007387 */ /* 0x0003e20000100a00 */
[----:B0-----:R-:W-:Y:S02]  /*6b480*/  IMAD.MOV.U32 R18, RZ, RZ, R5 ;  /* 0x000000ffff127224 */ /* 0x001fe400078e0005 */
[----:B------:R-:W-:Y:S02]  /*6b490*/  IMAD.MOV.U32 R19, RZ, RZ, R3 ;  /* 0x000000ffff137224 */ /* 0x000fe400078e0003 */
[----:B-1----:R-:W-:Y:S02]  /*6b4a0*/  IMAD.MOV.U32 R16, RZ, RZ, R14 ;  /* 0x000000ffff107224 */ /* 0x002fe400078e000e */
[----:B------:R-:W-:Y:S01]  /*6b4b0*/  IMAD.MOV.U32 R17, RZ, RZ, R13 ;  /* 0x000000ffff117224 */ /* 0x000fe200078e000d */
[----:B------:R-:W2:Y:S04]  /*6b4c0*/  LDL.LU R14, [R1+0xbb4] ;  /* 0x000bb400010e7983 */ /* 0x000ea80000300800 */
[----:B------:R-:W-:Y:S01]  /*6b4d0*/  STSM.16.M88.4 [R10], R16 ;  /* 0x000000100a007844 */ /* 0x000fe20000000200 */
[----:B------:R-:W-:Y:S06]  /*6b4e0*/  BAR.SYNC.DEFER_BLOCKING 0x0 ;  /* 0x0000000000007b1d */ /* 0x000fec0000010000 */
[----:B------:R-:W0:Y:S04]  /*6b4f0*/  LDS.128 R16, [R11] ;  /* 0x000000000b107984 */ /* 0x000e280000000c00 */
[----:B0-----:R-:W-:Y:S04]  /*6b500*/  STL.64 [R1+0x180], R16 ;  /* 0x0001801001007387 */ /* 0x001fe80000100a00 */
[----:B------:R0:W-:Y:S04]  /*6b510*/  STL.64 [R1+0x188], R18 ;  /* 0x0001881201007387 */ /* 0x0001e80000100a00 */
[----:B0-----:R-:W3:Y:S04]  /*6b520*/  LDL.LU.64 R18, [R1+0x3838] ;  /* 0x0038380001127983 */ /* 0x001ee80000300a00 */
[----:B------:R-:W3:Y:S01]  /*6b530*/  LDL.LU.64 R16, [R1+0x3830] ;  /* 0x0038300001107983 */ /* 0x000ee20000300a00 */
[----:B------:R-:W-:Y:S06]  /*6b540*/  BAR.SYNC.DEFER_BLOCKING 0x0 ;  /* 0x0000000000007b1d */ /* 0x000fec0000010000 */
[----:B---3--:R0:W-:Y:S04]  /*6b550*/  STSM.16.M88.4 [R10], R16 ;  /* 0x000000100a007844 */ /* 0x0081e80000000200 */
[----:B0-----:R-:W3:Y:S04]  /*6b560*/  LDL.LU.64 R18, [R1+0x3828] ;  /* 0x0038280001127983 */ /* 0x001ee80000300a00 */
[----:B------:R-:W4:Y:S04]  /*6b570*/  LDL.LU R17, [R1+0xbb0] ;  /* 0x000bb00001117983 */ /* 0x000f280000300800 */
[----:B------:R-:W4:Y:S04]  /*6b580*/  LDL.LU R13, [R1+0xac4] ;  /* 0x000ac400010d7983 */ /* 0x000f280000300800 */
[----:B------:R-:W4:Y:S04]  /*6b590*/  LDL.LU R5, [R1+0xac0] ;  /* 0x000ac00001057983 */ /* 0x000f280000300800 */
[----:B------:R-:W4:Y:S04]  /*6b5a0*/  LDL.LU R16, [R1+0x88c] ;  /* 0x00088c0001107983 */ /* 0x000f280000300800 */
[----:B------:R-:W4:Y:S04]  /*6b5b0*/  LDL.LU R3, [R1+0x858] ;  /* 0x0008580001037983 */ /* 0x000f280000300800 */
[----:B------:R-:W4:Y:S01]  /*6b5c0*/  LDL.LU R15, [R1+0x8dc] ;  /* 0x0008dc00010f7983 */ /* 0x000f220000300800 */
[----:B------:R-:W-:-:S03]  /*6b5d0*/  IMAD.MOV.U32 R23, RZ, RZ, R21 ;  /* 0x000000ffff177224 */ /* 0x000fc600078e0015 */
[----:B------:R-:W4:Y:S01]  /*6b5e0*/  LDL.LU R29, [R1+0x8d8] ;  /* 0x0008d800011d7983 */ /* 0x000f220000300800 */
[----:B--2---:R-:W-:-:S03]  /*6b5f0*/  LOP3.LUT R14, R14, 0xffff, RZ, 0xc0, !PT ;  /* 0x0000ffff0e0e7812 */ /* 0x004fc600078ec0ff */
[----:B------:R-:W2:Y:S04]  /*6b600*/  LDL.LU R28, [R1+0x8d4] ;  /* 0x0008d400011c7983 */ /* 0x000ea80000300800 */
[----:B------:R-:W2:Y:S04]  /*6b610*/  LDL.LU R27, [R1+0x8c8] ;  /* 0x0008c800011b7983 */ /* 0x000ea80000300800 */
[----:B------:R-:W2:Y:S04]  /*6b620*/  LDL.LU R25, [R1+0x8c4] ;  /* 0x0008c40001197983 */ /* 0x000ea80000300800 */
[----:B------:R-:W2:Y:S01]  /*6b630*/  LDL.LU R21, [R1+0x8bc] ;  /* 0x0008bc0001157983 */ /* 0x000ea20000300800 */
[----:B------:R-:W-:Y:S01]  /*6b640*/  BAR.SYNC.DEFER_BLOCKING 0x0 ;  /* 0x0000000000007b1d */ /* 0x000fe20000010000 */
[----:B---3--:R-:W-:-:S05]  /*6b650*/  IMAD.MOV.U32 R22, RZ, RZ, R19 ;  /* 0x000000ffff167224 */ /* 0x008fca00078e0013 */
[----:B------:R-:W3:Y:S04]  /*6b660*/  LDL.LU R19, [R1+0x8e8] ;  /* 0x0008e80001137983 */ /* 0x000ee80000300800 */
[----:B------:R0:W-:Y:S04]  /*6b670*/  STL [R1+0x3818], R10 ;  /* 0x0038180a01007387 */ /* 0x0001e80000100800 */
[----:B0-----:R-:W2:Y:S04]  /*6b680*/  LDL.LU R10, [R1+0x85c] ;  /* 0x00085c00010a7983 */ /* 0x001ea80000300800 */
[----:B------:R-:W-:Y:S04]  /*6b690*/  STL [R1+0x3c], R14 ;  /* 0x00003c0e01007387 */ /* 0x000fe80000100800 */
[----:B------:R0:W-:Y:S04]  /*6b6a0*/  STL [R1+0x3820], R26 ;  /* 0x0038201a01007387 */ /* 0x0001e80000100800 */
[----:B0-----:R-:W3:Y:S04]  /*6b6b0*/  LDL.LU R26, [R1+0x8f8] ;  /* 0x0008f800011a7983 */ /* 0x001ee80000300800 */
[----:B------:R0:W-:Y:S04]  /*6b6c0*/  STL [R1+0x381c], R24 ;  /* 0x00381c1801007387 */ /* 0x0001e80000100800 */
[----:B0-----:R-:W3:Y:S01]  /*6b6d0*/  LDL.LU R24, [R1+0x894] ;  /* 0x0008940001187983 */ /* 0x001ee20000300800 */
[----:B----4-:R-:W-:-:S02]  /*6b6e0*/  LOP3.LUT R16, R16, 0xffff, RZ, 0xc0, !PT ;  /* 0x0000ffff10107812 */ /* 0x010fc400078ec0ff */
[----:B------:R-:W-:Y:S02]  /*6b6f0*/  LOP3.LUT R17, R17, 0xffff, RZ, 0xc0, !PT ;  /* 0x0000ffff11117812 */ /* 0x000fe400078ec0ff */
[----:B------:R-:W-:Y:S02]  /*6b700*/  LOP3.LUT R13, R13, 0xffff, RZ, 0xc0, !PT ;  /* 0x0000ffff0d0d7812 */ /* 0x000fe400078ec0ff */
[----:B------:R-:W-:Y:S02]  /*6b710*/  LOP3.LUT R3, R3, 0xffff, RZ, 0xc0, !PT ;  /* 0x0000ffff03037812 */ /* 0x000fe400078ec0ff */
[----:B--2---:R-:W-:Y:S02]  /*6b720*/  LOP3.LUT R10, R10, 0xffff, RZ, 0xc0, !PT ;  /* 0x0000ffff0a0a7812 */ /* 0x004fe400078ec0ff */
[----:B---3--:R-:W-:-:S05]  /*6b730*/  LOP3.LUT R24, R24, 0xffff, RZ, 0xc0, !PT ;  /* 0x0000ffff18187812 */ /* 0x008fca00078ec0ff */
[----:B------:R0:W-:Y:S04]  /*6b740*/  STL [R1+0x30], R24 ;  /* 0x0000301801007387 */ /* 0x0001e80000100800 */
[----:B------:R1:W-:Y:S01]  /*6b750*/  STL [R1+0x34], R16 ;  /* 0x0000341001007387 */ /* 0x0003e20000100800 */
[----:B0-----:R-:W-:Y:S02]  /*6b760*/  PRMT R24, R26, 0x4210, R24 ;  /* 0x000042101a187816 */ /* 0x001fe40000000018 */
[----:B-1----:R-:W-:Y:S02]  /*6b770*/  PRMT R16, R15, 0x4210, R16 ;  /* 0x000042100f107816 */ /* 0x002fe40000000010 */
[----:B------:R-:W-:Y:S01]  /*6b780*/  PRMT R15, R29, 0x4210, R10 ;  /* 0x000042101d0f7816 */ /* 0x000fe2000000000a */
[----:B------:R-:W-:Y:S04]  /*6b790*/  STL [R1+0x20], R24 ;  /* 0x0000201801007387 */ /* 0x000fe80000100800 */
[----:B------:R0:W-:Y:S04]  /*6b7a0*/  STL [R1+0x38], R10 ;  /* 0x0000380a01007387 */ /* 0x0001e80000100800 */
[----:B------:R-:W-:Y:S04]  /*6b7b0*/  STL [R1+0x24], R16 ;  /* 0x0000241001007387 */ /* 0x000fe80000100800 */
[----:B------:R1:W-:Y:S01]  /*6b7c0*/  STL [R1+0x28], R15 ;  /* 0x0000280f01007387 */ /* 0x0003e20000100800 */
[----:B0-----:R-:W-:-:S02]  /*6b7d0*/  PRMT R10, R28, 0x4210, R14 ;  /* 0x000042101c0a7816 */ /* 0x001fc4000000000e */
[----:B------:R-:W-:Y:S02]  /*6b7e0*/  PRMT R14, R27, 0x4210, R17 ;  /* 0x000042101b0e7816 */ /* 0x000fe40000000011 */
[----:B-1----:R-:W-:Y:S02]  /*6b7f0*/  PRMT R15, R25, 0x4210, R13 ;  /* 0x00004210190f7816 */ /* 0x002fe4000000000d */
[----:B------:R-:W0:Y:S04]  /*6b800*/  LDS.128 R24, [R11] ;  /* 0x000000000b187984 */ /* 0x000e280000000c00 */
[----:B------:R1:W-:Y:S04]  /*6b810*/  STL [R1+0x14], R14 ;  /* 0x0000140e01007387 */ /* 0x0003e80000100800 */
[----:B------:R-:W-:Y:S01]  /*6b820*/  STL [R1+0x18], R15 ;  /* 0x0000180f01007387 */ /* 0x000fe20000100800 */
[----:B-1----:R-:W-:-:S05]  /*6b830*/  PRMT R14, R19, 0x4210, R3 ;  /* 0x00004210130e7816 */ /* 0x002fca0000000003 */
[----:B------:R-:W-:Y:S04]  /*6b840*/  STL [R1+0x2c], R14 ;  /* 0x00002c0e01007387 */ /* 0x000fe80000100800 */
[----:B0-----:R-:W-:Y:S01]  /*6b850*/  STL.64 [R1+0x170], R24 ;  /* 0x0001701801007387 */ /* 0x001fe20000100a00 */
[----:B------:R-:W-:-:S03]  /*6b860*/  IMAD.MOV.U32 R19, RZ, RZ, R27 ;  /* 0x000000ffff137224 */ /* 0x000fc600078e001b */
[----:B------:R0:W-:Y:S04]  /*6b870*/  STL [R1+0x178], R26 ;  /* 0x0001781a01007387 */ /* 0x0001e80000100800 */
[----:B0-----:R-:W2:Y:S04]  /*6b880*/  LDL.LU R26, [R1+0x3820] ;  /* 0x00382000011a7983 */ /* 0x001ea80000300800 */
[----:B------:R-:W3:Y:S04]  /*6b890*/  LDL.LU R24, [R1+0x381c] ;  /* 0x00381c0001187983 */ /* 0x000ee80000300800 */
[----:B------:R-:W4:Y:S04]  /*6b8a0*/  LDL.LU R28, [R1+0x140] ;  /* 0x00014000011c7983 */ /* 0x000f280000300800 */
[----:B------:R-:W2:Y:S04]  /*6b8b0*/  LDL.LU R27, [R1+0x144] ;  /* 0x00014400011b7983 */ /* 0x000ea80000300800 */
[----:B------:R-:W3:Y:S04]  /*6b8c0*/  LDL.LU R14, [R1+0x148] ;  /* 0x00014800010e7983 */ /* 0x000ee80000300800 */
[----:B------:R-:W3:Y:S04]  /*6b8d0*/  LDL.LU R16, [R1+0x14c] ;  /* 0x00014c0001107983 */ /* 0x000ee80000300800 */
[----:B------:R-:W3:Y:S04]  /*6b8e0*/  LDL.LU R15, [R1+0x150] ;  /* 0x00015000010f7983 */ /* 0x000ee80000300800 */
[----:B------:R-:W3:Y:S04]  /*6b8f0*/  LDL.LU R29, [R1+0x154] ;  /* 0x00015400011d7983 */ /* 0x000ee80000300800 */
[----:B------:R-:W3:Y:S01]  /*6b900*/  LDL.LU R25, [R1+0x7c] ;  /* 0x00007c0001197983 */ /* 0x000ee20000300800 */
[----:B------:R-:W-:-:S04]  /*6b910*/  LOP3.LUT R5, R5, 0xffff, RZ, 0xc0, !PT ;  /* 0x0000ffff05057812 */ /* 0x000fc800078ec0ff */
[----:B------:R-:W-:Y:S01]  /*6b920*/  PRMT R21, R21, 0x4210, R5 ;  /* 0x0000421015157816 */ /* 0x000fe20000000005 */
[----:B------:R-:W-:Y:S06]  /*6b930*/  BAR.SYNC.DEFER_BLOCKING 0x0 ;  /* 0x0000000000007b1d */ /* 0x000fec0000010000 */
[----:B--2---:R0:W-:Y:S02]  /*6b940*/  STL.64 [R1+0x3810], R26 ;  /* 0x0038101a01007387 */ /* 0x0041e40000100a00 */
[----:B0-----:R-:W-:Y:S02]  /*6b950*/  IMAD.MOV.U32 R27, RZ, RZ, R21 ;  /* 0x000000ffff1b7224 */ /* 0x001fe400078e0015 */
[----:B---3--:R0:W-:Y:S02]  /*6b960*/  STL.64 [R1+0x3808], R24 ;  /* 0x0038081801007387 */ /* 0x0081e40000100a00 */
[----:B0-----:R-:W-:-:S02]  /*6b970*/  IMAD.MOV.U32 R24, RZ, RZ, R10 ;  /* 0x000000ffff187224 */ /* 0x001fc400078e000a */
[----:B------:R-:W2:Y:S04]  /*6b980*/  LDL.LU R10, [R1+0x3818] ;  /* 0x00381800010a7983 */ /* 0x000ea80000300800 */
[----:B------:R-:W2:Y:S04]  /*6b990*/  LDL.LU R25, [R1+0x14] ;  /* 0x0000140001197983 */ /* 0x000ea80000300800 */
[----:B------:R-:W2:Y:S04]  /*6b9a0*/  LDL.LU R26, [R1+0x18] ;  /* 0x00001800011a7983 */ /* 0x000ea80000300800 */
[----:B------:R-:W3:Y:S04]  /*6b9b0*/  LDL.LU R21, [R1+0x78] ;  /* 0x0000780001157983 */ /* 0x000ee80000300800 */
[----:B------:R0:W-:Y:S04]  /*6b9c0*/  STL [R1+0x2710], R19 ;  /* 0x0027101301007387 */ /* 0x0001e80000100800 */
[----:B0-----:R-:W2:Y:S04]  /*6b9d0*/  LDL.LU R19, [R1+0x3c] ;  /* 0x00003c0001137983 */ /* 0x001ea80000300800 */
[----:B------:R0:W-:Y:S04]  /*6b9e0*/  STL [R1+0x3788], R18 ;  /* 0x0037881201007387 */ /* 0x0001e80000100800 */
[----:B0-----:R-:W2:Y:S04]  /*6b9f0*/  LDL.LU R18, [R1+0x38] ;  /* 0x0000380001127983 */ /* 0x001ea80000300800 */
[----:B--2---:R-:W-:Y:S04]  /*6ba00*/  STL.64 [R1+0x3800], R18 ;  /* 0x0038001201007387 */ /* 0x004fe80000100a00 */
[----:B------:R0:W-:Y:S04]  /*6ba10*/  STL.64 [R1+0x37f8], R16 ;  /* 0x0037f81001007387 */ /* 0x0001e80000100a00 */
[----:B0-----:R-:W2:Y:S04]  /*6ba20*/  LDL.LU R16, [R1+0x20] ;  /* 0x0000200001107983 */ /* 0x001ea80000300800 */
[----:B------:R-:W2:Y:S04]  /*6ba30*/  LDL.LU R17, [R1+0x24] ;  /* 0x0000240001117983 */ /* 0x000ea80000300800 */
[----:B------:R-:W2:Y:S04]  /*6ba40*/  LDL.LU R18, [R1+0x28] ;  /* 0x0000280001127983 */ /* 0x000ea80000300800 */
[----:B------:R-:W2:Y:S04]  /*6ba50*/  LDL.LU R19, [R1+0x2c] ;  /* 0x00002c0001137983 */ /* 0x000ea80000300800 */
[----:B------:R-:W-:Y:S01]  /*6ba60*/  STSM.16.M88.4 [R10], R24 ;  /* 0x000000180a007844 */ /* 0x000fe20000000200 */
[----:B------:R-:W-:Y:S06]  /*6ba70*/  BAR.SYNC.DEFER_BLOCKING 0x0 ;  /* 0x0000000000007b1d */ /* 0x000fec0000010000 */
[----:B------:R-:W0:Y:S02]  /*6ba80*/  LDS.128 R24, [R11] ;  /* 0x000000000b187984 */ /* 0x000e240000000c00 */
[----:B------:R-:W-:Y:S06]  /*6ba90*/  BAR.SYNC.DEFER_BLOCKING 0x0 ;  /* 0x0000000000007b1d */ /* 0x000fec0000010000 */
[----:B0-----:R-:W-:Y:S04]  /*6baa0*/  STL.64 [R1+0x160], R24 ;  /* 0x0001601801007387 */ /* 0x001fe80000100a00 */
[----:B------:R0:W-:Y:S04]  /*6bab0*/  STL.64 [R1+0x168], R26 ;  /* 0x0001681a01007387 */ /* 0x0001e80000100a00 */
[----:B0-----:R-:W3:Y:S04]  /*6bac0*/  LDL.LU.64 R26, [R1+0x3810] ;  /* 0x00381000011a7983 */ /* 0x001ee80000300a00 */
[----:B------:R-:W3:Y:S04]  /*6bad0*/  LDL.LU.64 R24, [R1+0x3808] ;  /* 0x0038080001187983 */ /* 0x000ee80000300a00 */
[----:B------:R0:W-:Y:S04]  /*6bae0*/  STL.64 [R1+0x37f0], R6 ;  /* 0x0037f00601007387 */ /* 0x0001e80000100a00 */
[----:B0-----:R-:W4:Y:S04]  /*6baf0*/  LDL.LU R6, [R1+0x30] ;  /* 0x0000300001067983 */ /* 0x001f280000300800 */
[----:B------:R-:W3:Y:S04]  /*6bb00*/  LDL.LU R7, [R1+0x34] ;  /* 0x0000340001077983 */ /* 0x000ee80000300800 */
[----:B------:R-:W-:Y:S04]  /*6bb10*/  STL [R1+0x37e8], R4 ;  /* 0x0037e80401007387 */ /* 0x000fe80000100800 */
[----:B--2---:R0:W-:Y:S04]  /*6bb20*/  STSM.16.M88.4 [R10], R16 ;  /* 0x000000100a007844 */ /* 0x0041e80000000200 */
[----:B0-----:R-:W2:Y:S04]  /*6bb30*/  LDL.LU.64 R18, [R1+0x3800] ;  /* 0x0038000001127983 */ /* 0x001ea80000300a00 */
[----:B------:R-:W2:Y:S01]  /*6bb40*/  LDL.LU.64 R16, [R1+0x37f8] ;  /* 0x0037f80001107983 */ /* 0x000ea20000300a00 */
[----:B----4-:R-:W-:-:S02]  /*6bb50*/  PRMT R28, R28, 0x5210, R6 ;  /* 0x000052101c1c7816 */ /* 0x010fc40000000006 */
[----:B---3--:R-:W-:Y:S01]  /*6bb60*/  PRMT R27, R27, 0x5210, R7 ;  /* 0x000052101b1b7816 */ /* 0x008fe20000000007 */
        /* <DEDUP_REMOVED lines=10> */
[----:B------:R-:W1:Y:S04]  /*6bc10*/  LDS.128 R16, [R11] ;  /* 0x000000000b107984 */ /* 0x000e680000000c00 */
[----:B0-----:R-:W-:Y:S04]  /*6bc20*/  STL.64 [R1+0x150], R4 ;  /* 0x0001500401007387 */ /* 0x001fe80000100a00 */
[----:B------:R0:W-:Y:S01]  /*6bc30*/  STL.64 [R1+0x158], R6 ;  /* 0x0001580601007387 */ /* 0x0001e20000100a00 */
[----:B------:R-:W-:Y:S01]  /*6bc40*/  PRMT R13, R21, 0x5210, R3 ;  /* 0x00005210150d7816 */ /* 0x000fe20000000003 */
[----:B------:R-:W-:-:S02]  /*6bc50*/  IMAD.MOV.U32 R25, RZ, RZ, R20 ;  /* 0x000000ffff197224 */ /* 0x000fc400078e0014 */
[----:B0-----:R-:W2:Y:S04]  /*6bc60*/  LDL.LU.64 R6, [R1+0x37f0] ;  /* 0x0037f00001067983 */ /* 0x001ea80000300a00 */
[----:B------:R-:W3:Y:S04]  /*6bc70*/  LDL.LU R4, [R1+0x37e8] ;  /* 0x0037e80001047983 */ /* 0x000ee80000300800 */
[----:B-1----:R-:W-:Y:S01]  /*6bc80*/  STL.64 [R1+0x140], R16 ;  /* 0x0001401001007387 */ /* 0x002fe20000100a00 */
[----:B------:R-:W-:-:S03]  /*6bc90*/  IMAD.MOV.U32 R21, RZ, RZ, R19 ;  /* 0x000000ffff157224 */ /* 0x000fc600078e0013 */
[----:B------:R0:W-:Y:S04]  /*6bca0*/  STL [R1+0x148], R18 ;  /* 0x0001481201007387 */ /* 0x0001e80000100800 */
[----:B------:R-:W-:Y:S04]  /*6bcb0*/  STL [R1+0x37cc], R11 ;  /* 0x0037cc0b01007387 */ /* 0x000fe80000100800 */
[----:B------:R-:W4:Y:S04]  /*6bcc0*/  LDL.LU R5, [R1+0xba4] ;  /* 0x000ba40001057983 */ /* 0x000f280000300800 */
[----:B------:R-:W2:Y:S04]  /*6bcd0*/  LDL.LU R19, [R1+0xba0] ;  /* 0x000ba00001137983 */ /* 0x000ea80000300800 */
[----:B0-----:R-:W2:Y:S04]  /*6bce0*/  LDL.LU R18, [R1+0xab4] ;  /* 0x000ab40001127983 */ /* 0x001ea80000300800 */
[----:B------:R-:W3:Y:S04]  /*6bcf0*/  LDL.LU R15, [R1+0xab0] ;  /* 0x000ab000010f7983 */ /* 0x000ee80000300800 */
[----:B------:R-:W3:Y:S04]  /*6bd00*/  LDL.LU R20, [R1+0x8ac] ;  /* 0x0008ac0001147983 */ /* 0x000ee80000300800 */
[----:B------:R-:W3:Y:S04]  /*6bd10*/  LDL.LU R16, [R1+0x884] ;  /* 0x0008840001107983 */ /* 0x000ee80000300800 */
[----:B------:R-:W3:Y:S04]  /*6bd20*/  LDL.LU R3, [R1+0x87c] ;  /* 0x00087c0001037983 */ /* 0x000ee80000300800 */
[----:B------:R0:W-:Y:S04]  /*6bd30*/  STL [R1+0x37d0], R23 ;  /* 0x0037d01701007387 */ /* 0x0001e80000100800 */
[----:B0-----:R-:W3:Y:S04]  /*6bd40*/  LDL.LU R23, [R1+0x8b4] ;  /* 0x0008b40001177983 */ /* 0x001ee80000300800 */
[----:B------:R-:W3:Y:S04]  /*6bd50*/  LDL.LU R11, [R1+0x960] ;  /* 0x00096000010b7983 */ /* 0x000ee80000300800 */
[----:B------:R-:W3:Y:S01]  /*6bd60*/  LDL.LU R17, [R1+0x958] ;  /* 0x0009580001117983 */ /* 0x000ee20000300800 */
[----:B------:R-:W-:Y:S06]  /*6bd70*/  BAR.SYNC.DEFER_BLOCKING 0x0 ;  /* 0x0000000000007b1d */ /* 0x000fec0000010000 */
[----:B--2---:R0:W-:Y:S02]  /*6bd80*/  STL.64 [R1+0x37e0], R18 ;  /* 0x0037e01201007387 */ /* 0x0041e40000100a00 */
[----:B0-----:R-:W-:-:S02]  /*6bd90*/  IMAD.MOV.U32 R19, RZ, RZ, R13 ;  /* 0x000000ffff137224 */ /* 0x001fc400078e000d */
[----:B------:R-:W-:Y:S01]  /*6bda0*/  IMAD.MOV.U32 R18, RZ, RZ, R14 ;  /* 0x000000ffff127224 */ /* 0x000fe200078e000e */
[----:B---3--:R0:W-:Y:S02]  /*6bdb0*/  STL.64 [R1+0x37d8], R16 ;  /* 0x0037d81001007387 */ /* 0x0081e40000100a00 */
[----:B0-----:R-:W-:Y:S02]  /*6bdc0*/  IMAD.MOV.U32 R17, RZ, RZ, R27 ;  /* 0x000000ffff117224 */ /* 0x001fe400078e001b */
[----:B------:R-:W2:Y:S01]  /*6bdd0*/  LDL.LU R27, [R1+0x954] ;  /* 0x00095400011b7983 */ /* 0x000ea20000300800 */
[----:B------:R-:W-:-:S03]  /*6bde0*/  IMAD.MOV.U32 R16, RZ, RZ, R28 ;  /* 0x000000ffff107224 */ /* 0x000fc600078e001c */
[----:B------:R-:W3:Y:S04]  /*6bdf0*/  LDL.LU R13, [R1+0x944] ;  /* 0x00094400010d7983 */ /* 0x000ee80000300800 */
[----:B------:R-:W2:Y:S04]  /*6be00*/  LDL.LU R14, [R1+0x940] ;  /* 0x00094000010e7983 */ /* 0x000ea80000300800 */
[----:B------:R-:W2:Y:S04]  /*6be10*/  LDL.LU R29, [R1+0x7c0] ;  /* 0x0007c000011d7983 */ /* 0x000ea80000300800 */
[----:B------:R-:W2:Y:S04]  /*6be20*/  LDL.LU R28, [R1+0x948] ;  /* 0x00094800011c7983 */ /* 0x000ea80000300800 */
[----:B------:R0:W-:Y:S04]  /*6be30*/  STL [R1+0x26b8], R21 ;  /* 0x0026b81501007387 */ /* 0x0001e80000100800 */
[----:B0-----:R-:W2:Y:S04]  /*6be40*/  LDL.LU R21, [R1+0x95c] ;  /* 0x00095c0001157983 */ /* 0x001ea80000300800 */
[----:B------:R0:W-:Y:S01]  /*6be50*/  STSM.16.M88.4 [R10], R16 ;  /* 0x000000100a007844 */ /* 0x0001e20000000200 */
[----:B------:R-:W-:-:S02]  /*6be60*/  LOP3.LUT R23, R23, 0xffff, RZ, 0xc0, !PT ;  /* 0x0000ffff17177812 */ /* 0x000fc400078ec0ff */
[----:B----4-:R-:W-:Y:S02]  /*6be70*/  LOP3.LUT R5, R5, 0xffff, RZ, 0xc0, !PT ;  /* 0x0000ffff05057812 */ /* 0x010fe400078ec0ff */
[----:B------:R-:W-:Y:S02]  /*6be80*/  PRMT R11, R11, 0x4210, R23 ;  /* 0x000042100b0b7816 */ /* 0x000fe40000000017 */
[----:B------:R-:W-:Y:S01]  /*6be90*/  LOP3.LUT R20, R20, 0xffff, RZ, 0xc0, !PT ;  /* 0x0000ffff14147812 */ /* 0x000fe200078ec0ff */
[----:B0-----:R-:W4:Y:S04]  /*6bea0*/  LDL.LU.64 R18, [R1+0x37e0] ;  /* 0x0037e00001127983 */ /* 0x001f280000300a00 */
[----:B------:R-:W3:Y:S04]  /*6beb0*/  LDL.LU.64 R16, [R1+0x37d8] ;  /* 0x0037d80001107983 */ /* 0x000ee80000300a00 */
[----:B------:R-:W-:Y:S04]  /*6bec0*/  STL [R1+0x3c], R5 ;  /* 0x00003c0501007387 */ /* 0x000fe80000100800 */
[----:B------:R0:W-:Y:S04]  /*6bed0*/  STL [R1+0x30], R23 ;  /* 0x0000301701007387 */ /* 0x0001e80000100800 */
[----:B0-----:R-:W4:Y:S04]  /*6bee0*/  LDL.LU R23, [R1+0x37d0] ;  /* 0x0037d00001177983 */ /* 0x001f280000300800 */
[----:B------:R0:W-:Y:S04]  /*6bef0*/  STL [R1+0x20], R11 ;  /* 0x0000200b01007387 */ /* 0x0001e80000100800 */
[----:B0-----:R-:W4:Y:S04]  /*6bf00*/  LDL.LU R11, [R1+0x37cc] ;  /* 0x0037cc00010b7983 */ /* 0x001f280000300800 */
[----:B------:R0:W-:Y:S01]  /*6bf10*/  STL [R1+0x34], R20 ;  /* 0x0000341401007387 */ /* 0x0001e20000100800 */
[----:B------:R-:W-:-:S02]  /*6bf20*/  LOP3.LUT R3, R3, 0xffff, RZ, 0xc0, !PT ;  /* 0x0000ffff03037812 */ /* 0x000fc400078ec0ff */
[----:B------:R-:W-:Y:S01]  /*6bf30*/  LOP3.LUT R15, R15, 0xffff, RZ, 0xc0, !PT ;  /* 0x0000ffff0f0f7812 */ /* 0x000fe200078ec0ff */
[----:B------:R-:W-:Y:S01]  /*6bf40*/  BAR.SYNC.DEFER_BLOCKING 0x0 ;  /* 0x0000000000007b1d */ /* 0x000fe20000010000 */
[----:B--2---:R-:W-:-:S05]  /*6bf50*/  PRMT R21, R21, 0x4210, R20 ;  /* 0x0000421015157816 */ /* 0x004fca0000000014 */
[----:B0-----:R-:W2:Y:S01]  /*6bf60*/  LDL.LU R20, [R1+0x37c8] ;  /* 0x0037c80001147983 */ /* 0x001ea20000300800 */
[----:B------:R-:W-:Y:S02]  /*6bf70*/  PRMT R27, R27, 0x4210, R5 ;  /* 0x000042101b1b7816 */ /* 0x000fe40000000005 */
[----:B------:R-:W-:Y:S02]  /*6bf80*/  PRMT R5, R28, 0x4210, R3 ;  /* 0x000042101c057816 */ /* 0x000fe40000000003 */
[----:B---3--:R-:W-:-:S05]  /*6bf90*/  LOP3.LUT R16, R16, 0xffff, RZ, 0xc0, !PT ;  /* 0x0000ffff10107812 */ /* 0x008fca00078ec0ff */
[----:B------:R0:W-:Y:S01]  /*6bfa0*/  STL [R1+0x38], R16 ;  /* 0x0000381001007387 */ /* 0x0001e20000100800 */
[----:B----4-:R-:W-:Y:S02]  /*6bfb0*/  LOP3.LUT R18, R18, 0xffff, RZ, 0xc0, !PT ;  /* 0x0000ffff12127812 */ /* 0x010fe400078ec0ff */
[----:B------:R-:W-:Y:S01]  /*6bfc0*/  LOP3.LUT R19, R19, 0xffff, RZ, 0xc0, !PT ;  /* 0x0000ffff13137812 */ /* 0x000fe200078ec0ff */
[----:B------:R1:W-:Y:S01]  /*6bfd0*/  STL [R1+0x24], R21 ;  /* 0x0000241501007387 */ /* 0x0003e20000100800 */
[----:B0-----:R-:W-:Y:S02]  /*6bfe0*/  PRMT R16, R17, 0x4210, R16 ;  /* 0x0000421011107816 */ /* 0x001fe40000000010 */
[----:B------:R-:W-:-:S03]  /*6bff0*/  PRMT R17, R14, 0x4210, R18 ;  /* 0x000042100e117816 */ /* 0x000fc60000000012 */
[----:B------:R-:W-:Y:S01]  /*6c000*/  STL [R1+0x28], R16 ;  /* 0x0000281001007387 */ /* 0x000fe20000100800 */
[----:B-1----:R-:W-:-:S03]  /*6c010*/  PRMT R21, R13, 0x4210, R19 ;  /* 0x000042100d157816 */ /* 0x002fc60000000013 */
[----:B------:R0:W-:Y:S04]  /*6c020*/  STL [R1+0x2c], R5 ;  /* 0x00002c0501007387 */ /* 0x0001e80000100800 */
[----:B------:R-:W-:Y:S04]  /*6c030*/  STL.64 [R1+0x37c0], R22 ;  /* 0x0037c01601007387 */ /* 0x000fe80000100a00 */
[----:B--2---:R-:W-:Y:S04]  /*6c040*/  STL [R1+0x37b8], R20 ;  /* 0x0037b81401007387 */ /* 0x004fe80000100800 */
[----:B------:R-:W2:Y:S04]  /*6c050*/  LDL.LU R14, [R1+0x2b0] ;  /* 0x0002b000010e7983 */ /* 0x000ea80000300800 */
[----:B------:R-:W3:Y:S04]  /*6c060*/  LDL.LU R13, [R1+0x2b4] ;  /* 0x0002b400010d7983 */ /* 0x000ee80000300800 */
[----:B0-----:R-:W4:Y:S04]  /*6c070*/  LDL.LU R5, [R1+0x2b8] ;  /* 0x0002b80001057983 */ /* 0x001f280000300800 */
[----:B------:R0:W-:Y:S01]  /*6c080*/  STL.64 [R1+0x37b0], R6 ;  /* 0x0037b00601007387 */ /* 0x0001e20000100a00 */
[----:B------:R-:W-:-:S05]  /*6c090*/  PRMT R16, R29, 0x4210, R15 ;  /* 0x000042101d107816 */ /* 0x000fca000000000f */
[----:B0-----:R-:W-:Y:S02]  /*6c0a0*/  IMAD.MOV.U32 R7, RZ, RZ, R16 ;  /* 0x000000ffff077224 */ /* 0x001fe400078e0010 */
[----:B------:R-:W-:Y:S01]  /*6c0b0*/  IMAD.MOV.U32 R6, RZ, RZ, R17 ;  /* 0x000000ffff067224 */ /* 0x000fe200078e0011 */
[----:B----4-:R0:W-:Y:S04]  /*6c0c0*/  STL.64 [R1+0x37a8], R4 ;  /* 0x0037a80401007387 */ /* 0x0101e80000100a00 */
[----:B------:R-:W4:Y:S04]  /*6c0d0*/  LDL.LU R16, [R1+0x2bc] ;  /* 0x0002bc0001107983 */ /* 0x000f280000300800 */
[----:B------:R-:W4:Y:S01]  /*6c0e0*/  LDL.LU R17, [R1+0x2c0] ;  /* 0x0002c00001117983 */ /* 0x000f220000300800 */
[----:B0-----:R-:W-:-:S03]  /*6c0f0*/  IMAD.MOV.U32 R5, RZ, RZ, R21 ;  /* 0x000000ffff057224 */ /* 0x001fc600078e0015 */
[----:B------:R-:W2:Y:S04]  /*6c100*/  LDL.LU R29, [R1+0x2c4] ;  /* 0x0002c400011d7983 */ /* 0x000ea80000300800 */
[----:B------:R-:W0:Y:S01]  /*6c110*/  LDS.128 R20, [R11] ;  /* 0x000000000b147984 */ /* 0x000e220000000c00 */
[----:B------:R-:W-:-:S03]  /*6c120*/  IMAD.MOV.U32 R4, RZ, RZ, R27 ;  /* 0x000000ffff047224 */ /* 0x000fc600078e001b */
[----:B------:R-:W2:Y:S04]  /*6c130*/  LDL.LU R28, [R1+0x74] ;  /* 0x00007400011c7983 */ /* 0x000ea80000300800 */
[----:B------:R-:W2:Y:S01]  /*6c140*/  LDL.LU R27, [R1+0x70] ;  /* 0x00007000011b7983 */ /* 0x000ea20000300800 */
[----:B------:R-:W-:Y:S06]  /*6c150*/  BAR.SYNC.DEFER_BLOCKING 0x0 ;  /* 0x0000000000007b1d */ /* 0x000fec0000010000 */
[----:B0-----:R0:W-:Y:S04]  /*6c160*/  STL.64 [R1+0x120], R20 ;  /* 0x0001201401007387 */ /* 0x0011e80000100a00 */
[----:B------:R1:W-:Y:S01]  /*6c170*/  STL [R1+0x12c], R23 ;  /* 0x00012c1701007387 */ /* 0x0003e20000100800 */
[----:B0-----:R-:W-:-:S03]  /*6c180*/  IMAD.MOV.U32 R21, RZ, RZ, R22 ;  /* 0x000000ffff157224 */ /* 0x001fc600078e0016 */
[----:B-1----:R-:W2:Y:S04]  /*6c190*/  LDL.LU.64 R22, [R1+0x37c0] ;  /* 0x0037c00001167983 */ /* 0x002ea80000300a00 */
[----:B------:R-:W2:Y:S04]  /*6c1a0*/  LDL.LU R20, [R1+0x37b8] ;  /* 0x0037b80001147983 */ /* 0x000ea80000300800 */
[----:B------:R-:W-:Y:S01]  /*6c1b0*/  STSM.16.M88.4 [R10], R4 ;  /* 0x000000040a007844 */ /* 0x000fe20000000200 */
[----:B------:R-:W-:Y:S06]  /*6c1c0*/  BAR.SYNC.DEFER_BLOCKING 0x0 ;  /* 0x0000000000007b1d */ /* 0x000fec0000010000 */
[----:B------:R-:W0:Y:S02]  /*6c1d0*/  LDS.128 R4, [R11] ;  /* 0x000000000b047984 */ /* 0x000e240000000c00 */
[----:B------:R-:W-:Y:S06]  /*6c1e0*/  BAR.SYNC.DEFER_BLOCKING 0x0 ;  /* 0x0000000000007b1d */ /* 0x000fec0000010000 */
[----:B--2---:R1:W-:Y:S04]  /*6c1f0*/  STL.64 [R1+0x26c0], R20 ;  /* 0x0026c01401007387 */ /* 0x0043e80000100a00 */
[----:B-1----:R-:W2:Y:S04]  /*6c200*/  LDL.LU R20, [R1+0x38] ;  /* 0x0000380001147983 */ /* 0x002ea80000300800 */
[----:B------:R-:W2:Y:S04]  /*6c210*/  LDL.LU R21, [R1+0x3c] ;  /* 0x00003c0001157983 */ /* 0x000ea80000300800 */
[----:B------:R-:W-:Y:S04]  /*6c220*/  STL.64 [R1+0x37a0], R18 ;  /* 0x0037a01201007387 */ /* 0x000fe80000100a00 */
[----:B----4-:R1:W-:Y:S04]  /*6c230*/  STL.64 [R1+0x3798], R16 ;  /* 0x0037981001007387 */ /* 0x0103e80000100a00 */
[----:B-1----:R-:W4:Y:S04]  /*6c240*/  LDL.LU R16, [R1+0x20] ;  /* 0x0000200001107983 */ /* 0x002f280000300800 */
[----:B------:R-:W4:Y:S04]  /*6c250*/  LDL.LU R17, [R1+0x24] ;  /* 0x0000240001117983 */ /* 0x000f280000300800 */
[----:B------:R-:W4:Y:S04]  /*6c260*/  LDL.LU R18, [R1+0x28] ;  /* 0x0000280001127983 */ /* 0x000f280000300800 */
[----:B------:R-:W4:Y:S04]  /*6c270*/  LDL.LU R19, [R1+0x2c] ;  /* 0x00002c0001137983 */ /* 0x000f280000300800 */
[----:B0-----:R-:W-:Y:S04]  /*6c280*/  STL.64 [R1+0x110], R4 ;  /* 0x0001100401007387 */ /* 0x001fe80000100a00 */
[----:B------:R0:W-:Y:S04]  /*6c290*/  STL.64 [R1+0x118], R6 ;  /* 0x0001180601007387 */ /* 0x0001e80000100a00 */
[----:B0-----:R-:W2:Y:S04]  /*6c2a0*/  LDL.LU.64 R6, [R1+0x37b0] ;  /* 0x0037b00001067983 */ /* 0x001ea80000300a00 */
[----:B------:R-:W2:Y:S04]  /*6c2b0*/  LDL.LU.64 R4, [R1+0x37a8] ;  /* 0x0037a80001047983 */ /* 0x000ea80000300a00 */
[----:B------:R0:W-:Y:S04]  /*6c2c0*/  STL.64 [R1+0x3790], R22 ;  /* 0x0037901601007387 */ /* 0x0001e80000100a00 */
[----:B0-----:R-:W3:Y:S04]  /*6c2d0*/  LDL.LU R22, [R1+0x30] ;  /* 0x0000300001167983 */ /* 0x001ee80000300800 */
[----:B------:R-:W3:Y:S04]  /*6c2e0*/  LDL.LU R23, [R1+0x34] ;  /* 0x0000340001177983 */ /* 0x000ee80000300800 */
[----:B----4-:R0:W-:Y:S04]  /*6c2f0*/  STSM.16.M88.4 [R10], R16 ;  /* 0x000000100a007844 */ /* 0x0101e80000000200 */
[----:B0-----:R-:W4:Y:S04]  /*6c300*/  LDL.LU.64 R18, [R1+0x37a0] ;  /* 0x0037a00001127983 */ /* 0x001f280000300a00 */
[----:B------:R-:W4:Y:S01]  /*6c310*/  LDL.LU.64 R16, [R1+0x3798] ;  /* 0x0037980001107983 */ /* 0x000f220000300a00 */
[----:B--2---:R-:W-:-:S02]  /*6c320*/  PRMT R5, R5, 0x5210, R20 ;  /* 0x0000521005057816 */ /* 0x004fc40000000014 */
[----:B---3--:R-:W-:Y:S02]  /*6c330*/  PRMT R14, R14, 0x5210, R22 ;  /* 0x000052100e0e7816 */ /* 0x008fe40000000016 */
[----:B------:R-:W-:Y:S01]  /*6c340*/  PRMT R13, R13, 0x5210, R23 ;  /* 0x000052100d0d7816 */ /* 0x000fe20000000017 */
[----:B------:R-:W-:Y:S01]  /*6c350*/  BAR.SYNC.DEFER_BLOCKING 0x0 ;  /* 0x0000000000007b1d */ /* 0x000fe20000010000 */
[----:B----4-:R-:W-:-:S05]  /*6c360*/  PRMT R16, R16, 0x5210, R21 ;  /* 0x0000521010107816 */ /* 0x010fca0000000015 */
[----:B------:R-:W0:Y:S04]  /*6c370*/  LDS.128 R20, [R11] ;  /* 0x000000000b147984 */ /* 0x000e280000000c00 */
[----:B0-----:R-:W-:Y:S04]  /*6c380*/  STL.64 [R1+0x100], R20 ;  /* 0x0001001401007387 */ /* 0x001fe80000100a00 */
[----:B------:R0:W-:Y:S04]  /*6c390*/  STL.64 [R1+0x108], R22 ;  /* 0x0001081601007387 */ /* 0x0001e80000100a00 */
[----:B0-----:R-:W2:Y:S01]  /*6c3a0*/  LDL.LU.64 R22, [R1+0x3790] ;  /* 0x0037900001167983 */ /* 0x001ea20000300a00 */
[----:B------:R-:W-:-:S02]  /*6c3b0*/  PRMT R17, R17, 0x5210, R19 ;  /* 0x0000521011117816 */ /* 0x000fc40000000013 */
[----:B------:R-:W-:Y:S02]  /*6c3c0*/  PRMT R18, R29, 0x5210, R18 ;  /* 0x000052101d127816 */ /* 0x000fe40000000012 */
[----:B------:R-:W-:Y:S01]  /*6c3d0*/  PRMT R19, R28, 0x5210, R15 ;  /* 0x000052101c137816 */ /* 0x000fe2000000000f */
[----:B------:R-:W-:Y:S06]  /*6c3e0*/  BAR.SYNC.DEFER_BLOCKING 0x0 ;  /* 0x0000000000007b1d */ /* 0x000fec0000010000 */
[----:B------:R-:W-:Y:S02]  /*6c3f0*/  STSM.16.M88.4 [R10], R16 ;  /* 0x000000100a007844 */ /* 0x000fe40000000200 */
[----:B------:R-:W-:Y:S06]  /*6c400*/  BAR.SYNC.DEFER_BLOCKING 0x0 ;  /* 0x0000000000007b1d */ /* 0x000fec0000010000 */
[----:B------:R-:W0:Y:S01]  /*6c410*/  LDS.128 R16, [R11] ;  /* 0x000000000b107984 */ /* 0x000e220000000c00 */
[----:B------:R-:W-:Y:S01]  /*6c420*/  PRMT R3, R27, 0x5210, R3 ;  /* 0x000052101b037816 */ /* 0x000fe20000000003 */
[----:B------:R-:W-:-:S02]  /*6c430*/  IMAD.MOV.U32 R27, RZ, RZ, R25 ;  /* 0x000000ffff1b7224 */ /* 0x000fc400078e0019 */
[----:B0-----:R-:W-:Y:S04]  /*6c440*/  STL.64 [R1+0xe0], R16 ;  /* 0x0000e01001007387 */ /* 0x001fe80000100a00 */
[----:B------:R0:W-:Y:S04]  /*6c450*/  STL [R1+0xe8], R18 ;  /* 0x0000e81201007387 */ /* 0x0001e80000100800 */
[----:B0-----:R-:W3:Y:S04]  /*6c460*/  LDL.LU R18, [R1+0x3788] ;  /* 0x0037880001127983 */ /* 0x001ee80000300800 */
[----:B------:R0:W-:Y:S04]  /*6c470*/  STL [R1+0x3770], R11 ;  /* 0x0037700b01007387 */ /* 0x0001e80000100800 */
[----:B------:R-:W4:Y:S04]  /*6c480*/  LDL.LU R21, [R1+0xb94] ;  /* 0x000b940001157983 */ /* 0x000f280000300800 */
[----:B------:R-:W4:Y:S04]  /*6c490*/  LDL.LU R20, [R1+0xb90] ;  /* 0x000b900001147983 */ /* 0x000f280000300800 */
[----:B0-----:R-:W3:Y:S04]  /*6c4a0*/  LDL.LU R11, [R1+0x8e0] ;  /* 0x0008e000010b7983 */ /* 0x001ee80000300800 */
[----:B------:R-:W3:Y:S04]  /*6c4b0*/  LDL.LU R16, [R1+0x89c] ;  /* 0x00089c0001107983 */ /* 0x000ee80000300800 */
[----:B------:R-:W3:Y:S04]  /*6c4c0*/  LDL.LU R15, [R1+0x898] ;  /* 0x00089800010f7983 */ /* 0x000ee80000300800 */
[----:B------:R0:W-:Y:S04]  /*6c4d0*/  STL [R1+0x3774], R24 ;  /* 0x0037741801007387 */ /* 0x0001e80000100800 */
[----:B0-----:R-:W3:Y:S01]  /*6c4e0*/  LDL.LU R24, [R1+0x8e4] ;  /* 0x0008e40001187983 */ /* 0x001ee20000300800 */
[----:B--2---:R-:W-:-:S02]  /*6c4f0*/  IMAD.MOV.U32 R25, RZ, RZ, R23 ;  /* 0x000000ffff197224 */ /* 0x004fc400078e0017 */
[----:B------:R-:W-:Y:S01]  /*6c500*/  IMAD.MOV.U32 R28, RZ, RZ, R22 ;  /* 0x000000ffff1c7224 */ /* 0x000fe200078e0016 */
[----:B------:R-:W2:Y:S04]  /*6c510*/  LDL.LU R23, [R1+0x9b8] ;  /* 0x0009b80001177983 */ /* 0x000ea80000300800 */
[----:B------:R-:W2:Y:S01]  /*6c520*/  LDL.LU R22, [R1+0x9b4] ;  /* 0x0009b40001167983 */ /* 0x000ea20000300800 */
[----:B------:R-:W-:Y:S06]  /*6c530*/  BAR.SYNC.DEFER_BLOCKING 0x0 ;  /* 0x0000000000007b1d */ /* 0x000fec0000010000 */
[----:B--2---:R0:W-:Y:S04]  /*6c540*/  STL.64 [R1+0x3780], R22 ;  /* 0x0037801601007387 */ /* 0x0041e80000100a00 */
[----:B----4-:R1:W-:Y:S04]  /*6c550*/  STL.64 [R1+0x3778], R20 ;  /* 0x0037781401007387 */ /* 0x0103e80000100a00 */
[----:B------:R-:W2:Y:S01]  /*6c560*/  LDL.LU R17, [R1+0x9b0] ;  /* 0x0009b00001117983 */ /* 0x000ea20000300800 */
[----:B0-----:R-:W-:-:S02]  /*6c570*/  IMAD.MOV.U32 R22, RZ, RZ, R5 ;  /* 0x000000ffff167224 */ /* 0x001fc400078e0005 */
[----:B-1----:R-:W-:Y:S02]  /*6c580*/  IMAD.MOV.U32 R20, RZ, RZ, R14 ;  /* 0x000000ffff147224 */ /* 0x002fe400078e000e */
[----:B------:R-:W-:Y:S01]  /*6c590*/  IMAD.MOV.U32 R21, RZ, RZ, R13 ;  /* 0x000000ffff157224 */ /* 0x000fe200078e000d */
[----:B------:R-:W4:Y:S01]  /*6c5a0*/  LDL.LU R14, [R1+0x99c] ;  /* 0x00099c00010e7983 */ /* 0x000f220000300800 */
[----:B------:R-:W-:-:S03]  /*6c5b0*/  IMAD.MOV.U32 R23, RZ, RZ, R3 ;  /* 0x000000ffff177224 */ /* 0x000fc600078e0003 */
[----:B------:R-:W2:Y:S04]  /*6c5c0*/  LDL.LU R13, [R1+0x998] ;  /* 0x00099800010d7983 */ /* 0x000ea80000300800 */
[----:B------:R-:W2:Y:S04]  /*6c5d0*/  LDL.LU R5, [R1+0x990] ;  /* 0x0009900001057983 */ /* 0x000ea80000300800 */
[----:B------:R-:W2:Y:S04]  /*6c5e0*/  LDL.LU R3, [R1+0x994] ;  /* 0x0009940001037983 */ /* 0x000ea80000300800 */
[----:B------:R-:W2:Y:S04]  /*6c5f0*/  LDL.LU R29, [R1+0x7cc] ;  /* 0x0007cc00011d7983 */ /* 0x000ea80000300800 */
[----:B---3--:R0:W-:Y:S04]  /*6c600*/  STL.64 [R1+0x2730], R18 ;  /* 0x0027301201007387 */ /* 0x0081e80000100a00 */
[----:B------:R1:W-:Y:S04]  /*6c610*/  STSM.16.M88.4 [R10], R20 ;  /* 0x000000140a007844 */ /* 0x0003e80000000200 */
[----:B0-----:R-:W3:Y:S04]  /*6c620*/  LDL.LU R19, [R1+0xaa4] ;  /* 0x000aa40001137983 */ /* 0x001ee80000300800 */
[----:B------:R-:W2:Y:S04]  /*6c630*/  LDL.LU R18, [R1+0xaa0] ;  /* 0x000aa00001127983 */ /* 0x000ea80000300800 */
[----:B-1----:R-:W2:Y:S01]  /*6c640*/  LDL.LU.64 R22, [R1+0x3780] ;  /* 0x0037800001167983 */ /* 0x002ea20000300a00 */
[----:B------:R-:W-:-:S03]  /*6c650*/  LOP3.LUT R24, R24, 0xffff, RZ, 0xc0, !PT ;  /* 0x0000ffff18187812 */ /* 0x000fc600078ec0ff */
[----:B------:R-:W3:Y:S04]  /*6c660*/  LDL.LU.64 R20, [R1+0x3778] ;  /* 0x0037780001147983 */ /* 0x000ee80000300a00 */
[----:B------:R0:W-:Y:S01]  /*6c670*/  STL [R1+0x30], R24 ;  /* 0x0000301801007387 */ /* 0x0001e20000100800 */
[----:B------:R-:W-:Y:S02]  /*6c680*/  LOP3.LUT R11, R11, 0xffff, RZ, 0xc0, !PT ;  /* 0x0000ffff0b0b7812 */ /* 0x000fe400078ec0ff */
[----:B------:R-:W-:Y:S02]  /*6c690*/  LOP3.LUT R16, R16, 0xffff, RZ, 0xc0, !PT ;  /* 0x0000ffff10107812 */ /* 0x000fe400078ec0ff */
[----:B------:R-:W-:Y:S01]  /*6c6a0*/  LOP3.LUT R15, R15, 0xffff, RZ, 0xc0, !PT ;  /* 0x0000ffff0f0f7812 */ /* 0x000fe200078ec0ff */
[----:B------:R-:W-:Y:S01]  /*6c6b0*/  BAR.SYNC.DEFER_BLOCKING 0x0 ;  /* 0x0000000000007b1d */ /* 0x000fe20000010000 */
[----:B--2---:R-:W-:-:S05]  /*6c6c0*/  PRMT R23, R23, 0x4210, R24 ;  /* 0x0000421017177816 */ /* 0x004fca0000000018 */
[----:B0-----:R-:W2:Y:S01]  /*6c6d0*/  LDL.LU R24, [R1+0x3774] ;  /* 0x0037740001187983 */ /* 0x001ea20000300800 */
[----:B------:R-:W-:-:S03]  /*6c6e0*/  PRMT R22, R22, 0x4210, R11 ;  /* 0x0000421016167816 */ /* 0x000fc6000000000b */
[----:B------:R0:W-:Y:S01]  /*6c6f0*/  STL [R1+0x34], R11 ;  /* 0x0000340b01007387 */ /* 0x0001e20000100800 */
[----:B------:R-:W-:-:S03]  /*6c700*/  PRMT R17, R17, 0x4210, R16 ;  /* 0x0000421011117816 */ /* 0x000fc60000000010 */
[----:B0-----:R-:W4:Y:S04]  /*6c710*/  LDL.LU R11, [R1+0x3770] ;  /* 0x00377000010b7983 */ /* 0x001f280000300800 */
[----:B------:R0:W-:Y:S02]  /*6c720*/  STL [R1+0x38], R16 ;  /* 0x0000381001007387 */ /* 0x0001e40000100800 */
[----:B0-----:R-:W-:Y:S01]  /*6c730*/  PRMT R16, R29, 0x4210, R15 ;  /* 0x000042101d107816 */ /* 0x001fe2000000000f */
[----:B------:R-:W-:Y:S02]  /*6c740*/  IMAD.MOV.U32 R29, RZ, RZ, R27 ;  /* 0x000000ffff1d7224 */ /* 0x000fe400078e001b */
[----:B------:R-:W-:Y:S02]  /*6c750*/  IMAD.MOV.U32 R27, RZ, RZ, R7 ;  /* 0x000000ffff1b7224 */ /* 0x000fe400078e0007 */
[----:B--2---:R-:W-:-:S02]  /*6c760*/  IMAD.MOV.U32 R7, RZ, RZ, R24 ;  /* 0x000000ffff077224 */ /* 0x004fc400078e0018 */
[----:B------:R-:W2:Y:S01]  /*6c770*/  LDL.LU R24, [R1+0x2c8] ;  /* 0x0002c80001187983 */ /* 0x000ea20000300800 */
[----:B---3--:R-:W-:Y:S02]  /*6c780*/  LOP3.LUT R19, R19, 0xffff, RZ, 0xc0, !PT ;  /* 0x0000ffff13137812 */ /* 0x008fe400078ec0ff */
[----:B------:R-:W-:Y:S01]  /*6c790*/  LOP3.LUT R18, R18, 0xffff, RZ, 0xc0, !PT ;  /* 0x0000ffff12127812 */ /* 0x000fe200078ec0ff */
[----:B------:R0:W-:Y:S01]  /*6c7a0*/  STL.64 [R1+0x3748], R26 ;  /* 0x0037481a01007387 */ /* 0x0001e20000100a00 */
[----:B------:R-:W-:Y:S02]  /*6c7b0*/  LOP3.LUT R21, R21, 0xffff, RZ, 0xc0, !PT ;  /* 0x0000ffff15157812 */ /* 0x000fe400078ec0ff */
[----:B------:R-:W-:Y:S02]  /*6c7c0*/  LOP3.LUT R20, R20, 0xffff, RZ, 0xc0, !PT ;  /* 0x0000ffff14147812 */ /* 0x000fe400078ec0ff */
[----:B------:R-:W-:Y:S02]  /*6c7d0*/  PRMT R5, R5, 0x4210, R19 ;  /* 0x0000421005057816 */ /* 0x000fe40000000013 */
[----:B------:R-:W-:-:S02]  /*6c7e0*/  PRMT R3, R3, 0x4210, R18 ;  /* 0x0000421003037816 */ /* 0x000fc40000000012 */
[----:B----4-:R-:W-:Y:S01]  /*6c7f0*/  PRMT R14, R14, 0x4210, R21 ;  /* 0x000042100e0e7816 */ /* 0x010fe20000000015 */
[----:B0-----:R-:W-:Y:S02]  /*6c800*/  IMAD.MOV.U32 R26, RZ, RZ, R17 ;  /* 0x000000ffff1a7224 */ /* 0x001fe400078e0011 */
[----:B------:R-:W-:Y:S01]  /*6c810*/  IMAD.MOV.U32 R27, RZ, RZ, R16 ;  /* 0x000000ffff1b7224 */ /* 0x000fe200078e0010 */
[----:B------:R-:W-:Y:S01]  /*6c820*/  PRMT R13, R13, 0x4210, R20 ;  /* 0x000042100d0d7816 */ /* 0x000fe20000000014 */
[----:B--2---:R0:W-:Y:S04]  /*6c830*/  STL.64 [R1+0x3740], R24 ;  /* 0x0037401801007387 */ /* 0x0041e80000100a00 */
[----:B------:R1:W-:Y:S01]  /*6c840*/  STL.64 [R1+0x3758], R26 ;  /* 0x0037581a01007387 */ /* 0x0003e20000100a00 */
[----:B0-----:R-:W-:-:S02]  /*6c850*/  IMAD.MOV.U32 R24, RZ, RZ, R23 ;  /* 0x000000ffff187224 */ /* 0x001fc400078e0017 */
[----:B------:R-:W-:Y:S02]  /*6c860*/  IMAD.MOV.U32 R25, RZ, RZ, R22 ;  /* 0x000000ffff197224 */ /* 0x000fe400078e0016 */
[----:B-1----:R-:W-:Y:S02]  /*6c870*/  IMAD.MOV.U32 R26, RZ, RZ, R5 ;  /* 0x000000ffff1a7224 */ /* 0x002fe400078e0005 */
[----:B------:R-:W-:Y:S01]  /*6c880*/  IMAD.MOV.U32 R27, RZ, RZ, R3 ;  /* 0x000000ffff1b7224 */ /* 0x000fe200078e0003 */
[----:B------:R0:W-:Y:S04]  /*6c890*/  STL.64 [R1+0x3750], R24 ;  /* 0x0037501801007387 */ /* 0x0001e80000100a00 */
[----:B------:R-:W-:Y:S01]  /*6c8a0*/  STL.64 [R1+0x3768], R26 ;  /* 0x0037681a01007387 */ /* 0x000fe20000100a00 */
[----:B0-----:R-:W-:-:S02]  /*6c8b0*/  IMAD.MOV.U32 R24, RZ, RZ, R14 ;  /* 0x000000ffff187224 */ /* 0x001fc400078e000e */
[----:B------:R-:W-:-:S05]  /*6c8c0*/  IMAD.MOV.U32 R25, RZ, RZ, R13 ;  /* 0x000000ffff197224 */ /* 0x000fca00078e000d */
[----:B------:R-:W-:Y:S04]  /*6c8d0*/  STL.64 [R1+0x3760], R24 ;  /* 0x0037601801007387 */ /* 0x000fe80000100a00 */
[----:B------:R-:W2:Y:S04]  /*6c8e0*/  LDL.LU R17, [R1+0x2cc] ;  /* 0x0002cc0001117983 */ /* 0x000ea80000300800 */
[----:B------:R-:W0:Y:S04]  /*6c8f0*/  LDS.128 R24, [R11] ;  /* 0x000000000b187984 */ /* 0x000e280000000c00 */
[----:B--2---:R1:W-:Y:S04]  /*6c900*/  STL [R1+0x3738], R17 ;  /* 0x0037381101007387 */ /* 0x0043e80000100800 */
[----:B-1----:R-:W2:Y:S04]  /*6c910*/  LDL.LU R17, [R1+0x30] ;  /* 0x0000300001117983 */ /* 0x002ea80000300800 */
[----:B------:R-:W3:Y:S01]  /*6c920*/  LDL.LU R16, [R1+0x2d0] ;  /* 0x0002d00001107983 */ /* 0x000ee20000300800 */
[----:B0-----:R-:W-:Y:S01]  /*6c930*/  IMAD.MOV.U32 R22, RZ, RZ, R25 ;  /* 0x000000ffff167224 */ /* 0x001fe200078e0019 */
[----:B------:R-:W-:Y:S06]  /*6c940*/  BAR.SYNC.DEFER_BLOCKING 0x0 ;  /* 0x0000000000007b1d */ /* 0x000fec0000010000 */
[----:B---3--:R0:W-:Y:S04]  /*6c950*/  STL [R1+0x3734], R16 ;  /* 0x0037341001007387 */ /* 0x0081e80000100800 */
[----:B0-----:R-:W3:Y:S04]  /*6c960*/  LDL.LU R16, [R1+0x34] ;  /* 0x0000340001107983 */ /* 0x001ee80000300800 */
[----:B------:R-:W4:Y:S04]  /*6c970*/  LDL.LU R14, [R1+0x2d8] ;  /* 0x0002d800010e7983 */ /* 0x000f280000300800 */
[----:B------:R-:W2:Y:S04]  /*6c980*/  LDL.LU R13, [R1+0x2dc] ;  /* 0x0002dc00010d7983 */ /* 0x000ea80000300800 */
[----:B------:R-:W2:Y:S04]  /*6c990*/  LDL.LU R5, [R1+0x2e0] ;  /* 0x0002e00001057983 */ /* 0x000ea80000300800 */
[----:B------:R-:W2:Y:S04]  /*6c9a0*/  LDL.LU R3, [R1+0x130] ;  /* 0x0001300001037983 */ /* 0x000ea80000300800 */
[----:B------:R-:W2:Y:S04]  /*6c9b0*/  LDL.LU R23, [R1+0x2e4] ;  /* 0x0002e40001177983 */ /* 0x000ea80000300800 */
[----:B------:R-:W-:Y:S04]  /*6c9c0*/  STL [R1+0xd0], R24 ;  /* 0x0000d01801007387 */ /* 0x000fe80000100800 */
[----:B------:R0:W-:Y:S04]  /*6c9d0*/  STL.64 [R1+0xd8], R26 ;  /* 0x0000d81a01007387 */ /* 0x0001e80000100a00 */
[----:B0-----:R-:W2:Y:S04]  /*6c9e0*/  LDL.LU.64 R26, [R1+0x3768] ;  /* 0x00376800011a7983 */ /* 0x001ea80000300a00 */
[----:B------:R-:W2:Y:S04]  /*6c9f0*/  LDL.LU.64 R24, [R1+0x3760] ;  /* 0x0037600001187983 */ /* 0x000ea80000300a00 */
[----:B------:R0:W-:Y:S04]  /*6ca00*/  STL [R1+0x3730], R22 ;  /* 0x0037301601007387 */ /* 0x0001e80000100800 */
[----:B0-----:R-:W3:Y:S04]  /*6ca10*/  LDL.LU R22, [R1+0x38] ;  /* 0x0000380001167983 */ /* 0x001ee80000300800 */
[----:B--2---:R-:W-:Y:S01]  /*6ca20*/  STSM.16.M88.4 [R10], R24 ;  /* 0x000000180a007844 */ /* 0x004fe20000000200 */
[----:B------:R-:W-:Y:S06]  /*6ca30*/  BAR.SYNC.DEFER_BLOCKING 0x0 ;  /* 0x0000000000007b1d */ /* 0x000fec0000010000 */
[----:B------:R-:W0:Y:S04]  /*6ca40*/  LDS.128 R24, [R11] ;  /* 0x000000000b187984 */ /* 0x000e280000000c00 */
[----:B0-----:R-:W-:Y:S04]  /*6ca50*/  STL.64 [R1+0xc0], R24 ;  /* 0x0000c01801007387 */ /* 0x001fe80000100a00 */
[----:B------:R0:W-:Y:S04]  /*6ca60*/  STL.64 [R1+0xc8], R26 ;  /* 0x0000c81a01007387 */ /* 0x0001e80000100a00 */
[----:B0-----:R-:W2:Y:S04]  /*6ca70*/  LDL.LU.64 R26, [R1+0x3758] ;  /* 0x00375800011a7983 */ /* 0x001ea80000300a00 */
[----:B------:R-:W2:Y:S01]  /*6ca80*/  LDL.LU.64 R24, [R1+0x3750] ;  /* 0x0037500001187983 */ /* 0x000ea20000300a00 */
[----:B------:R-:W-:Y:S06]  /*6ca90*/  BAR.SYNC.DEFER_BLOCKING 0x0 ;  /* 0x0000000000007b1d */ /* 0x000fec0000010000 */
[----:B--2---:R0:W-:Y:S04]  /*6caa0*/  STSM.16.M88.4 [R10], R24 ;  /* 0x000000180a007844 */ /* 0x0041e80000000200 */
[----:B0-----:R-:W2:Y:S04]  /*6cab0*/  LDL.LU.64 R26, [R1+0x3748] ;  /* 0x00374800011a7983 */ /* 0x001ea80000300a00 */
[----:B------:R-:W2:Y:S01]  /*6cac0*/  LDL.LU.64 R24, [R1+0x3740] ;  /* 0x0037400001187983 */ /* 0x000ea20000300a00 */
[----:B----4-:R-:W-:-:S02]  /*6cad0*/  PRMT R14, R14, 0x5210, R21 ;  /* 0x000052100e0e7816 */ /* 0x010fc40000000015 */
[----:B------:R-:W-:Y:S02]  /*6cae0*/  PRMT R13, R13, 0x5210, R20 ;  /* 0x000052100d0d7816 */ /* 0x000fe40000000014 */
[----:B------:R-:W-:Y:S01]  /*6caf0*/  PRMT R15, R23, 0x5210, R15 ;  /* 0x00005210170f7816 */ /* 0x000fe2000000000f */
[----:B------:R-:W-:Y:S01]  /*6cb00*/  BAR.SYNC.DEFER_BLOCKING 0x0 ;  /* 0x0000000000007b1d */ /* 0x000fe20000010000 */
[----:B--2---:R-:W-:-:S05]  /*6cb10*/  PRMT R24, R24, 0x5210, R17 ;  /* 0x0000521018187816 */ /* 0x004fca0000000011 */
[----:B------:R-:W3:Y:S02]  /*6cb20*/  LDL.LU R17, [R1+0x3738] ;  /* 0x0037380001117983 */ /* 0x000ee40000300800 */
[----:B---3--:R-:W-:Y:S02]  /*6cb30*/  PRMT R17, R17, 0x5210, R16 ;  /* 0x0000521011117816 */ /* 0x008fe40000000010 */
[----:B------:R-:W2:Y:S02]  /*6cb40*/  LDL.LU R16, [R1+0x3734] ;  /* 0x0037340001107983 */ /* 0x000ea40000300800 */
[----:B--2---:R-:W-:Y:S02]  /*6cb50*/  PRMT R16, R16, 0x5210, R22 ;  /* 0x0000521010107816 */ /* 0x004fe40000000016 */
[----:B------:R-:W0:Y:S04]  /*6cb60*/  LDS.128 R20, [R11] ;  /* 0x000000000b147984 */ /* 0x000e280000000c00 */
[----:B0-----:R-:W-:Y:S04]  /*6cb70*/  STL [R1+0xa4], R21 ;  /* 0x0000a41501007387 */ /* 0x001fe80000100800 */
[----:B------:R0:W-:Y:S04]  /*6cb80*/  STL.64 [R1+0xa8], R22 ;  /* 0x0000a81601007387 */ /* 0x0001e80000100a00 */
[----:B0-----:R-:W2:Y:S01]  /*6cb90*/  LDL.LU R22, [R1+0x3730] ;  /* 0x0037300001167983 */ /* 0x001ea20000300800 */
[----:B------:R-:W-:Y:S01]  /*6cba0*/  IMAD.MOV.U32 R23, RZ, RZ, R20 ;  /* 0x000000ffff177224 */ /* 0x000fe200078e0014 */
[----:B------:R-:W-:-:S02]  /*6cbb0*/  PRMT R5, R5, 0x5210, R19 ;  /* 0x0000521005057816 */ /* 0x000fc40000000013 */
[----:B------:R-:W-:Y:S02]  /*6cbc0*/  PRMT R3, R3, 0x5210, R18 ;  /* 0x0000521003037816 */ /* 0x000fe40000000012 */
[----:B------:R0:W-:Y:S01]  /*6cbd0*/  STL [R1+0x2650], R23 ;  /* 0x0026501701007387 */ /* 0x0001e20000100800 */
[----:B------:R-:W-:Y:S02]  /*6cbe0*/  IMAD.MOV.U32 R20, RZ, RZ, R14 ;  /* 0x000000ffff147224 */ /* 0x000fe400078e000e */
[----:B------:R-:W-:Y:S02]  /*6cbf0*/  IMAD.MOV.U32 R21, RZ, RZ, R13 ;  /* 0x000000ffff157224 */ /* 0x000fe400078e000d */
[----:B0-----:R-:W-:Y:S01]  /*6cc00*/  IMAD.MOV.U32 R23, RZ, RZ, R3 ;  /* 0x000000ffff177224 */ /* 0x001fe200078e0003 */
[----:B------:R-:W-:Y:S06]  /*6cc10*/  BAR.SYNC.DEFER_BLOCKING 0x0 ;  /* 0x0000000000007b1d */ /* 0x000fec0000010000 */
[----:B--2---:R0:W-:Y:S02]  /*6cc20*/  STL [R1+0x2728], R22 ;  /* 0x0027281601007387 */ /* 0x0041e40000100800 */
[----:B0-----:R-:W-:-:S05]  /*6cc30*/  IMAD.MOV.U32 R22, RZ, RZ, R5 ;  /* 0x000000ffff167224 */ /* 0x001fca00078e0005 */
[----:B------:R-:W-:Y:S01]  /*6cc40*/  STSM.16.M88.4 [R10], R20 ;  /* 0x000000140a007844 */ /* 0x000fe20000000200 */
[----:B------:R-:W-:Y:S06]  /*6cc50*/  BAR.SYNC.DEFER_BLOCKING 0x0 ;  /* 0x0000000000007b1d */ /* 0x000fec0000010000 */
[----:B------:R-:W0:Y:S04]  /*6cc60*/  LDS.128 R20, [R11] ;  /* 0x000000000b147984 */ /* 0x000e280000000c00 */
[----:B------:R-:W-:Y:S04]  /*6cc70*/  STL [R1+0x3718], R11 ;  /* 0x0037180b01007387 */ /* 0x000fe80000100800 */
[----:B0-----:R-:W-:Y:S04]  /*6cc80*/  STL.64 [R1+0x90], R20 ;  /* 0x0000901401007387 */ /* 0x001fe80000100a00 */
[----:B------:R0:W-:Y:S04]  /*6cc90*/  STL.64 [R1+0x98], R22 ;  /* 0x0000981601007387 */ /* 0x0001e80000100a00 */
[----:B0-----:R-:W2:Y:S04]  /*6cca0*/  LDL.LU R22, [R1+0xb84] ;  /* 0x000b840001167983 */ /* 0x001ea80000300800 */
[----:B------:R-:W3:Y:S04]  /*6ccb0*/  LDL.LU R19, [R1+0xb80] ;  /* 0x000b800001137983 */ /* 0x000ee80000300800 */
[----:B------:R-:W4:Y:S04]  /*6ccc0*/  LDL.LU R18, [R1+0xa94] ;  /* 0x000a940001127983 */ /* 0x000f280000300800 */
[----:B------:R-:W2:Y:S04]  /*6ccd0*/  LDL.LU R5, [R1+0xa90] ;  /* 0x000a900001057983 */ /* 0x000ea80000300800 */
[----:B------:R-:W2:Y:S04]  /*6cce0*/  LDL.LU R11, [R1+0x908] ;  /* 0x00090800010b7983 */ /* 0x000ea80000300800 */
[----:B------:R-:W2:Y:S04]  /*6ccf0*/  LDL.LU R23, [R1+0x8d0] ;  /* 0x0008d00001177983 */ /* 0x000ea80000300800 */
[----:B------:R-:W3:Y:S04]  /*6cd00*/  LDL.LU R3, [R1+0x8cc] ;  /* 0x0008cc0001037983 */ /* 0x000ee80000300800 */
[----:B------:R-:W3:Y:S04]  /*6cd10*/  LDL.LU R20, [R1+0xa08] ;  /* 0x000a080001147983 */ /* 0x000ee80000300800 */
[----:B------:R-:W3:Y:S01]  /*6cd20*/  LDL.LU R21, [R1+0x9fc] ;  /* 0x0009fc0001157983 */ /* 0x000ee20000300800 */
[----:B------:R-:W-:-:S02]  /*6cd30*/  IMAD.MOV.U32 R14, RZ, RZ, R29 ;  /* 0x000000ffff0e7224 */ /* 0x000fc400078e001d */
[----:B------:R-:W-:Y:S02]  /*6cd40*/  IMAD.MOV.U32 R29, RZ, RZ, R27 ;  /* 0x000000ffff1d7224 */ /* 0x000fe400078e001b */
[----:B------:R-:W-:Y:S01]  /*6cd50*/  IMAD.MOV.U32 R13, RZ, RZ, R25 ;  /* 0x000000ffff0d7224 */ /* 0x000fe200078e0019 */
[----:B------:R-:W-:Y:S06]  /*6cd60*/  BAR.SYNC.DEFER_BLOCKING 0x0 ;  /* 0x0000000000007b1d */ /* 0x000fec0000010000 */
[----:B--2---:R0:W-:Y:S04]  /*6cd70*/  STL.64 [R1+0x3728], R22 ;  /* 0x0037281601007387 */ /* 0x0041e80000100a00 */
[----:B---3--:R1:W-:Y:S01]  /*6cd80*/  STL.64 [R1+0x3720], R20 ;  /* 0x0037201401007387 */ /* 0x0083e20000100a00 */
[----:B0-----:R-:W-:-:S02]  /*6cd90*/  IMAD.MOV.U32 R22, RZ, RZ, R16 ;  /* 0x000000ffff167224 */ /* 0x001fc400078e0010 */
[----:B------:R-:W-:Y:S01]  /*6cda0*/  IMAD.MOV.U32 R23, RZ, RZ, R15 ;  /* 0x000000ffff177224 */ /* 0x000fe200078e000f */
[----:B------:R-:W2:Y:S01]  /*6cdb0*/  LDL.LU R16, [R1+0x9f8] ;  /* 0x0009f80001107983 */ /* 0x000ea20000300800 */
[----:B-1----:R-:W-:Y:S02]  /*6cdc0*/  IMAD.MOV.U32 R20, RZ, RZ, R24 ;  /* 0x000000ffff147224 */ /* 0x002fe400078e0018 */
[----:B------:R-:W-:Y:S02]  /*6cdd0*/  IMAD.MOV.U32 R21, RZ, RZ, R17 ;  /* 0x000000ffff157224 */ /* 0x000fe400078e0011 */
[----:B------:R-:W3:Y:S04]  /*6cde0*/  LDL.LU R17, [R1+0x9ec] ;  /* 0x0009ec0001117983 */ /* 0x000ee80000300800 */
[----:B------:R-:W2:Y:S04]  /*6cdf0*/  LDL.LU R24, [R1+0x9e8] ;  /* 0x0009e80001187983 */ /* 0x000ea80000300800 */
[----:B------:R-:W2:Y:S04]  /*6ce00*/  LDL.LU R27, [R1+0x9dc] ;  /* 0x0009dc00011b7983 */ /* 0x000ea80000300800 */
[----:B------:R-:W2:Y:S04]  /*6ce10*/  LDL.LU R25, [R1+0x800] ;  /* 0x0008000001197983 */ /* 0x000ea80000300800 */
[----:B------:R-:W2:Y:S04]  /*6ce20*/  LDL.LU R15, [R1+0x7fc] ;  /* 0x0007fc00010f7983 */ /* 0x000ea80000300800 */
[----:B------:R0:W-:Y:S04]  /*6ce30*/  STSM.16.M88.4 [R10], R20 ;  /* 0x000000140a007844 */ /* 0x0001e80000000200 */
[----:B0-----:R-:W3:Y:S04]  /*6ce40*/  LDL.LU.64 R22, [R1+0x3728] ;  /* 0x0037280001167983 */ /* 0x001ee80000300a00 */
[----:B------:R-:W3:Y:S04]  /*6ce50*/  LDL.LU.64 R20, [R1+0x3720] ;  /* 0x0037200001147983 */ /* 0x000ee80000300a00 */
[----:B------:R0:W-:Y:S04]  /*6ce60*/  STL [R1+0x3714], R10 ;  /* 0x0037140a01007387 */ /* 0x0001e80000100800 */
[----:B0-----:R-:W3:Y:S01]  /*6ce70*/  LDL.LU R10, [R1+0x8fc] ;  /* 0x0008fc00010a7983 */ /* 0x001ee20000300800 */
[----:B------:R-:W-:-:S02]  /*6ce80*/  LOP3.LUT R11, R11, 0xffff, RZ, 0xc0, !PT ;  /* 0x0000ffff0b0b7812 */ /* 0x000fc400078ec0ff */
[----:B------:R-:W-:-:S03]  /*6ce90*/  LOP3.LUT R3, R3, 0xffff, RZ, 0xc0, !PT ;  /* 0x0000ffff03037812 */ /* 0x000fc600078ec0ff */
[----:B------:R0:W-:Y:S01]  /*6cea0*/  STL [R1+0x30], R11 ;  /* 0x0000300b01007387 */ /* 0x0001e20000100800 */
[----:B------:R-:W-:Y:S02]  /*6ceb0*/  LOP3.LUT R19, R19, 0xffff, RZ, 0xc0, !PT ;  /* 0x0000ffff13137812 */ /* 0x000fe400078ec0ff */
[----:B----4-:R-:W-:Y:S02]  /*6cec0*/  LOP3.LUT R18, R18, 0xffff, RZ, 0xc0, !PT ;  /* 0x0000ffff12127812 */ /* 0x010fe400078ec0ff */
[----:B------:R-:W-:Y:S01]  /*6ced0*/  LOP3.LUT R5, R5, 0xffff, RZ, 0xc0, !PT ;  /* 0x0000ffff05057812 */ /* 0x000fe200078ec0ff */
[----:B------:R-:W-:Y:S01]  /*6cee0*/  BAR.SYNC.DEFER_BLOCKING 0x0 ;  /* 0x0000000000007b1d */ /* 0x000fe20000010000 */
[----:B--2---:R-:W-:Y:S02]  /*6cef0*/  PRMT R15, R15, 0x4210, R3 ;  /* 0x000042100f0f7816 */ /* 0x004fe40000000003 */
[----:B---3--:R-:W-:Y:S02]  /*6cf00*/  LOP3.LUT R23, R23, 0xffff, RZ, 0xc0, !PT ;  /* 0x0000ffff17177812 */ /* 0x008fe400078ec0ff */
[----:B------:R-:W-:-:S02]  /*6cf10*/  PRMT R20, R20, 0x4210, R11 ;  /* 0x0000421014147816 */ /* 0x000fc4000000000b */
[----:B0-----:R-:W2:Y:S01]  /*6cf20*/  LDL.LU R11, [R1+0x3718] ;  /* 0x00371800010b7983 */ /* 0x001ea20000300800 */
[----:B------:R-:W-:Y:S02]  /*6cf30*/  PRMT R16, R16, 0x4210, R23 ;  /* 0x0000421010107816 */ /* 0x000fe40000000017 */
[----:B------:R-:W-:-:S05]  /*6cf40*/  LOP3.LUT R10, R10, 0xffff, RZ, 0xc0, !PT ;  /* 0x0000ffff0a0a7812 */ /* 0x000fca00078ec0ff */
[----:B------:R-:W-:Y:S04]  /*6cf50*/  STL [R1+0x34], R10 ;  /* 0x0000340a01007387 */ /* 0x000fe80000100800 */
[----:B------:R0:W-:Y:S01]  /*6cf60*/  STL [R1+0x20], R20 ;  /* 0x0000201401007387 */ /* 0x0001e20000100800 */
[----:B------:R-:W-:Y:S02]  /*6cf70*/  LOP3.LUT R22, R22, 0xffff, RZ, 0xc0, !PT ;  /* 0x0000ffff16167812 */ /* 0x000fe400078ec0ff */
[----:B0-----:R-:W-:-:S05]  /*6cf80*/  PRMT R20, R21, 0x4210, R10 ;  /* 0x0000421015147816 */ /* 0x001fca000000000a */
[----:B------:R-:W-:Y:S04]  /*6cf90*/  STL [R1+0x24], R20 ;  /* 0x0000241401007387 */ /* 0x000fe80000100800 */
[----:B------:R0:W-:Y:S01]  /*6cfa0*/  STL [R1+0x28], R16 ;  /* 0x0000281001007387 */ /* 0x0001e20000100800 */
[----:B------:R-:W-:-:S03]  /*6cfb0*/  PRMT R10, R17, 0x4210, R22 ;  /* 0x00004210110a7816 */ /* 0x000fc60000000016 */
[----:B------:R1:W-:Y:S04]  /*6cfc0*/  STL [R1+0x2c], R15 ;  /* 0x00002c0f01007387 */ /* 0x0003e80000100800 */
[----:B0-----:R-:W3:Y:S04]  /*6cfd0*/  LDL.LU R16, [R1+0x2f4] ;  /* 0x0002f40001107983 */ /* 0x001ee80000300800 */
[----:B------:R-:W4:Y:S04]  /*6cfe0*/  LDL.LU R20, [R1+0x2f8] ;  /* 0x0002f80001147983 */ /* 0x000f280000300800 */
[----:B------:R-:W4:Y:S04]  /*6cff0*/  LDL.LU R21, [R1+0x2fc] ;  /* 0x0002fc0001157983 */ /* 0x000f280000300800 */
[----:B------:R-:W3:Y:S04]  /*6d000*/  LDL.LU R17, [R1+0x300] ;  /* 0x0003000001117983 */ /* 0x000ee80000300800 */
[----:B-1----:R-:W2:Y:S01]  /*6d010*/  LDL.LU R15, [R1+0x134] ;  /* 0x00013400010f7983 */ /* 0x002ea20000300800 */
[----:B------:R-:W-:-:S02]  /*6d020*/  PRMT R24, R24, 0x4210, R19 ;  /* 0x0000421018187816 */ /* 0x000fc40000000013 */
[----:B------:R-:W-:Y:S02]  /*6d030*/  PRMT R27, R27, 0x4210, R18 ;  /* 0x000042101b1b7816 */ /* 0x000fe40000000012 */
[----:B------:R-:W-:Y:S01]  /*6d040*/  PRMT R25, R25, 0x4210, R5 ;  /* 0x0000421019197816 */ /* 0x000fe20000000005 */
[----:B--2---:R-:W-:Y:S04]  /*6d050*/  STL.64 [R1+0x36f8], R14 ;  /* 0x0036f80e01007387 */ /* 0x004fe80000100a00 */
[----:B------:R0:W-:Y:S02]  /*6d060*/  STL.64 [R1+0x36f0], R12 ;  /* 0x0036f00c01007387 */ /* 0x0001e40000100a00 */
[----:B0-----:R-:W-:Y:S02]  /*6d070*/  IMAD.MOV.U32 R12, RZ, RZ, R10 ;  /* 0x000000ffff0c7224 */ /* 0x001fe400078e000a */
[----:B------:R-:W2:Y:S01]  /*6d080*/  LDL.LU R10, [R1+0x3714] ;  /* 0x00371400010a7983 */ /* 0x000ea20000300800 */
[----:B------:R-:W-:-:S03]  /*6d090*/  IMAD.MOV.U32 R13, RZ, RZ, R24 ;  /* 0x000000ffff0d7224 */ /* 0x000fc600078e0018 */
[----:B------:R-:W-:Y:S04]  /*6d0a0*/  STL.64 [R1+0x3708], R22 ;  /* 0x0037081601007387 */ /* 0x000fe80000100a00 */
[----:B----4-:R-:W-:Y:S04]  /*6d0b0*/  STL.64 [R1+0x3700], R20 ;  /* 0x0037001401007387 */ /* 0x010fe80000100a00 */
[----:B------:R-:W4:Y:S04]  /*6d0c0*/  LDL.LU R24, [R1+0x3710] ;  /* 0x0037100001187983 */ /* 0x000f280000300800 */
[----:B------:R-:W0:Y:S01]  /*6d0d0*/  LDS.128 R20, [R11] ;  /* 0x000000000b147984 */ /* 0x000e220000000c00 */
[----:B------:R-:W-:-:S02]  /*6d0e0*/  IMAD.MOV.U32 R14, RZ, RZ, R27 ;  /* 0x000000ffff0e7224 */ /* 0x000fc400078e001b */
[----:B------:R-:W-:Y:S01]  /*6d0f0*/  IMAD.MOV.U32 R15, RZ, RZ, R25 ;  /* 0x000000ffff0f7224 */ /* 0x000fe200078e0019 */
[----:B------:R-:W2:Y:S01]  /*6d100*/  LDL.LU R27, [R1+0x304] ;  /* 0x00030400011b7983 */ /* 0x000ea20000300800 */
[----:B------:R-:W-:Y:S01]  /*6d110*/  BAR.SYNC.DEFER_BLOCKING 0x0 ;  /* 0x0000000000007b1d */ /* 0x000fe20000010000 */
[----:B0-----:R-:W-:-:S05]  /*6d120*/  IMAD.MOV.U32 R25, RZ, RZ, R23 ;  /* 0x000000ffff197224 */ /* 0x001fca00078e0017 */
[----:B------:R-:W-:Y:S04]  /*6d130*/  STL.64 [R1+0x80], R20 ;  /* 0x0000801401007387 */ /* 0x000fe80000100a00 */
[----:B------:R0:W-:Y:S04]  /*6d140*/  STL [R1+0x88], R22 ;  /* 0x0000881601007387 */ /* 0x0001e80000100800 */
[----:B0-----:R-:W2:Y:S04]  /*6d150*/  LDL.LU.64 R22, [R1+0x3708] ;  /* 0x0037080001167983 */ /* 0x001ea80000300a00 */
[----:B------:R-:W2:Y:S04]  /*6d160*/  LDL.LU.64 R20, [R1+0x3700] ;  /* 0x0037000001147983 */ /* 0x000ea80000300a00 */
[----:B----4-:R0:W-:Y:S04]  /*6d170*/  STL.64 [R1+0x2620], R24 ;  /* 0x0026201801007387 */ /* 0x0101e80000100a00 */
[----:B0-----:R-:W4:Y:S04]  /*6d180*/  LDL.LU R24, [R1+0x34] ;  /* 0x0000340001187983 */ /* 0x001f280000300800 */
[----:B------:R-:W4:Y:S04]  /*6d190*/  LDL.LU R25, [R1+0x2ec] ;  /* 0x0002ec0001197983 */ /* 0x000f280000300800 */
[----:B------:R-:W-:Y:S04]  /*6d1a0*/  STL.64 [R1+0x36e8], R18 ;  /* 0x0036e81201007387 */ /* 0x000fe80000100a00 */
[----:B---3--:R0:W-:Y:S04]  /*6d1b0*/  STL.64 [R1+0x36e0], R16 ;  /* 0x0036e01001007387 */ /* 0x0081e80000100a00 */
[----:B0-----:R-:W3:Y:S04]  /*6d1c0*/  LDL.LU R16, [R1+0x20] ;  /* 0x0000200001107983 */ /* 0x001ee80000300800 */
[----:B------:R-:W3:Y:S04]  /*6d1d0*/  LDL.LU R17, [R1+0x24] ;  /* 0x0000240001117983 */ /* 0x000ee80000300800 */
[----:B------:R-:W3:Y:S04]  /*6d1e0*/  LDL.LU R18, [R1+0x28] ;  /* 0x0000280001127983 */ /* 0x000ee80000300800 */
[----:B------:R-:W3:Y:S04]  /*6d1f0*/  LDL.LU R19, [R1+0x2c] ;  /* 0x00002c0001137983 */ /* 0x000ee80000300800 */
[----:B--2---:R-:W-:Y:S01]  /*6d200*/  STSM.16.M88.4 [R10], R12 ;  /* 0x0000000c0a007844 */ /* 0x004fe20000000200 */
[----:B------:R-:W-:Y:S06]  /*6d210*/  BAR.SYNC.DEFER_BLOCKING 0x0 ;  /* 0x0000000000007b1d */ /* 0x000fec0000010000 */
[----:B------:R-:W0:Y:S02]  /*6d220*/  LDS.128 R12, [R11] ;  /* 0x000000000b0c7984 */ /* 0x000e240000000c00 */
[----:B------:R-:W-:Y:S06]  /*6d230*/  BAR.SYNC.DEFER_BLOCKING 0x0 ;  /* 0x0000000000007b1d */ /* 0x000fec0000010000 */
[----:B0-----:R-:W-:Y:S04]  /*6d240*/  STL.64 [R1+0xb0], R12 ;  /* 0x0000b00c01007387 */ /* 0x001fe80000100a00 */
[----:B------:R0:W-:Y:S04]  /*6d250*/  STL.64 [R1+0xb8], R14 ;  /* 0x0000b80e01007387 */ /* 0x0001e80000100a00 */
[----:B0-----:R-:W2:Y:S04]  /*6d260*/  LDL.LU.64 R14, [R1+0x36f8] ;  /* 0x0036f800010e7983 */ /* 0x001ea80000300a00 */
[----:B------:R-:W2:Y:S04]  /*6d270*/  LDL.LU.64 R12, [R1+0x36f0] ;  /* 0x0036f000010c7983 */ /* 0x000ea80000300a00 */
[----:B------:R0:W-:Y:S04]  /*6d280*/  STL.64 [R1+0x36d8], R6 ;  /* 0x0036d80601007387 */ /* 0x0001e80000100a00 */
[----:B0-----:R-:W2:Y:S04]  /*6d290*/  LDL.LU R6, [R1+0x30] ;  /* 0x0000300001067983 */ /* 0x001ea80000300800 */
[----:B------:R-:W2:Y:S04]  /*6d2a0*/  LDL.LU R7, [R1+0x2e8] ;  /* 0x0002e80001077983 */ /* 0x000ea80000300800 */
[----:B------:R-:W-:Y:S04]  /*6d2b0*/  STL [R1+0x36d0], R4 ;  /* 0x0036d00401007387 */ /* 0x000fe80000100800 */
[----:B---3--:R0:W-:Y:S04]  /*6d2c0*/  STSM.16.M88.4 [R10], R16 ;  /* 0x000000100a007844 */ /* 0x0081e80000000200 */
[----:B0-----:R-:W3:Y:S04]  /*6d2d0*/  LDL.LU.64 R18, [R1+0x36e8] ;  /* 0x0036e80001127983 */ /* 0x001ee80000300a00 */
[----:B------:R-:W3:Y:S01]  /*6d2e0*/  LDL.LU.64 R16, [R1+0x36e0] ;  /* 0x0036e00001107983 */ /* 0x000ee20000300a00 */
[----:B----4-:R-:W-:-:S02]  /*6d2f0*/  PRMT R4, R25, 0x5210, R24 ;  /* 0x0000521019047816 */ /* 0x010fc40000000018 */
[----:B--2---:R-:W-:-:S05]  /*6d300*/  PRMT R6, R7, 0x5210, R6 ;  /* 0x0000521007067816 */ /* 0x004fca0000000006 */
[----:B------:R-:W-:Y:S04]  /*6d310*/  STL [R1+0x20], R6 ;  /* 0x0000200601007387 */ /* 0x000fe80000100800 */
[----:B------:R-:W-:Y:S01]  /*6d320*/  STL [R1+0x24], R4 ;  /* 0x0000240401007387 */ /* 0x000fe20000100800 */
[----:B------:R-:W-:Y:S01]  /*6d330*/  BAR.SYNC.DEFER_BLOCKING 0x0 ;  /* 0x0000000000007b1d */ /* 0x000fe20000010000 */
[----:B---3--:R-:W-:Y:S02]  /*6d340*/  PRMT R16, R16, 0x5210, R23 ;  /* 0x0000521010107816 */ /* 0x008fe40000000017 */
[----:B------:R-:W-:-:S03]  /*6d350*/  PRMT R23, R15, 0x5210, R5 ;  /* 0x000052100f177816 */ /* 0x000fc60000000005 */
[----:B------:R-:W0:Y:S04]  /*6d360*/  LDS.128 R4, [R11] ;  /* 0x000000000b047984 */ /* 0x000e280000000c00 */
[----:B0-----:R-:W-:Y:S04]  /*6d370*/  STL.64 [R1+0xf0], R4 ;  /* 0x0000f00401007387 */ /* 0x001fe80000100a00 */
[----:B------:R0:W-:Y:S04]  /*6d380*/  STL.64 [R1+0xf8], R6 ;  /* 0x0000f80601007387 */ /* 0x0001e80000100a00 */
[----:B0-----:R-:W2:Y:S01]  /*6d390*/  LDL.LU.64 R6, [R1+0x36d8] ;  /* 0x0036d80001067983 */ /* 0x001ea20000300a00 */
[----:B------:R-:W-:-:S02]  /*6d3a0*/  PRMT R20, R20, 0x5210, R22 ;  /* 0x0000521014147816 */ /* 0x000fc40000000016 */
[----:B------:R-:W-:Y:S01]  /*6d3b0*/  PRMT R21, R21, 0x5210, R19 ;  /* 0x0000521015157816 */ /* 0x000fe20000000013 */
[----:B------:R-:W3:Y:S01]  /*6d3c0*/  LDL.LU R4, [R1+0x36d0] ;  /* 0x0036d00001047983 */ /* 0x000ee20000300800 */
[----:B------:R-:W-:Y:S01]  /*6d3d0*/  PRMT R22, R17, 0x5210, R18 ;  /* 0x0000521011167816 */ /* 0x000fe20000000012 */
[----:B------:R-:W-:Y:S06]  /*6d3e0*/  BAR.SYNC.DEFER_BLOCKING 0x0 ;  /* 0x0000000000007b1d */ /* 0x000fec0000010000 */
[----:B------:R-:W-:Y:S02]  /*6d3f0*/  STSM.16.M88.4 [R10], R20 ;  /* 0x000000140a007844 */ /* 0x000fe40000000200 */
[----:B------:R-:W-:Y:S06]  /*6d400*/  BAR.SYNC.DEFER_BLOCKING 0x0 ;  /* 0x0000000000007b1d */ /* 0x000fec0000010000 */
[----:B------:R-:W0:Y:S01]  /*6d410*/  LDS.128 R20, [R11] ;  /* 0x000000000b147984 */ /* 0x000e220000000c00 */
[----:B------:R-:W-:Y:S01]  /*6d420*/  PRMT R3, R27, 0x5210, R3 ;  /* 0x000052101b037816 */ /* 0x000fe20000000003 */
[----:B------:R-:W-:-:S02]  /*6d430*/  IMAD.MOV.U32 R15, RZ, RZ, R13 ;  /* 0x000000ffff0f7224 */ /* 0x000fc400078e000d */
[----:B------:R-:W-:Y:S02]  /*6d440*/  IMAD.MOV.U32 R13, RZ, RZ, R14 ;  /* 0x000000ffff0d7224 */ /* 0x000fe400078e000e */
[----:B------:R-:W-:Y:S01]  /*6d450*/  IMAD.MOV.U32 R14, RZ, RZ, R26 ;  /* 0x000000ffff0e7224 */ /* 0x000fe200078e001a */
[----:B0-----:R-:W-:Y:S04]  /*6d460*/  STL.64 [R1+0x130], R20 ;  /* 0x0001301401007387 */ /* 0x001fe80000100a00 */
[----:B------:R-:W-:Y:S01]  /*6d470*/  STL [R1+0x138], R22 ;  /* 0x0001381601007387 */ /* 0x000fe20000100800 */
[----:B------:R-:W-:-:S03]  /*6d480*/  IMAD.MOV.U32 R27, RZ, RZ, R23 ;  /* 0x000000ffff1b7224 */ /* 0x000fc600078e0017 */
[----:B--2---:R0:W-:Y:S04]  /*6d490*/  STL [R1+0x36b8], R7 ;  /* 0x0036b80701007387 */ /* 0x0041e80000100800 */
[----:B------:R-:W2:Y:S04]  /*6d4a0*/  LDL.LU R18, [R1+0xb74] ;  /* 0x000b740001127983 */ /* 0x000ea80000300800 */
[----:B------:R-:W4:Y:S04]  /*6d4b0*/  LDL.LU R25, [R1+0xb70] ;  /* 0x000b700001197983 */ /* 0x000f280000300800 */
[----:B------:R-:W2:Y:S04]  /*6d4c0*/  LDL.LU R24, [R1+0xa84] ;  /* 0x000a840001187983 */ /* 0x000ea80000300800 */
[----:B------:R-:W2:Y:S04]  /*6d4d0*/  LDL.LU R23, [R1+0xa80] ;  /* 0x000a800001177983 */ /* 0x000ea80000300800 */
[----:B0-----:R-:W2:Y:S04]  /*6d4e0*/  LDL.LU R7, [R1+0x928] ;  /* 0x0009280001077983 */ /* 0x001ea80000300800 */
[----:B------:R-:W2:Y:S04]  /*6d4f0*/  LDL.LU R22, [R1+0x8f0] ;  /* 0x0008f00001167983 */ /* 0x000ea80000300800 */
[----:B------:R-:W3:Y:S04]  /*6d500*/  LDL.LU R5, [R1+0x8ec] ;  /* 0x0008ec0001057983 */ /* 0x000ee80000300800 */
[----:B------:R-:W3:Y:S04]  /*6d510*/  LDL.LU R26, [R1+0xa2c] ;  /* 0x000a2c00011a7983 */ /* 0x000ee80000300800 */
[----:B------:R-:W3:Y:S04]  /*6d520*/  LDL.LU R17, [R1+0xa28] ;  /* 0x000a280001117983 */ /* 0x000ee80000300800 */
[----:B------:R-:W3:Y:S04]  /*6d530*/  LDL.LU R19, [R1+0xa1c] ;  /* 0x000a1c0001137983 */ /* 0x000ee80000300800 */
[----:B------:R-:W3:Y:S04]  /*6d540*/  LDL.LU R20, [R1+0xa18] ;  /* 0x000a180001147983 */ /* 0x000ee80000300800 */
[----:B------:R-:W3:Y:S01]  /*6d550*/  LDL.LU R21, [R1+0xa0c] ;  /* 0x000a0c0001157983 */ /* 0x000ee20000300800 */
[----:B------:R-:W-:Y:S06]  /*6d560*/  BAR.SYNC.DEFER_BLOCKING 0x0 ;  /* 0x0000000000007b1d */ /* 0x000fec0000010000 */
[----:B--2---:R-:W-:Y:S04]  /*6d570*/  STL.64 [R1+0x36c8], R22 ;  /* 0x0036c81601007387 */ /* 0x004fe80000100a00 */
[----:B---3--:R0:W-:Y:S04]  /*6d580*/  STL.64 [R1+0x36c0], R20 ;  /* 0x0036c01401007387 */ /* 0x0081e80000100a00 */
[----:B0-----:R-:W2:Y:S04]  /*6d590*/  LDL.LU R20, [R1+0x20] ;  /* 0x0000200001147983 */ /* 0x001ea80000300800 */
[----:B------:R-:W2:Y:S01]  /*6d5a0*/  LDL.LU R21, [R1+0x24] ;  /* 0x0000240001157983 */ /* 0x000ea20000300800 */
[----:B------:R-:W-:-:S02]  /*6d5b0*/  IMAD.MOV.U32 R23, RZ, RZ, R3 ;  /* 0x000000ffff177224 */ /* 0x000fc400078e0003 */
[----:B------:R-:W-:Y:S01]  /*6d5c0*/  IMAD.MOV.U32 R22, RZ, RZ, R16 ;  /* 0x000000ffff167224 */ /* 0x000fe200078e0010 */
[----:B------:R-:W3:Y:S04]  /*6d5d0*/  LDL.LU R3, [R1+0x824] ;  /* 0x0008240001037983 */ /* 0x000ee80000300800 */
[----:B------:R-:W3:Y:S04]  /*6d5e0*/  LDL.LU R16, [R1+0x818] ;  /* 0x0008180001107983 */ /* 0x000ee80000300800 */
[----:B------:R0:W-:Y:S04]  /*6d5f0*/  STL [R1+0x36b4], R11 ;  /* 0x0036b40b01007387 */ /* 0x0001e80000100800 */
[----:B0-----:R-:W3:Y:S04]  /*6d600*/  LDL.LU R11, [R1+0xa30] ;  /* 0x000a3000010b7983 */ /* 0x001ee80000300800 */
[----:B------:R0:W-:Y:S04]  /*6d610*/  STL [R1+0x25bc], R27 ;  /* 0x0025bc1b01007387 */ /* 0x0001e80000100800 */
[----:B0-----:R-:W4:Y:S04]  /*6d620*/  LDL.LU R27, [R1+0x91c] ;  /* 0x00091c00011b7983 */ /* 0x001f280000300800 */
[----:B--2---:R0:W-:Y:S04]  /*6d630*/  STSM.16.M88.4 [R10], R20 ;  /* 0x000000140a007844 */ /* 0x0041e80000000200 */
[----:B0-----:R-:W2:Y:S04]  /*6d640*/  LDL.LU.64 R22, [R1+0x36c8] ;  /* 0x0036c80001167983 */ /* 0x001ea80000300a00 */
[----:B------:R-:W2:Y:S01]  /*6d650*/  LDL.LU.64 R20, [R1+0x36c0] ;  /* 0x0036c00001147983 */ /* 0x000ea20000300a00 */
[----:B------:R-:W-:-:S02]  /*6d660*/  LOP3.LUT R18, R18, 0xffff, RZ, 0xc0, !PT ;  /* 0x0000ffff12127812 */ /* 0x000fc400078ec0ff */
[----:B------:R-:W-:-:S03]  /*6d670*/  LOP3.LUT R7, R7, 0xffff, RZ, 0xc0, !PT ;  /* 0x0000ffff07077812 */ /* 0x000fc600078ec0ff */
[----:B------:R-:W-:Y:S01]  /*6d680*/  STL [R1+0x3c], R18 ;  /* 0x00003c1201007387 */ /* 0x000fe20000100800 */
[----:B---3--:R-:W-:-:S03]  /*6d690*/  PRMT R11, R11, 0x4210, R7 ;  /* 0x000042100b0b7816 */ /* 0x008fc60000000007 */
[----:B------:R0:W-:Y:S01]  /*6d6a0*/  STL [R1+0x30], R7 ;  /* 0x0000300701007387 */ /* 0x0001e20000100800 */
[----:B----4-:R-:W-:Y:S02]  /*6d6b0*/  LOP3.LUT R25, R25, 0xffff, RZ, 0xc0, !PT ;  /* 0x0000ffff19197812 */ /* 0x010fe400078ec0ff */
[----:B------:R-:W-:Y:S01]  /*6d6c0*/  LOP3.LUT R27, R27, 0xffff, RZ, 0xc0, !PT ;  /* 0x0000ffff1b1b7812 */ /* 0x000fe200078ec0ff */
[----:B0-----:R-:W3:Y:S01]  /*6d6d0*/  LDL.LU R7, [R1+0x36b8] ;  /* 0x0036b80001077983 */ /* 0x001ee20000300800 */
[----:B------:R-:W-:-:S03]  /*6d6e0*/  PRMT R19, R19, 0x4210, R18 ;  /* 0x0000421013137816 */ /* 0x000fc60000000012 */
[----:B------:R-:W-:Y:S01]  /*6d6f0*/  STL [R1+0x34], R27 ;  /* 0x0000341b01007387 */ /* 0x000fe20000100800 */
[----:B------:R-:W-:Y:S02]  /*6d700*/  LOP3.LUT R5, R5, 0xffff, RZ, 0xc0, !PT ;  /* 0x0000ffff05057812 */ /* 0x000fe400078ec0ff */
[----:B------:R-:W-:Y:S01]  /*6d710*/  LOP3.LUT R24, R24, 0xffff, RZ, 0xc0, !PT ;  /* 0x0000ffff18187812 */ /* 0x000fe200078ec0ff */
[----:B------:R-:W-:Y:S01]  /*6d720*/  BAR.SYNC.DEFER_BLOCKING 0x0 ;  /* 0x0000000000007b1d */ /* 0x000fe20000010000 */
[----:B--2---:R-:W-:-:S05]  /*6d730*/  LOP3.LUT R22, R22, 0xffff, RZ, 0xc0, !PT ;  /* 0x0000ffff16167812 */ /* 0x004fca00078ec0ff */
[----:B------:R-:W-:Y:S01]  /*6d740*/  STL [R1+0x38], R22 ;  /* 0x0000381601007387 */ /* 0x000fe20000100800 */
[----:B------:R-:W-:-:S03]  /*6d750*/  PRMT R18, R20, 0x4210, R25 ;  /* 0x0000421014127816 */ /* 0x000fc60000000019 */
[----:B------:R-:W-:Y:S04]  /*6d760*/  STL [R1+0x3678], R12 ;  /* 0x0036780c01007387 */ /* 0x000fe80000100800 */
[----:B------:R0:W-:Y:S04]  /*6d770*/  STL [R1+0x367c], R0 ;  /* 0x00367c0001007387 */ /* 0x0001e80000100800 */
[----:B0-----:R-:W2:Y:S04]  /*6d780*/  LDL.LU R0, [R1+0x30] ;  /* 0x0000300001007983 */ /* 0x001ea80000300800 */
[----:B------:R-:W2:Y:S04]  /*6d790*/  LDL.LU R20, [R1+0x308] ;  /* 0x0003080001147983 */ /* 0x000ea80000300800 */
[----:B------:R-:W4:Y:S01]  /*6d7a0*/  LDL.LU R12, [R1+0x34] ;  /* 0x00003400010c7983 */ /* 0x000f220000300800 */
[----:B------:R-:W-:-:S02]  /*6d7b0*/  PRMT R16, R16, 0x4210, R5 ;  /* 0x0000421010107816 */ /* 0x000fc40000000005 */
[----:B------:R-:W-:Y:S01]  /*6d7c0*/  PRMT R17, R17, 0x4210, R22 ;  /* 0x0000421011117816 */ /* 0x000fe20000000016 */
[----:B------:R0:W-:Y:S01]  /*6d7d0*/  STL.64 [R1+0x36a8], R14 ;  /* 0x0036a80e01007387 */ /* 0x0001e20000100a00 */
[----:B------:R-:W-:Y:S02]  /*6d7e0*/  PRMT R26, R26, 0x4210, R27 ;  /* 0x000042101a1a7816 */ /* 0x000fe4000000001b */
[----:B------:R-:W-:Y:S01]  /*6d7f0*/  PRMT R27, R21, 0x4210, R24 ;  /* 0x00004210151b7816 */ /* 0x000fe20000000018 */
[----:B0-----:R-:W-:Y:S02]  /*6d800*/  IMAD.MOV.U32 R15, RZ, RZ, R18 ;  /* 0x000000ffff0f7224 */ /* 0x001fe400078e0012 */
[----:B------:R-:W-:Y:S01]  /*6d810*/  IMAD.MOV.U32 R14, RZ, RZ, R19 ;  /* 0x000000ffff0e7224 */ /* 0x000fe200078e0013 */
[----:B----4-:R0:W-:Y:S04]  /*6d820*/  STL.64 [R1+0x36a0], R12 ;  /* 0x0036a00c01007387 */ /* 0x0101e80000100a00 */
[----:B------:R-:W4:Y:S04]  /*6d830*/  LDL.LU R21, [R1+0x30c] ;  /* 0x00030c0001157983 */ /* 0x000f280000300800 */
[----:B------:R-:W2:Y:S01]  /*6d840*/  LDL.LU R22, [R1+0x310] ;  /* 0x0003100001167983 */ /* 0x000ea20000300800 */
[----:B0-----:R-:W-:-:S02]  /*6d850*/  IMAD.MOV.U32 R13, RZ, RZ, R16 ;  /* 0x000000ffff0d7224 */ /* 0x001fc400078e0010 */
[----:B------:R-:W-:Y:S01]  /*6d860*/  IMAD.MOV.U32 R12, RZ, RZ, R17 ;  /* 0x000000ffff0c7224 */ /* 0x000fe200078e0011 */
[----:B------:R-:W2:Y:S04]  /*6d870*/  LDL.LU R16, [R1+0x314] ;  /* 0x0003140001107983 */ /* 0x000ea80000300800 */
[----:B------:R-:W2:Y:S04]  /*6d880*/  LDL.LU R17, [R1+0x318] ;  /* 0x0003180001117983 */ /* 0x000ea80000300800 */
[----:B------:R-:W2:Y:S04]  /*6d890*/  LDL.LU R18, [R1+0x31c] ;  /* 0x00031c0001127983 */ /* 0x000ea80000300800 */
[----:B------:R-:W2:Y:S04]  /*6d8a0*/  LDL.LU R19, [R1+0x2d4] ;  /* 0x0002d40001137983 */ /* 0x000ea80000300800 */
[----:B--2---:R-:W-:Y:S04]  /*6d8b0*/  STL.64 [R1+0x3688], R18 ;  /* 0x0036881201007387 */ /* 0x004fe80000100a00 */
[----:B------:R0:W-:Y:S02]  /*6d8c0*/  STL.64 [R1+0x3680], R16 ;  /* 0x0036801001007387 */ /* 0x0001e40000100a00 */
[----:B0-----:R-:W-:-:S02]  /*6d8d0*/  IMAD.MOV.U32 R16, RZ, RZ, R11 ;  /* 0x000000ffff107224 */ /* 0x001fc400078e000b */
[----:B------:R-:W2:Y:S01]  /*6d8e0*/  LDL.LU R11, [R1+0x36b4] ;  /* 0x0036b400010b7983 */ /* 0x000ea20000300800 */
[----:B------:R-:W-:-:S03]  /*6d8f0*/  IMAD.MOV.U32 R17, RZ, RZ, R26 ;  /* 0x000000ffff117224 */ /* 0x000fc600078e001a */
[----:B------:R-:W4:Y:S01]  /*6d900*/  LDL.LU R26, [R1+0x36b0] ;  /* 0x0036b000011a7983 */ /* 0x000f220000300800 */
[----:B------:R-:W-:-:S03]  /*6d910*/  IMAD.MOV.U32 R18, RZ, RZ, R12 ;  /* 0x000000ffff127224 */ /* 0x000fc600078e000c */
[----:B---3--:R-:W-:Y:S01]  /*6d920*/  STL.64 [R1+0x3698], R6 ;  /* 0x0036980601007387 */ /* 0x008fe20000100a00 */
[----:B------:R-:W-:-:S03]  /*6d930*/  IMAD.MOV.U32 R19, RZ, RZ, R13 ;  /* 0x000000ffff137224 */ /* 0x000fc600078e000d */
[----:B------:R0:W-:Y:S02]  /*6d940*/  STL.64 [R1+0x3690], R4 ;  /* 0x0036900401007387 */ /* 0x0001e40000100a00 */
[----:B0-----:R-:W-:Y:S02]  /*6d950*/  IMAD.MOV.U32 R4, RZ, RZ, R14 ;  /* 0x000000ffff047224 */ /* 0x001fe400078e000e */
[----:B------:R-:W-:Y:S01]  /*6d960*/  IMAD.MOV.U32 R5, RZ, RZ, R15 ;  /* 0x000000ffff057224 */ /* 0x000fe200078e000f */
[----:B------:R-:W-:-:S04]  /*6d970*/  LOP3.LUT R23, R23, 0xffff, RZ, 0xc0, !PT ;  /* 0x0000ffff17177812 */ /* 0x000fc800078ec0ff */
[----:B------:R-:W-:Y:S01]  /*6d980*/  PRMT R3, R3, 0x4210, R23 ;  /* 0x0000421003037816 */ /* 0x000fe20000000017 */
[----:B------:R-:W-:-:S04]  /*6d990*/  IMAD.MOV.U32 R6, RZ, RZ, R27 ;  /* 0x000000ffff067224 */ /* 0x000fc800078e001b */
[----:B------:R-:W-:Y:S02]  /*6d9a0*/  IMAD.MOV.U32 R7, RZ, RZ, R3 ;  /* 0x000000ffff077224 */ /* 0x000fe400078e0003 */
[----:B------:R-:W3:Y:S04]  /*6d9b0*/  LDL.LU R3, [R1+0x320] ;  /* 0x0003200001037983 */ /* 0x000ee80000300800 */
[----:B--2---:R-:W0:Y:S01]  /*6d9c0*/  LDS.128 R12, [R11] ;  /* 0x000000000b0c7984 */ /* 0x004e220000000c00 */
[----:B------:R-:W-:Y:S06]  /*6d9d0*/  BAR.SYNC.DEFER_BLOCKING 0x0 ;  /* 0x0000000000007b1d */ /* 0x000fec0000010000 */
[----:B------:R-:W-:Y:S02]  /*6d9e0*/  STSM.16.M88.4 [R10], R4 ;  /* 0x000000040a007844 */ /* 0x000fe40000000200 */
[----:B------:R-:W-:Y:S06]  /*6d9f0*/  BAR.SYNC.DEFER_BLOCKING 0x0 ;  /* 0x0000000000007b1d */ /* 0x000fec0000010000 */
[----:B------:R-:W1:Y:S02]  /*6da00*/  LDS.128 R4, [R11] ;  /* 0x000000000b047984 */ /* 0x000e640000000c00 */
[----:B------:R-:W-:Y:S01]  /*6da10*/  BAR.SYNC.DEFER_BLOCKING 0x0 ;  /* 0x0000000000007b1d */ /* 0x000fe20000010000 */
[----:B0-----:R-:W-:-:S05]  /*6da20*/  IMAD.MOV.U32 R27, RZ, RZ, R14 ;  /* 0x000000ffff1b7224 */ /* 0x001fca00078e000e */
[----:B------:R-:W-:Y:S04]  /*6da30*/  STL.64 [R1+0x70], R12 ;  /* 0x0000700c01007387 */ /* 0x000fe80000100a00 */
[----:B------:R0:W-:Y:S04]  /*6da40*/  STL [R1+0x7c], R15 ;  /* 0x00007c0f01007387 */ /* 0x0001e80000100800 */
[----:B0-----:R-:W2:Y:S04]  /*6da50*/  LDL.LU.64 R14, [R1+0x36a8] ;  /* 0x0036a800010e7983 */ /* 0x001ea80000300a00 */
[----:B------:R-:W2:Y:S04]  /*6da60*/  LDL.LU.64 R12, [R1+0x36a0] ;  /* 0x0036a000010c7983 */ /* 0x000ea80000300a00 */
[----:B----4-:R0:W-:Y:S04]  /*6da70*/  STL.64 [R1+0x25c8], R26 ;  /* 0x0025c81a01007387 */ /* 0x0101e80000100a00 */
[----:B------:R-:W-:Y:S04]  /*6da80*/  STSM.16.M88.4 [R10], R16 ;  /* 0x000000100a007844 */ /* 0x000fe80000000200 */
[----:B0-----:R-:W4:Y:S04]  /*6da90*/  LDL.LU R26, [R1+0x38] ;  /* 0x00003800011a7983 */ /* 0x001f280000300800 */
[----:B------:R-:W2:Y:S04]  /*6daa0*/  LDL.LU R27, [R1+0x3c] ;  /* 0x00003c00011b7983 */ /* 0x000ea80000300800 */
[----:B-1----:R-:W-:Y:S04]  /*6dab0*/  STL.64 [R1+0x2e0], R4 ;  /* 0x0002e00401007387 */ /* 0x002fe80000100a00 */
[----:B------:R0:W-:Y:S04]  /*6dac0*/  STL.64 [R1+0x2e8], R6 ;  /* 0x0002e80601007387 */ /* 0x0001e80000100a00 */
[----:B0-----:R-:W2:Y:S04]  /*6dad0*/  LDL.LU.64 R6, [R1+0x3698] ;  /* 0x0036980001067983 */ /* 0x001ea80000300a00 */
[----:B------:R-:W3:Y:S04]  /*6dae0*/  LDL.LU.64 R4, [R1+0x3690] ;  /* 0x0036900001047983 */ /* 0x000ee80000300a00 */
[----:B------:R-:W2:Y:S04]  /*6daf0*/  LDL.LU.64 R18, [R1+0x3688] ;  /* 0x0036880001127983 */ /* 0x000ea80000300a00 */
[----:B------:R-:W3:Y:S01]  /*6db00*/  LDL.LU.64 R16, [R1+0x3680] ;  /* 0x0036800001107983 */ /* 0x000ee20000300a00 */
[----:B------:R-:W-:-:S03]  /*6db10*/  PRMT R20, R20, 0x5210, R0 ;  /* 0x0000521014147816 */ /* 0x000fc60000000000 */
[----:B------:R-:W3:Y:S01]  /*6db20*/  LDL.LU R0, [R1+0x367c] ;  /* 0x00367c0001007983 */ /* 0x000ee20000300800 */
[----:B------:R-:W-:Y:S01]  /*6db30*/  BAR.SYNC.DEFER_BLOCKING 0x0 ;  /* 0x0000000000007b1d */ /* 0x000fe20000010000 */
[----:B----4-:R-:W-:Y:S02]  /*6db40*/  PRMT R22, R22, 0x5210, R26 ;  /* 0x0000521016167816 */ /* 0x010fe4000000001a */
[----:B--2---:R-:W-:Y:S02]  /*6db50*/  PRMT R18, R18, 0x5210, R24 ;  /* 0x0000521012127816 */ /* 0x004fe40000000018 */
[----:B---3--:R-:W-:Y:S02]  /*6db60*/  PRMT R16, R16, 0x5210, R27 ;  /* 0x0000521010107816 */ /* 0x008fe4000000001b */
[----:B------:R-:W-:Y:S02]  /*6db70*/  PRMT R17, R17, 0x5210, R25 ;  /* 0x0000521011117816 */ /* 0x000fe40000000019 */
[----:B------:R-:W0:Y:S01]  /*6db80*/  LDS.128 R24, [R11] ;  /* 0x000000000b187984 */ /* 0x000e220000000c00 */
[----:B------:R-:W-:Y:S01]  /*6db90*/  PRMT R19, R19, 0x5210, R23 ;  /* 0x0000521013137816 */ /* 0x000fe20000000017 */
[----:B------:R-:W-:Y:S01]  /*6dba0*/  BAR.SYNC.DEFER_BLOCKING 0x0 ;  /* 0x0000000000007b1d */ /* 0x000fe20000010000 */
[----:B------:R-:W-:-:S05]  /*6dbb0*/  PRMT R21, R21, 0x5210, R12 ;  /* 0x0000521015157816 */ /* 0x000fca000000000c */
[----:B------:R-:W2:Y:S04]  /*6dbc0*/  LDL.LU R12, [R1+0x3678] ;  /* 0x00367800010c7983 */ /* 0x000ea80000300800 */
[----:B------:R1:W-:Y:S04]  /*6dbd0*/  STSM.16.M88.4 [R10], R16 ;  /* 0x000000100a007844 */ /* 0x0003e80000000200 */
[----:B0-----:R-:W-:Y:S04]  /*6dbe0*/  STL.64 [R1+0x2d0], R24 ;  /* 0x0002d01801007387 */ /* 0x001fe80000100a00 */
[----:B------:R-:W-:Y:S01]  /*6dbf0*/  STL.64 [R1+0x2d8], R26 ;  /* 0x0002d81a01007387 */ /* 0x000fe20000100a00 */
[----:B------:R-:W-:Y:S01]  /*6dc00*/  BAR.SYNC.DEFER_BLOCKING 0x0 ;  /* 0x0000000000007b1d */ /* 0x000fe20000010000 */
[----:B-1----:R-:W-:-:S05]  /*6dc10*/  IMAD.MOV.U32 R17, RZ, RZ, R14 ;  /* 0x000000ffff117224 */ /* 0x002fca00078e000e */
[----:B------:R-:W3:Y:S04]  /*6dc20*/  LDL.LU R18, [R1+0xb64] ;  /* 0x000b640001127983 */ /* 0x000ee80000300800 */
[----:B------:R-:W0:Y:S02]  /*6dc30*/  LDS.128 R24, [R11] ;  /* 0x000000000b187984 */ /* 0x000e240000000c00 */
[----:B0-----:R-:W-:Y:S02]  /*6dc40*/  IMAD.MOV.U32 R14, RZ, RZ, R25 ;  /* 0x000000ffff0e7224 */ /* 0x001fe400078e0019 */
[----:B------:R-:W-:Y:S04]  /*6dc50*/  STL [R1+0x2c0], R24 ;  /* 0x0002c01801007387 */ /* 0x000fe80000100800 */
[----:B------:R-:W-:Y:S04]  /*6dc60*/  STL.64 [R1+0x2c8], R26 ;  /* 0x0002c81a01007387 */ /* 0x000fe80000100a00 */
[----:B------:R0:W-:Y:S04]  /*6dc70*/  STL [R1+0x25a0], R14 ;  /* 0x0025a00e01007387 */ /* 0x0001e80000100800 */
[----:B0-----:R-:W4:Y:S01]  /*6dc80*/  LDL.LU R14, [R1+0xb60] ;  /* 0x000b6000010e7983 */ /* 0x001f220000300800 */
[----:B------:R-:W-:Y:S01]  /*6dc90*/  PRMT R23, R3, 0x5210, R5 ;  /* 0x0000521003177816 */ /* 0x000fe20000000005 */
[----:B------:R-:W-:Y:S06]  /*6dca0*/  BAR.SYNC.DEFER_BLOCKING 0x0 ;  /* 0x0000000000007b1d */ /* 0x000fec0000010000 */
[----:B------:R-:W2:Y:S01]  /*6dcb0*/  LDL.LU R26, [R1+0xa74] ;  /* 0x000a7400011a7983 */ /* 0x000ea20000300800 */
[----:B------:R-:W-:-:S02]  /*6dcc0*/  IMAD.MOV.U32 R5, RZ, RZ, R29 ;  /* 0x000000ffff057224 */ /* 0x000fc400078e001d */
[----:B------:R-:W-:Y:S01]  /*6dcd0*/  IMAD.MOV.U32 R3, RZ, RZ, R28 ;  /* 0x000000ffff037224 */ /* 0x000fe200078e001c */
[----:B------:R0:W-:Y:S04]  /*6dce0*/  STSM.16.M88.4 [R10], R20 ;  /* 0x000000140a007844 */ /* 0x0001e80000000200 */
        /* <DEDUP_REMOVED lines=11> */
[----:B---3--:R-:W-:-:S05]  /*6dda0*/  LOP3.LUT R18, R18, 0xffff, RZ, 0xc0, !PT ;  /* 0x0000ffff12127812 */ /* 0x008fca00078ec0ff */
[----:B------:R-:W-:Y:S01]  /*6ddb0*/  STL [R1+0x3c], R18 ;  /* 0x00003c1201007387 */ /* 0x000fe20000100800 */
[----:B----4-:R-:W-:-:S05]  /*6ddc0*/  LOP3.LUT R14, R14, 0xffff, RZ, 0xc0, !PT ;  /* 0x0000ffff0e0e7812 */ /* 0x010fca00078ec0ff */
[----:B------:R-:W-:Y:S04]  /*6ddd0*/  STL [R1+0x40], R14 ;  /* 0x0000400e01007387 */ /* 0x000fe80000100800 */
[----:B------:R0:W-:Y:S04]  /*6dde0*/  STL.64 [R1+0x3670], R6 ;  /* 0x0036700601007387 */ /* 0x0001e80000100a00 */
[----:B0-----:R-:W3:Y:S04]  /*6ddf0*/  LDL.LU R6, [R1+0x950] ;  /* 0x0009500001067983 */ /* 0x001ee80000300800 */
[----:B------:R-:W4:Y:S04]  /*6de00*/  LDL.LU R7, [R1+0x94c] ;  /* 0x00094c0001077983 */ /* 0x000f280000300800 */
[----:B------:R2:W-:Y:S02]  /*6de10*/  STL.64 [R1+0x3668], R4 ;  /* 0x0036680401007387 */ /* 0x0005e40000100a00 */
[----:B--2---:R-:W-:-:S02]  /*6de20*/  LOP3.LUT R4, R27, 0xffff, RZ, 0xc0, !PT ;  /* 0x0000ffff1b047812 */ /* 0x004fc400078ec0ff */
[----:B------:R-:W-:Y:S02]  /*6de30*/  LOP3.LUT R26, R26, 0xffff, RZ, 0xc0, !PT ;  /* 0x0000ffff1a1a7812 */ /* 0x000fe400078ec0ff */
[----:B------:R-:W-:Y:S02]  /*6de40*/  LOP3.LUT R22, R22, 0xffff, RZ, 0xc0, !PT ;  /* 0x0000ffff16167812 */ /* 0x000fe400078ec0ff */
[----:B------:R-:W-:Y:S02]  /*6de50*/  LOP3.LUT R21, R21, 0xffff, RZ, 0xc0, !PT ;  /* 0x0000ffff15157812 */ /* 0x000fe400078ec0ff */
[----:B------:R-:W-:Y:S02]  /*6de60*/  PRMT R20, R20, 0x4210, R18 ;  /* 0x0000421014147816 */ /* 0x000fe40000000012 */
[----:B------:R-:W-:Y:S02]  /*6de70*/  PRMT R19, R19, 0x4210, R14 ;  /* 0x0000421013137816 */ /* 0x000fe4000000000e */
[----:B------:R-:W-:-:S02]  /*6de80*/  PRMT R18, R16, 0x4210, R26 ;  /* 0x0000421010127816 */ /* 0x000fc4000000001a */
[----:B------:R-:W-:Y:S02]  /*6de90*/  PRMT R16, R29, 0x4210, R22 ;  /* 0x000042101d107816 */ /* 0x000fe40000000016 */
[----:B------:R-:W-:Y:S01]  /*6dea0*/  PRMT R29, R28, 0x4210, R21 ;  /* 0x000042101c1d7816 */ /* 0x000fe20000000015 */
[----:B------:R-:W-:Y:S01]  /*6deb0*/  BAR.SYNC.DEFER_BLOCKING 0x0 ;  /* 0x0000000000007b1d */ /* 0x000fe20000010000 */
[----:B---3--:R-:W-:Y:S02]  /*6dec0*/  LOP3.LUT R6, R6, 0xffff, RZ, 0xc0, !PT ;  /* 0x0000ffff06067812 */ /* 0x008fe400078ec0ff */
[----:B----4-:R-:W-:-:S03]  /*6ded0*/  LOP3.LUT R5, R7, 0xffff, RZ, 0xc0, !PT ;  /* 0x0000ffff07057812 */ /* 0x010fc600078ec0ff */
[----:B------:R0:W-:Y:S04]  /*6dee0*/  STL [R1+0x30], R6 ;  /* 0x0000300601007387 */ /* 0x0001e80000100800 */
[----:B------:R1:W-:Y:S04]  /*6def0*/  STL [R1+0x34], R5 ;  /* 0x0000340501007387 */ /* 0x0003e80000100800 */
[----:B------:R2:W-:Y:S01]  /*6df00*/  STL [R1+0x38], R4 ;  /* 0x0000380401007387 */ /* 0x0005e20000100800 */
[----:B0-----:R-:W-:Y:S02]  /*6df10*/  PRMT R6, R24, 0x4210, R6 ;  /* 0x0000421018067816 */ /* 0x001fe40000000006 */
[----:B-1----:R-:W-:-:S03]  /*6df20*/  PRMT R5, R25, 0x4210, R5 ;  /* 0x0000421019057816 */ /* 0x002fc60000000005 */
[----:B------:R-:W-:Y:S01]  /*6df30*/  STL [R1+0x20], R6 ;  /* 0x0000200601007387 */ /* 0x000fe20000100800 */
[----:B--2---:R-:W-:-:S03]  /*6df40*/  PRMT R4, R23, 0x4210, R4 ;  /* 0x0000421017047816 */ /* 0x004fc60000000004 */
[----:B------:R-:W-:Y:S04]  /*6df50*/  STL [R1+0x24], R5 ;  /* 0x0000240501007387 */ /* 0x000fe80000100800 */
[----:B------:R-:W-:Y:S04]  /*6df60*/  STL [R1+0x28], R4 ;  /* 0x0000280401007387 */ /* 0x000fe80000100800 */
[----:B------:R-:W0:Y:S04]  /*6df70*/  LDS.128 R4, [R11] ;  /* 0x000000000b047984 */ /* 0x000e280000000c00 */
[----:B0-----:R0:W-:Y:S01]  /*6df80*/  STL.64 [R1+0x2b8], R6 ;  /* 0x0002b80601007387 */ /* 0x0011e20000100a00 */
[----:B------:R-:W-:-:S02]  /*6df90*/  IMAD.MOV.U32 R14, RZ, RZ, R4 ;  /* 0x000000ffff0e7224 */ /* 0x000fc400078e0004 */
[----:B------:R-:W-:Y:S01]  /*6dfa0*/  IMAD.MOV.U32 R28, RZ, RZ, R5 ;  /* 0x000000ffff1c7224 */ /* 0x000fe200078e0005 */
[----:B0-----:R-:W2:Y:S04]  /*6dfb0*/  LDL.LU.64 R6, [R1+0x3670] ;  /* 0x0036700001067983 */ /* 0x001ea80000300a00 */
[----:B------:R-:W3:Y:S01]  /*6dfc0*/  LDL.LU.64 R4, [R1+0x3668] ;  /* 0x0036680001047983 */ /* 0x000ee20000300a00 */
[----:B------:R-:W-:Y:S06]  /*6dfd0*/  BAR.SYNC.DEFER_BLOCKING 0x0 ;  /* 0x0000000000007b1d */ /* 0x000fec0000010000 */
[----:B--2---:R0:W-:Y:S04]  /*6dfe0*/  STL.64 [R1+0x3660], R6 ;  /* 0x0036600601007387 */ /* 0x0041e80000100a00 */
[----:B---3--:R1:W-:Y:S01]  /*6dff0*/  STL.64 [R1+0x3658], R4 ;  /* 0x0036580401007387 */ /* 0x0083e20000100a00 */
[----:B0-----:R-:W-:-:S02]  /*6e000*/  IMAD.MOV.U32 R6, RZ, RZ, R18 ;  /* 0x000000ffff067224 */ /* 0x001fc400078e0012 */
[----:B-1----:R-:W-:Y:S02]  /*6e010*/  IMAD.MOV.U32 R4, RZ, RZ, R20 ;  /* 0x000000ffff047224 */ /* 0x002fe400078e0014 */
[----:B------:R-:W-:Y:S01]  /*6e020*/  IMAD.MOV.U32 R5, RZ, RZ, R19 ;  /* 0x000000ffff057224 */ /* 0x000fe200078e0013 */
[----:B------:R-:W2:Y:S04]  /*6e030*/  LDL.LU R20, [R1+0x324] ;  /* 0x0003240001147983 */ /* 0x000ea80000300800 */
[----:B------:R-:W3:Y:S04]  /*6e040*/  LDL.LU R19, [R1+0x328] ;  /* 0x0003280001137983 */ /* 0x000ee80000300800 */
[----:B------:R-:W4:Y:S04]  /*6e050*/  LDL.LU R18, [R1+0x32c] ;  /* 0x00032c0001127983 */ /* 0x000f280000300800 */
[----:B------:R-:W2:Y:S04]  /*6e060*/  LDL.LU R24, [R1+0x344] ;  /* 0x0003440001187983 */ /* 0x000ea80000300800 */
[----:B------:R-:W2:Y:S04]  /*6e070*/  LDL.LU R25, [R1+0x340] ;  /* 0x0003400001197983 */ /* 0x000ea80000300800 */
[----:B------:R-:W2:Y:S01]  /*6e080*/  LDL.LU R27, [R1+0x348] ;  /* 0x00034800011b7983 */ /* 0x000ea20000300800 */
[----:B------:R-:W-:-:S03]  /*6e090*/  IMAD.MOV.U32 R7, RZ, RZ, R16 ;  /* 0x000000ffff077224 */ /* 0x000fc600078e0010 */
[----:B------:R-:W3:Y:S04]  /*6e0a0*/  LDL.LU R23, [R1+0x2f0] ;  /* 0x0002f00001177983 */ /* 0x000ee80000300800 */
[----:B------:R-:W3:Y:S04]  /*6e0b0*/  LDL.LU R16, [R1+0x34c] ;  /* 0x00034c0001107983 */ /* 0x000ee80000300800 */
[----:B------:R0:W-:Y:S04]  /*6e0c0*/  STL [R1+0x27a8], R14 ;  /* 0x0027a80e01007387 */ /* 0x0001e80000100800 */
[----:B0-----:R-:W3:Y:S04]  /*6e0d0*/  LDL.LU R14, [R1+0x40] ;  /* 0x00004000010e7983 */ /* 0x001ee80000300800 */
[----:B------:R-:W-:Y:S01]  /*6e0e0*/  STSM.16.M88.4 [R10], R4 ;  /* 0x000000040a007844 */ /* 0x000fe20000000200 */
[----:B------:R-:W-:Y:S06]  /*6e0f0*/  BAR.SYNC.DEFER_BLOCKING 0x0 ;  /* 0x0000000000007b1d */ /* 0x000fec0000010000 */
[----:B------:R-:W0:Y:S02]  /*6e100*/  LDS.128 R4, [R11] ;  /* 0x000000000b047984 */ /* 0x000e240000000c00 */
[----:B------:R-:W-:Y:S06]  /*6e110*/  BAR.SYNC.DEFER_BLOCKING 0x0 ;  /* 0x0000000000007b1d */ /* 0x000fec0000010000 */
[----:B--2---:R-:W-:Y:S04]  /*6e120*/  STL.64 [R1+0x3650], R26 ;  /* 0x0036501a01007387 */ /* 0x004fe80000100a00 */
[----:B------:R1:W-:Y:S04]  /*6e130*/  STL.64 [R1+0x3648], R24 ;  /* 0x0036481801007387 */ /* 0x0003e80000100a00 */
[----:B-1----:R-:W2:Y:S04]  /*6e140*/  LDL.LU R24, [R1+0x20] ;  /* 0x0000200001187983 */ /* 0x002ea80000300800 */
[----:B------:R-:W2:Y:S04]  /*6e150*/  LDL.LU R25, [R1+0x24] ;  /* 0x0000240001197983 */ /* 0x000ea80000300800 */
[----:B------:R-:W2:Y:S01]  /*6e160*/  LDL.LU R26, [R1+0x28] ;  /* 0x00002800011a7983 */ /* 0x000ea20000300800 */
[----:B------:R-:W-:-:S03]  /*6e170*/  IMAD.MOV.U32 R27, RZ, RZ, R29 ;  /* 0x000000ffff1b7224 */ /* 0x000fc600078e001d */
[----:B0-----:R-:W-:Y:S01]  /*6e180*/  STL [R1+0x304], R5 ;  /* 0x0003040501007387 */ /* 0x001fe20000100800 */
[----:B------:R-:W-:-:S03]  /*6e190*/  IMAD.MOV.U32 R29, RZ, RZ, R4 ;  /* 0x000000ffff1d7224 */ /* 0x000fc600078e0004 */
[----:B------:R0:W-:Y:S04]  /*6e1a0*/  STL.64 [R1+0x308], R6 ;  /* 0x0003080601007387 */ /* 0x0001e80000100a00 */
[----:B0-----:R-:W3:Y:S04]  /*6e1b0*/  LDL.LU.64 R6, [R1+0x3660] ;  /* 0x0036600001067983 */ /* 0x001ee80000300a00 */
[----:B------:R-:W3:Y:S04]  /*6e1c0*/  LDL.LU.64 R4, [R1+0x3658] ;  /* 0x0036580001047983 */ /* 0x000ee80000300a00 */
[----:B------:R0:W-:Y:S04]  /*6e1d0*/  STL [R1+0x3640], R15 ;  /* 0x0036400f01007387 */ /* 0x0001e80000100800 */
[----:B0-----:R-:W3:Y:S04]  /*6e1e0*/  LDL.LU R15, [R1+0x3c] ;  /* 0x00003c00010f7983 */ /* 0x001ee80000300800 */
[----:B------:R0:W-:Y:S04]  /*6e1f0*/  STL.64 [R1+0x3638], R12 ;  /* 0x0036380c01007387 */ /* 0x0001e80000100a00 */
[----:B0-----:R-:W3:Y:S04]  /*6e200*/  LDL.LU R12, [R1+0x34] ;  /* 0x00003400010c7983 */ /* 0x001ee80000300800 */
[----:B------:R-:W4:Y:S04]  /*6e210*/  LDL.LU R13, [R1+0x38] ;  /* 0x00003800010d7983 */ /* 0x000f280000300800 */
[----:B------:R0:W-:Y:S04]  /*6e220*/  STL [R1+0x256c], R29 ;  /* 0x00256c1d01007387 */ /* 0x0001e80000100800 */
[----:B0-----:R-:W4:Y:S04]  /*6e230*/  LDL.LU R29, [R1+0x30] ;  /* 0x00003000011d7983 */ /* 0x001f280000300800 */
[----:B------:R-:W-:Y:S04]  /*6e240*/  STL [R1+0x2590], R28 ;  /* 0x0025901c01007387 */ /* 0x000fe80000100800 */
[----:B--2---:R0:W-:Y:S04]  /*6e250*/  STSM.16.M88.4 [R10], R24 ;  /* 0x000000180a007844 */ /* 0x0041e80000000200 */
[----:B0-----:R-:W2:Y:S04]  /*6e260*/  LDL.LU.64 R26, [R1+0x3650] ;  /* 0x00365000011a7983 */ /* 0x001ea80000300a00 */
[----:B------:R-:W2:Y:S01]  /*6e270*/  LDL.LU.64 R24, [R1+0x3648] ;  /* 0x0036480001187983 */ /* 0x000ea20000300a00 */
[----:B---3--:R-:W-:-:S02]  /*6e280*/  PRMT R19, R19, 0x5210, R12 ;  /* 0x0000521013137816 */ /* 0x008fc4000000000c */
[----:B----4-:R-:W-:Y:S01]  /*6e290*/  PRMT R18, R18, 0x5210, R13 ;  /* 0x0000521012127816 */ /* 0x010fe2000000000d */
[----:B------:R-:W-:Y:S01]  /*6e2a0*/  BAR.SYNC.DEFER_BLOCKING 0x0 ;  /* 0x0000000000007b1d */ /* 0x000fe20000010000 */
[----:B--2---:R-:W-:Y:S02]  /*6e2b0*/  PRMT R24, R24, 0x5210, R15 ;  /* 0x0000521018187816 */ /* 0x004fe4000000000f */
[----:B------:R-:W-:-:S03]  /*6e2c0*/  PRMT R25, R25, 0x5210, R14 ;  /* 0x0000521019197816 */ /* 0x000fc6000000000e */
[----:B------:R-:W0:Y:S04]  /*6e2d0*/  LDS.128 R12, [R11] ;  /* 0x000000000b0c7984 */ /* 0x000e280000000c00 */
[----:B0-----:R-:W-:Y:S04]  /*6e2e0*/  STL.64 [R1+0x2f0], R12 ;  /* 0x0002f00c01007387 */ /* 0x001fe80000100a00 */
[----:B------:R0:W-:Y:S04]  /*6e2f0*/  STL.64 [R1+0x2f8], R14 ;  /* 0x0002f80e01007387 */ /* 0x0001e80000100a00 */
[----:B0-----:R-:W2:Y:S01]  /*6e300*/  LDL.LU R15, [R1+0x3640] ;  /* 0x00364000010f7983 */ /* 0x001ea20000300800 */
[----:B------:R-:W-:-:S02]  /*6e310*/  PRMT R26, R27, 0x5210, R26 ;  /* 0x000052101b1a7816 */ /* 0x000fc4000000001a */
[----:B------:R-:W-:Y:S01]  /*6e320*/  PRMT R27, R23, 0x5210, R22 ;  /* 0x00005210171b7816 */ /* 0x000fe20000000016 */
[----:B------:R-:W-:Y:S01]  /*6e330*/  BAR.SYNC.DEFER_BLOCKING 0x0 ;  /* 0x0000000000007b1d */ /* 0x000fe20000010000 */
[----:B------:R-:W-:-:S05]  /*6e340*/  PRMT R20, R20, 0x5210, R29 ;  /* 0x0000521014147816 */ /* 0x000fca000000001d */
[----:B------:R-:W3:Y:S04]  /*6e350*/  LDL.LU.64 R12, [R1+0x3638] ;  /* 0x00363800010c7983 */ /* 0x000ee80000300a00 */
[----:B------:R-:W-:Y:S01]  /*6e360*/  STSM.16.M88.4 [R10], R24 ;  /* 0x000000180a007844 */ /* 0x000fe20000000200 */
[----:B------:R-:W-:Y:S06]  /*6e370*/  BAR.SYNC.DEFER_BLOCKING 0x0 ;  /* 0x0000000000007b1d */ /* 0x000fec0000010000 */
[----:B------:R-:W0:Y:S04]  /*6e380*/  LDS.128 R24, [R11] ;  /* 0x000000000b187984 */ /* 0x000e280000000c00 */
[----:B0-----:R-:W-:Y:S04]  /*6e390*/  STL.64 [R1+0x310], R24 ;  /* 0x0003101801007387 */ /* 0x001fe80000100a00 */
[----:B------:R0:W-:Y:S04]  /*6e3a0*/  STL.64 [R1+0x318], R26 ;  /* 0x0003181a01007387 */ /* 0x0001e80000100a00 */
[----:B------:R-:W4:Y:S04]  /*6e3b0*/  LDL.LU R28, [R1+0xb54] ;  /* 0x000b5400011c7983 */ /* 0x000f280000300800 */
[----:B0-----:R-:W3:Y:S04]  /*6e3c0*/  LDL.LU R27, [R1+0xb50] ;  /* 0x000b5000011b7983 */ /* 0x001ee80000300800 */
[----:B------:R-:W3:Y:S04]  /*6e3d0*/  LDL.LU R26, [R1+0xa64] ;  /* 0x000a6400011a7983 */ /* 0x000ee80000300800 */
[----:B------:R-:W4:Y:S04]  /*6e3e0*/  LDL.LU R22, [R1+0xa60] ;  /* 0x000a600001167983 */ /* 0x000f280000300800 */
[----:B------:R-:W4:Y:S04]  /*6e3f0*/  LDL.LU R29, [R1+0x93c] ;  /* 0x00093c00011d7983 */ /* 0x000f280000300800 */
[----:B------:R-:W4:Y:S04]  /*6e400*/  LDL.LU R14, [R1+0x938] ;  /* 0x00093800010e7983 */ /* 0x000f280000300800 */
[----:B--2---:R0:W-:Y:S04]  /*6e410*/  STL [R1+0x3624], R15 ;  /* 0x0036240f01007387 */ /* 0x0041e80000100800 */
[----:B0-----:R-:W2:Y:S04]  /*6e420*/  LDL.LU R15, [R1+0x970] ;  /* 0x00097000010f7983 */ /* 0x001ea80000300800 */
[----:B------:R-:W2:Y:S04]  /*6e430*/  LDL.LU R24, [R1+0xaa8] ;  /* 0x000aa80001187983 */ /* 0x000ea80000300800 */
[----:B------:R-:W2:Y:S01]  /*6e440*/  LDL.LU R25, [R1+0xa9c] ;  /* 0x000a9c0001197983 */ /* 0x000ea20000300800 */
[----:B------:R-:W-:-:S03]  /*6e450*/  PRMT R16, R16, 0x5210, R21 ;  /* 0x0000521010107816 */ /* 0x000fc60000000015 */
[----:B---3--:R0:W-:Y:S02]  /*6e460*/  STL.64 [R1+0x3630], R26 ;  /* 0x0036301a01007387 */ /* 0x0081e40000100a00 */
[----:B0-----:R-:W-:Y:S02]  /*6e470*/  IMAD.MOV.U32 R26, RZ, RZ, R18 ;  /* 0x000000ffff1a7224 */ /* 0x001fe400078e0012 */
[----:B------:R-:W-:Y:S01]  /*6e480*/  IMAD.MOV.U32 R27, RZ, RZ, R16 ;  /* 0x000000ffff1b7224 */ /* 0x000fe200078e0010 */
[----:B------:R-:W-:Y:S06]  /*6e490*/  BAR.SYNC.DEFER_BLOCKING 0x0 ;  /* 0x0000000000007b1d */ /* 0x000fec0000010000 */
[----:B--2---:R0:W-:Y:S04]  /*6e4a0*/  STL.64 [R1+0x3628], R24 ;  /* 0x0036281801007387 */ /* 0x0041e80000100a00 */
[----:B------:R-:W2:Y:S04]  /*6e4b0*/  LDL.LU R23, [R1+0xa98] ;  /* 0x000a980001177983 */ /* 0x000ea80000300800 */
[----:B------:R-:W3:Y:S01]  /*6e4c0*/  LDL.LU R18, [R1+0xa8c] ;  /* 0x000a8c0001127983 */ /* 0x000ee20000300800 */
[----:B0-----:R-:W-:-:S02]  /*6e4d0*/  IMAD.MOV.U32 R25, RZ, RZ, R19 ;  /* 0x000000ffff197224 */ /* 0x001fc400078e0013 */
[----:B------:R-:W-:Y:S01]  /*6e4e0*/  IMAD.MOV.U32 R24, RZ, RZ, R20 ;  /* 0x000000ffff187224 */ /* 0x000fe200078e0014 */
[----:B------:R-:W2:Y:S04]  /*6e4f0*/  LDL.LU R19, [R1+0xa68] ;  /* 0x000a680001137983 */ /* 0x000ea80000300800 */
[----:B------:R-:W2:Y:S04]  /*6e500*/  LDL.LU R21, [R1+0xa5c] ;  /* 0x000a5c0001157983 */ /* 0x000ea80000300800 */
[----:B------:R-:W2:Y:S04]  /*6e510*/  LDL.LU R16, [R1+0x880] ;  /* 0x0008800001107983 */ /* 0x000ea80000300800 */
[----:B------:R-:W2:Y:S04]  /*6e520*/  LDL.LU R20, [R1+0xa6c] ;  /* 0x000a6c0001147983 */ /* 0x000ea80000300800 */
[----:B------:R0:W-:Y:S04]  /*6e530*/  STL [R1+0x3620], R11 ;  /* 0x0036200b01007387 */ /* 0x0001e80000100800 */
[----:B------:R1:W-:Y:S04]  /*6e540*/  STSM.16.M88.4 [R10], R24 ;  /* 0x000000180a007844 */ /* 0x0003e80000000200 */
[----:B0-----:R-:W2:Y:S04]  /*6e550*/  LDL.LU R11, [R1+0x96c] ;  /* 0x00096c00010b7983 */ /* 0x001ea80000300800 */
[----:B-1----:R-:W2:Y:S04]  /*6e560*/  LDL.LU.64 R26, [R1+0x3630] ;  /* 0x00363000011a7983 */ /* 0x002ea80000300a00 */
[----:B------:R-:W2:Y:S01]  /*6e570*/  LDL.LU.64 R24, [R1+0x3628] ;  /* 0x0036280001187983 */ /* 0x000ea20000300a00 */
[----:B------:R-:W-:-:S05]  /*6e580*/  LOP3.LUT R15, R15, 0xffff, RZ, 0xc0, !PT ;  /* 0x0000ffff0f0f7812 */ /* 0x000fca00078ec0ff */
[----:B------:R0:W-:Y:S01]  /*6e590*/  STL [R1+0x30], R15 ;  /* 0x0000300f01007387 */ /* 0x0001e20000100800 */
[----:B----4-:R-:W-:Y:S02]  /*6e5a0*/  LOP3.LUT R28, R28, 0xffff, RZ, 0xc0, !PT ;  /* 0x0000ffff1c1c7812 */ /* 0x010fe400078ec0ff */
[----:B------:R-:W-:Y:S02]  /*6e5b0*/  LOP3.LUT R29, R29, 0xffff, RZ, 0xc0, !PT ;  /* 0x0000ffff1d1d7812 */ /* 0x000fe400078ec0ff */
[----:B------:R-:W-:Y:S02]  /*6e5c0*/  LOP3.LUT R14, R14, 0xffff, RZ, 0xc0, !PT ;  /* 0x0000ffff0e0e7812 */ /* 0x000fe400078ec0ff */
[----:B------:R-:W-:Y:S01]  /*6e5d0*/  LOP3.LUT R22, R22, 0xffff, RZ, 0xc0, !PT ;  /* 0x0000ffff16167812 */ /* 0x000fe200078ec0ff */
[----:B------:R-:W-:Y:S01]  /*6e5e0*/  BAR.SYNC.DEFER_BLOCKING 0x0 ;  /* 0x0000000000007b1d */ /* 0x000fe20000010000 */
[----:B--2---:R-:W-:-:S05]  /*6e5f0*/  PRMT R24, R24, 0x4210, R15 ;  /* 0x0000421018187816 */ /* 0x004fca000000000f */
[----:B0-----:R-:W2:Y:S01]  /*6e600*/  LDL.LU R15, [R1+0x3624] ;  /* 0x00362400010f7983 */ /* 0x001ea20000300800 */
[----:B------:R-:W-:-:S04]  /*6e610*/  LOP3.LUT R11, R11, 0xffff, RZ, 0xc0, !PT ;  /* 0x0000ffff0b0b7812 */ /* 0x000fc800078ec0ff */
[----:B------:R-:W-:Y:S01]  /*6e620*/  PRMT R25, R25, 0x4210, R11 ;  /* 0x0000421019197816 */ /* 0x000fe2000000000b */
[----:B------:R3:W-:Y:S04]  /*6e630*/  STL [R1+0x34], R11 ;  /* 0x0000340b01007387 */ /* 0x0007e80000100800 */
[----:B------:R0:W-:Y:S01]  /*6e640*/  STL [R1+0x20], R24 ;  /* 0x0000201801007387 */ /* 0x0001e20000100800 */
[----:B------:R-:W-:Y:S02]  /*6e650*/  LOP3.LUT R27, R27, 0xffff, RZ, 0xc0, !PT ;  /* 0x0000ffff1b1b7812 */ /* 0x000fe400078ec0ff */
[----:B---3--:R-:W-:Y:S02]  /*6e660*/  PRMT R11, R18, 0x4210, R28 ;  /* 0x00004210120b7816 */ /* 0x008fe4000000001c */
[----:B------:R-:W-:-:S02]  /*6e670*/  PRMT R18, R20, 0x4210, R14 ;  /* 0x0000421014127816 */ /* 0x000fc4000000000e */
[----:B0-----:R-:W-:Y:S01]  /*6e680*/  PRMT R24, R23, 0x4210, R29 ;  /* 0x0000421017187816 */ /* 0x001fe2000000001d */
[----:B------:R-:W-:Y:S01]  /*6e690*/  STL [R1+0x24], R25 ;  /* 0x0000241901007387 */ /* 0x000fe20000100800 */
[----:B------:R-:W-:-:S03]  /*6e6a0*/  PRMT R23, R19, 0x4210, R27 ;  /* 0x0000421013177816 */ /* 0x000fc6000000001b */
[----:B------:R-:W-:Y:S04]  /*6e6b0*/  STL [R1+0x28], R24 ;  /* 0x0000281801007387 */ /* 0x000fe80000100800 */
[----:B------:R0:W-:Y:S04]  /*6e6c0*/  STL [R1+0x2c], R18 ;  /* 0x00002c1201007387 */ /* 0x0001e80000100800 */
[----:B------:R-:W3:Y:S04]  /*6e6d0*/  LDL.LU R20, [R1+0x354] ;  /* 0x0003540001147983 */ /* 0x000ee80000300800 */
[----:B------:R-:W4:Y:S04]  /*6e6e0*/  LDL.LU R19, [R1+0x358] ;  /* 0x0003580001137983 */ /* 0x000f280000300800 */
[----:B0-----:R-:W3:Y:S04]  /*6e6f0*/  LDL.LU R18, [R1+0x35c] ;  /* 0x00035c0001127983 */ /* 0x001ee80000300800 */
[----:B------:R-:W3:Y:S04]  /*6e700*/  LDL.LU R24, [R1+0x364] ;  /* 0x0003640001187983 */ /* 0x000ee80000300800 */
[----:B------:R-:W3:Y:S04]  /*6e710*/  LDL.LU R25, [R1+0x360] ;  /* 0x0003600001197983 */ /* 0x000ee80000300800 */
[----:B--2---:R-:W-:Y:S04]  /*6e720*/  STL.64 [R1+0x3608], R14 ;  /* 0x0036080e01007387 */ /* 0x004fe80000100a00 */
[----:B------:R0:W-:Y:S02]  /*6e730*/  STL.64 [R1+0x3600], R12 ;  /* 0x0036000c01007387 */ /* 0x0001e40000100a00 */
[----:B0-----:R-:W-:-:S02]  /*6e740*/  IMAD.MOV.U32 R12, RZ, RZ, R11 ;  /* 0x000000ffff0c7224 */ /* 0x001fc400078e000b */
[----:B------:R-:W2:Y:S01]  /*6e750*/  LDL.LU R11, [R1+0x3620] ;  /* 0x00362000010b7983 */ /* 0x000ea20000300800 */
[----:B------:R-:W-:-:S04]  /*6e760*/  LOP3.LUT R26, R26, 0xffff, RZ, 0xc0, !PT ;  /* 0x0000ffff1a1a7812 */ /* 0x000fc800078ec0ff */
[----:B------:R-:W-:Y:S01]  /*6e770*/  PRMT R21, R21, 0x4210, R26 ;  /* 0x0000421015157816 */ /* 0x000fe2000000001a */
[----:B------:R-:W-:Y:S04]  /*6e780*/  STL.64 [R1+0x3618], R26 ;  /* 0x0036181a01007387 */ /* 0x000fe80000100a00 */
[----:B---3--:R-:W-:Y:S01]  /*6e790*/  STL.64 [R1+0x3610], R24 ;  /* 0x0036101801007387 */ /* 0x008fe20000100a00 */
[----:B------:R-:W-:Y:S01]  /*6e7a0*/  PRMT R16, R16, 0x4210, R22 ;  /* 0x0000421010107816 */ /* 0x000fe20000000016 */
[----:B------:R-:W-:Y:S02]  /*6e7b0*/  IMAD.MOV.U32 R13, RZ, RZ, R23 ;  /* 0x000000ffff0d7224 */ /* 0x000fe400078e0017 */
[----:B------:R-:W-:Y:S01]  /*6e7c0*/  IMAD.MOV.U32 R14, RZ, RZ, R21 ;  /* 0x000000ffff0e7224 */ /* 0x000fe200078e0015 */
[----:B------:R-:W3:Y:S01]  /*6e7d0*/  LDL.LU R23, [R1+0x368] ;  /* 0x0003680001177983 */ /* 0x000ee20000300800 */
[----:B------:R-:W-:-:S03]  /*6e7e0*/  IMAD.MOV.U32 R15, RZ, RZ, R16 ;  /* 0x000000ffff0f7224 */ /* 0x000fc600078e0010 */
[----:B------:R-:W3:Y:S04]  /*6e7f0*/  LDL.LU R21, [R1+0x350] ;  /* 0x0003500001157983 */ /* 0x000ee80000300800 */
[----:B------:R-:W3:Y:S04]  /*6e800*/  LDL.LU R16, [R1+0x330] ;  /* 0x0003300001107983 */ /* 0x000ee80000300800 */
[----:B--2---:R-:W0:Y:S01]  /*6e810*/  LDS.128 R24, [R11] ;  /* 0x000000000b187984 */ /* 0x004e220000000c00 */
[----:B------:R-:W-:Y:S06]  /*6e820*/  BAR.SYNC.DEFER_BLOCKING 0x0 ;  /* 0x0000000000007b1d */ /* 0x000fec0000010000 */
[----:B0-----:R-:W-:Y:S04]  /*6e830*/  STL.64 [R1+0x320], R24 ;  /* 0x0003201801007387 */ /* 0x001fe80000100a00 */
[----:B------:R0:W-:Y:S04]  /*6e840*/  STL.64 [R1+0x328], R26 ;  /* 0x0003281a01007387 */ /* 0x0001e80000100a00 */
[----:B0-----:R-:W2:Y:S04]  /*6e850*/  LDL.LU.64 R26, [R1+0x3618] ;  /* 0x00361800011a7983 */ /* 0x001ea80000300a00 */
[----:B------:R-:W3:Y:S04]  /*6e860*/  LDL.LU.64 R24, [R1+0x3610] ;  /* 0x0036100001187983 */ /* 0x000ee80000300a00 */
[----:B------:R0:W-:Y:S04]  /*6e870*/  STSM.16.M88.4 [R10], R12 ;  /* 0x0000000c0a007844 */ /* 0x0001e80000000200 */
[----:B0-----:R-:W4:Y:S04]  /*6e880*/  LDL.LU.64 R14, [R1+0x3608] ;  /* 0x00360800010e7983 */ /* 0x001f280000300a00 */
[----:B------:R-:W4:Y:S01]  /*6e890*/  LDL.LU.64 R12, [R1+0x3600] ;  /* 0x00360000010c7983 */ /* 0x000f220000300a00 */
[----:B------:R-:W-:Y:S06]  /*6e8a0*/  BAR.SYNC.DEFER_BLOCKING 0x0 ;  /* 0x0000000000007b1d */ /* 0x000fec0000010000 */
[----:B--2---:R-:W-:Y:S04]  /*6e8b0*/  STL.64 [R1+0x35f8], R26 ;  /* 0x0035f81a01007387 */ /* 0x004fe80000100a00 */
[----:B---3--:R-:W-:Y:S04]  /*6e8c0*/  STL.64 [R1+0x35f0], R24 ;  /* 0x0035f01801007387 */ /* 0x008fe80000100a00 */
[----:B------:R-:W-:Y:S04]  /*6e8d0*/  STL.64 [R1+0x35e8], R22 ;  /* 0x0035e81601007387 */ /* 0x000fe80000100a00 */
[----:B------:R0:W-:Y:S04]  /*6e8e0*/  STL.64 [R1+0x35e0], R20 ;  /* 0x0035e01401007387 */ /* 0x0001e80000100a00 */
[----:B------:R-:W1:Y:S04]  /*6e8f0*/  LDS.128 R24, [R11] ;  /* 0x000000000b187984 */ /* 0x000e680000000c00 */
[----:B0-----:R-:W2:Y:S04]  /*6e900*/  LDL.LU R20, [R1+0x20] ;  /* 0x0000200001147983 */ /* 0x001ea80000300800 */
[----:B------:R-:W2:Y:S04]  /*6e910*/  LDL.LU R21, [R1+0x24] ;  /* 0x0000240001157983 */ /* 0x000ea80000300800 */
[----:B------:R-:W2:Y:S04]  /*6e920*/  LDL.LU R22, [R1+0x28] ;  /* 0x0000280001167983 */ /* 0x000ea80000300800 */
[----:B------:R-:W2:Y:S01]  /*6e930*/  LDL.LU R23, [R1+0x2c] ;  /* 0x00002c0001177983 */ /* 0x000ea20000300800 */
[----:B------:R-:W-:Y:S06]  /*6e940*/  BAR.SYNC.DEFER_BLOCKING 0x0 ;  /* 0x0000000000007b1d */ /* 0x000fec0000010000 */
[----:B------:R0:W-:Y:S04]  /*6e950*/  STL.64 [R1+0x35d8], R6 ;  /* 0x0035d80601007387 */ /* 0x0001e80000100a00 */
[----:B0-----:R-:W3:Y:S04]  /*6e960*/  LDL.LU R6, [R1+0x30] ;  /* 0x0000300001067983 */ /* 0x001ee80000300800 */
[----:B------:R-:W4:Y:S04]  /*6e970*/  LDL.LU R7, [R1+0x34] ;  /* 0x0000340001077983 */ /* 0x000f280000300800 */
[----:B------:R-:W-:Y:S04]  /*6e980*/  STL.64 [R1+0x35d0], R4 ;  /* 0x0035d00401007387 */ /* 0x000fe80000100a00 */
[----:B-1----:R-:W-:Y:S04]  /*6e990*/  STL.64 [R1+0x340], R24 ;  /* 0x0003401801007387 */ /* 0x002fe80000100a00 */
[----:B------:R0:W-:Y:S04]  /*6e9a0*/  STL.64 [R1+0x348], R26 ;  /* 0x0003481a01007387 */ /* 0x0001e80000100a00 */
[----:B0-----:R-:W3:Y:S04]  /*6e9b0*/  LDL.LU.64 R26, [R1+0x35f8] ;  /* 0x0035f800011a7983 */ /* 0x001ee80000300a00 */
[----:B------:R-:W3:Y:S04]  /*6e9c0*/  LDL.LU.64 R24, [R1+0x35f0] ;  /* 0x0035f00001187983 */ /* 0x000ee80000300a00 */
[----:B--2---:R0:W-:Y:S04]  /*6e9d0*/  STSM.16.M88.4 [R10], R20 ;  /* 0x000000140a007844 */ /* 0x0041e80000000200 */
[----:B0-----:R-:W2:Y:S04]  /*6e9e0*/  LDL.LU.64 R22, [R1+0x35e8] ;  /* 0x0035e80001167983 */ /* 0x001ea80000300a00 */
[----:B------:R-:W2:Y:S01]  /*6e9f0*/  LDL.LU.64 R20, [R1+0x35e0] ;  /* 0x0035e00001147983 */ /* 0x000ea20000300a00 */
[----:B----4-:R-:W-:-:S02]  /*6ea00*/  PRMT R19, R19, 0x5210, R7 ;  /* 0x0000521013137816 */ /* 0x010fc40000000007 */
[----:B---3--:R-:W-:Y:S02]  /*6ea10*/  PRMT R25, R25, 0x5210, R27 ;  /* 0x0000521019197816 */ /* 0x008fe4000000001b */
[----:B------:R-:W-:Y:S02]  /*6ea20*/  PRMT R24, R24, 0x5210, R28 ;  /* 0x0000521018187816 */ /* 0x000fe4000000001c */
[----:B------:R-:W-:Y:S02]  /*6ea30*/  PRMT R18, R18, 0x5210, R29 ;  /* 0x0000521012127816 */ /* 0x000fe4000000001d */
[----:B------:R-:W-:Y:S01]  /*6ea40*/  PRMT R16, R16, 0x5210, R14 ;  /* 0x0000521010107816 */ /* 0x000fe2000000000e */
[----:B------:R-:W-:Y:S01]  /*6ea50*/  BAR.SYNC.DEFER_BLOCKING 0x0 ;  /* 0x0000000000007b1d */ /* 0x000fe20000010000 */
[----:B--2---:R-:W-:-:S05]  /*6ea60*/  PRMT R20, R20, 0x5210, R6 ;  /* 0x0000521014147816 */ /* 0x004fca0000000006 */
[----:B------:R-:W0:Y:S01]  /*6ea70*/  LDS.128 R4, [R11] ;  /* 0x000000000b047984 */ /* 0x000e220000000c00 */
[----:B------:R-:W-:Y:S02]  /*6ea80*/  PRMT R26, R23, 0x5210, R26 ;  /* 0x00005210171a7816 */ /* 0x000fe4000000001a */
[----:B------:R-:W-:Y:S01]  /*6ea90*/  PRMT R27, R21, 0x5210, R22 ;  /* 0x00005210151b7816 */ /* 0x000fe20000000016 */
[----:B------:R-:W-:Y:S06]  /*6eaa0*/  BAR.SYNC.DEFER_BLOCKING 0x0 ;  /* 0x0000000000007b1d */ /* 0x000fec0000010000 */
[----:B------:R-:W-:Y:S02]  /*6eab0*/  STSM.16.M88.4 [R10], R24 ;  /* 0x000000180a007844 */ /* 0x000fe40000000200 */
[----:B------:R-:W-:Y:S06]  /*6eac0*/  BAR.SYNC.DEFER_BLOCKING 0x0 ;  /* 0x0000000000007b1d */ /* 0x000fec0000010000 */
[----:B------:R-:W1:Y:S04]  /*6ead0*/  LDS.128 R24, [R11] ;  /* 0x000000000b187984 */ /* 0x000e680000000c00 */
[----:B0-----:R-:W-:Y:S04]  /*6eae0*/  STL.64 [R1+0x350], R4 ;  /* 0x0003500401007387 */ /* 0x001fe80000100a00 */
[----:B------:R0:W-:Y:S04]  /*6eaf0*/  STL.64 [R1+0x358], R6 ;  /* 0x0003580601007387 */ /* 0x0001e80000100a00 */
[----:B0-----:R-:W2:Y:S04]  /*6eb00*/  LDL.LU.64 R6, [R1+0x35d8] ;  /* 0x0035d80001067983 */ /* 0x001ea80000300a00 */
[----:B------:R-:W3:Y:S04]  /*6eb10*/  LDL.LU.64 R4, [R1+0x35d0] ;  /* 0x0035d00001047983 */ /* 0x000ee80000300a00 */
[----:B-1----:R-:W-:Y:S04]  /*6eb20*/  STL.64 [R1+0x60], R24 ;  /* 0x0000601801007387 */ /* 0x002fe80000100a00 */
[----:B------:R0:W-:Y:S04]  /*6eb30*/  STL.64 [R1+0x68], R26 ;  /* 0x0000681a01007387 */ /* 0x0001e80000100a00 */
[----:B------:R1:W-:Y:S04]  /*6eb40*/  STL [R1+0x35b8], R11 ;  /* 0x0035b80b01007387 */ /* 0x0003e80000100800 */
[----:B------:R-:W4:Y:S04]  /*6eb50*/  LDL.LU R28, [R1+0xb44] ;  /* 0x000b4400011c7983 */ /* 0x000f280000300800 */
[----:B0-----:R-:W2:Y:S04]  /*6eb60*/  LDL.LU R27, [R1+0xb40] ;  /* 0x000b4000011b7983 */ /* 0x001ea80000300800 */
[----:B------:R-:W2:Y:S04]  /*6eb70*/  LDL.LU R26, [R1+0xa7c] ;  /* 0x000a7c00011a7983 */ /* 0x000ea80000300800 */
[----:B------:R-:W2:Y:S04]  /*6eb80*/  LDL.LU R22, [R1+0xa78] ;  /* 0x000a780001167983 */ /* 0x000ea80000300800 */
[----:B-1----:R-:W2:Y:S04]  /*6eb90*/  LDL.LU R11, [R1+0x984] ;  /* 0x00098400010b7983 */ /* 0x002ea80000300800 */
[----:B------:R-:W2:Y:S04]  /*6eba0*/  LDL.LU R29, [R1+0x968] ;  /* 0x00096800011d7983 */ /* 0x000ea80000300800 */
[----:B------:R-:W2:Y:S04]  /*6ebb0*/  LDL.LU R14, [R1+0x964] ;  /* 0x00096400010e7983 */ /* 0x000ea80000300800 */
[----:B------:R-:W3:Y:S01]  /*6ebc0*/  LDL.LU R24, [R1+0xb24] ;  /* 0x000b240001187983 */ /* 0x000ee20000300800 */
[----:B------:R-:W-:Y:S06]  /*6ebd0*/  BAR.SYNC.DEFER_BLOCKING 0x0 ;  /* 0x0000000000007b1d */ /* 0x000fec0000010000 */
[----:B--2---:R0:W-:Y:S04]  /*6ebe0*/  STL.64 [R1+0x35c8], R14 ;  /* 0x0035c80e01007387 */ /* 0x0041e80000100a00 */
[----:B------:R1:W-:Y:S04]  /*6ebf0*/  STL.64 [R1+0x35c0], R12 ;  /* 0x0035c00c01007387 */ /* 0x0003e80000100a00 */
[----:B------:R-:W2:Y:S01]  /*6ec00*/  LDL.LU R25, [R1+0xb20] ;  /* 0x000b200001197983 */ /* 0x000ea20000300800 */
[----:B0-----:R-:W-:-:S03]  /*6ec10*/  IMAD.MOV.U32 R14, RZ, RZ, R18 ;  /* 0x000000ffff0e7224 */ /* 0x001fc600078e0012 */
[----:B------:R-:W2:Y:S01]  /*6ec20*/  LDL.LU R23, [R1+0xb1c] ;  /* 0x000b1c0001177983 */ /* 0x000ea20000300800 */
[----:B------:R-:W-:Y:S02]  /*6ec30*/  IMAD.MOV.U32 R15, RZ, RZ, R16 ;  /* 0x000000ffff0f7224 */ /* 0x000fe400078e0010 */
[----:B-1----:R-:W-:Y:S01]  /*6ec40*/  IMAD.MOV.U32 R12, RZ, RZ, R20 ;  /* 0x000000ffff0c7224 */ /* 0x002fe200078e0014 */
[----:B------:R-:W2:Y:S01]  /*6ec50*/  LDL.LU R18, [R1+0xafc] ;  /* 0x000afc0001127983 */ /* 0x000ea20000300800 */
[----:B------:R-:W-:-:S05]  /*6ec60*/  IMAD.MOV.U32 R13, RZ, RZ, R19 ;  /* 0x000000ffff0d7224 */ /* 0x000fca00078e0013 */
[----:B------:R0:W-:Y:S04]  /*6ec70*/  STSM.16.M88.4 [R10], R12 ;  /* 0x0000000c0a007844 */ /* 0x0001e80000000200 */
[----:B0-----:R-:W2:Y:S04]  /*6ec80*/  LDL.LU.64 R14, [R1+0x35c8] ;  /* 0x0035c800010e7983 */ /* 0x001ea80000300a00 */
[----:B------:R-:W2:Y:S04]  /*6ec90*/  LDL.LU.64 R12, [R1+0x35c0] ;  /* 0x0035c000010c7983 */ /* 0x000ea80000300a00 */
[----:B------:R-:W2:Y:S04]  /*6eca0*/  LDL.LU R19, [R1+0xaf8] ;  /* 0x000af80001137983 */ /* 0x000ea80000300800 */
[----:B------:R-:W2:Y:S04]  /*6ecb0*/  LDL.LU R20, [R1+0xaec] ;  /* 0x000aec0001147983 */ /* 0x000ea80000300800 */
[----:B------:R-:W2:Y:S04]  /*6ecc0*/  LDL.LU R21, [R1+0xae8] ;  /* 0x000ae80001157983 */ /* 0x000ea80000300800 */
[----:B------:R-:W2:Y:S04]  /*6ecd0*/  LDL.LU R16, [R1+0xb28] ;  /* 0x000b280001107983 */ /* 0x000ea80000300800 */
[----:B------:R0:W-:Y:S04]  /*6ece0*/  STL [R1+0x35a0], R10 ;  /* 0x0035a00a01007387 */ /* 0x0001e80000100800 */
[----:B0-----:R-:W2:Y:S01]  /*6ecf0*/  LDL.LU R10, [R1+0x980] ;  /* 0x00098000010a7983 */ /* 0x001ea20000300800 */
[----:B------:R-:W-:-:S04]  /*6ed00*/  LOP3.LUT R11, R11, 0xffff, RZ, 0xc0, !PT ;  /* 0x0000ffff0b0b7812 */ /* 0x000fc800078ec0ff */
[----:B---3--:R-:W-:Y:S01]  /*6ed10*/  PRMT R24, R24, 0x4210, R11 ;  /* 0x0000421018187816 */ /* 0x008fe2000000000b */
[----:B------:R0:W-:Y:S04]  /*6ed20*/  STL [R1+0x30], R11 ;  /* 0x0000300b01007387 */ /* 0x0001e80000100800 */
[----:B0-----:R-:W3:Y:S01]  /*6ed30*/  LDL.LU R11, [R1+0x35b8] ;  /* 0x0035b800010b7983 */ /* 0x001ee20000300800 */
[----:B------:R-:W-:Y:S02]  /*6ed40*/  LOP3.LUT R29, R29, 0xffff, RZ, 0xc0, !PT ;  /* 0x0000ffff1d1d7812 */ /* 0x000fe400078ec0ff */
[----:B----4-:R-:W-:Y:S02]  /*6ed50*/  LOP3.LUT R28, R28, 0xffff, RZ, 0xc0, !PT ;  /* 0x0000ffff1c1c7812 */ /* 0x010fe400078ec0ff */
[----:B------:R-:W-:-:S02]  /*6ed60*/  LOP3.LUT R27, R27, 0xffff, RZ, 0xc0, !PT ;  /* 0x0000ffff1b1b7812 */ /* 0x000fc400078ec0ff */
[----:B------:R-:W-:Y:S02]  /*6ed70*/  LOP3.LUT R26, R26, 0xffff, RZ, 0xc0, !PT ;  /* 0x0000ffff1a1a7812 */ /* 0x000fe400078ec0ff */
[----:B------:R-:W-:Y:S01]  /*6ed80*/  LOP3.LUT R22, R22, 0xffff, RZ, 0xc0, !PT ;  /* 0x0000ffff16167812 */ /* 0x000fe200078ec0ff */
[----:B------:R-:W-:Y:S01]  /*6ed90*/  BAR.SYNC.DEFER_BLOCKING 0x0 ;  /* 0x0000000000007b1d */ /* 0x000fe20000010000 */
[----:B--2---:R-:W-:Y:S02]  /*6eda0*/  PRMT R23, R23, 0x4210, R29 ;  /* 0x0000421017177816 */ /* 0x004fe4000000001d */
[----:B------:R-:W-:Y:S02]  /*6edb0*/  PRMT R19, R19, 0x4210, R27 ;  /* 0x0000421013137816 */ /* 0x000fe4000000001b */
[----:B------:R-:W-:Y:S02]  /*6edc0*/  LOP3.LUT R14, R14, 0xffff, RZ, 0xc0, !PT ;  /* 0x0000ffff0e0e7812 */ /* 0x000fe400078ec0ff */
[----:B------:R-:W-:-:S05]  /*6edd0*/  LOP3.LUT R10, R10, 0xffff, RZ, 0xc0, !PT ;  /* 0x0000ffff0a0a7812 */ /* 0x000fca00078ec0ff */
[----:B------:R-:W-:Y:S04]  /*6ede0*/  STL [R1+0x34], R10 ;  /* 0x0000340a01007387 */ /* 0x000fe80000100800 */
[----:B------:R0:W-:Y:S02]  /*6edf0*/  STL [R1+0x20], R24 ;  /* 0x0000201801007387 */ /* 0x0001e40000100800 */
[----:B0-----:R-:W-:Y:S02]  /*6ee00*/  PRMT R24, R25, 0x4210, R10 ;  /* 0x0000421019187816 */ /* 0x001fe4000000000a */
[----:B------:R-:W-:Y:S02]  /*6ee10*/  PRMT R10, R18, 0x4210, R28 ;  /* 0x00004210120a7816 */ /* 0x000fe4000000001c */
[----:B------:R-:W-:Y:S01]  /*6ee20*/  PRMT R18, R20, 0x4210, R26 ;  /* 0x0000421014127816 */ /* 0x000fe2000000001a */
[----:B------:R-:W-:Y:S04]  /*6ee30*/  STL [R1+0x24], R24 ;  /* 0x0000241801007387 */ /* 0x000fe80000100800 */
[----:B------:R-:W-:Y:S04]  /*6ee40*/  STL [R1+0x35a4], R28 ;  /* 0x0035a41c01007387 */ /* 0x000fe80000100800 */
[----:B------:R-:W-:Y:S04]  /*6ee50*/  STL [R1+0x28], R23 ;  /* 0x0000281701007387 */ /* 0x000fe80000100800 */
[----:B------:R0:W-:Y:S04]  /*6ee60*/  STL [R1+0x10], R10 ;  /* 0x0000100a01007387 */ /* 0x0001e80000100800 */
[----:B------:R1:W-:Y:S04]  /*6ee70*/  STL [R1+0x14], R19 ;  /* 0x0000141301007387 */ /* 0x0003e80000100800 */
[----:B------:R2:W-:Y:S01]  /*6ee80*/  STL [R1+0x18], R18 ;  /* 0x0000181201007387 */ /* 0x0005e20000100800 */
[----:B0-----:R-:W-:-:S03]  /*6ee90*/  PRMT R10, R21, 0x4210, R22 ;  /* 0x00004210150a7816 */ /* 0x001fc60000000016 */
[----:B------:R-:W-:Y:S04]  /*6eea0*/  STL.64 [R1+0x35b0], R6 ;  /* 0x0035b00601007387 */ /* 0x000fe80000100a00 */
[----:B------:R-:W-:Y:S04]  /*6eeb0*/  STL.64 [R1+0x35a8], R4 ;  /* 0x0035a80401007387 */ /* 0x000fe80000100a00 */
[----:B------:R-:W4:Y:S04]  /*6eec0*/  LDL.LU R21, [R1+0x37c] ;  /* 0x00037c0001157983 */ /* 0x000f280000300800 */
[----:B------:R-:W4:Y:S04]  /*6eed0*/  LDL.LU R20, [R1+0x378] ;  /* 0x0003780001147983 */ /* 0x000f280000300800 */
[----:B-1----:R-:W4:Y:S01]  /*6eee0*/  LDL.LU R19, [R1+0x3a4] ;  /* 0x0003a40001137983 */ /* 0x002f220000300800 */
[----:B------:R-:W-:-:S03]  /*6eef0*/  PRMT R28, R16, 0x4210, R14 ;  /* 0x00004210101c7816 */ /* 0x000fc6000000000e */
[----:B------:R-:W4:Y:S04]  /*6ef00*/  LDL.LU R24, [R1+0x3a8] ;  /* 0x0003a80001187983 */ /* 0x000f280000300800 */
[----:B------:R-:W4:Y:S04]  /*6ef10*/  LDL.LU R25, [R1+0x3a0] ;  /* 0x0003a00001197983 */ /* 0x000f280000300800 */
[----:B------:R-:W4:Y:S04]  /*6ef20*/  LDL.LU R23, [R1+0x3ac] ;  /* 0x0003ac0001177983 */ /* 0x000f280000300800 */
[----:B--2---:R-:W4:Y:S04]  /*6ef30*/  LDL.LU R18, [R1+0x374] ;  /* 0x0003740001127983 */ /* 0x004f280000300800 */
[----:B------:R-:W2:Y:S04]  /*6ef40*/  LDL.LU R16, [R1+0x370] ;  /* 0x0003700001107983 */ /* 0x000ea80000300800 */
[----:B---3--:R-:W0:Y:S04]  /*6ef50*/  LDS.128 R4, [R11] ;  /* 0x000000000b047984 */ /* 0x008e280000000c00 */
[----:B0-----:R-:W-:Y:S04]  /*6ef60*/  STL.64 [R1+0x360], R4 ;  /* 0x0003600401007387 */ /* 0x001fe80000100a00 */
[----:B------:R0:W-:Y:S04]  /*6ef70*/  STL.64 [R1+0x368], R6 ;  /* 0x0003680601007387 */ /* 0x0001e80000100a00 */
[----:B0-----:R-:W3:Y:S04]  /*6ef80*/  LDL.LU.64 R6, [R1+0x35b0] ;  /* 0x0035b00001067983 */ /* 0x001ee80000300a00 */
[----:B------:R-:W3:Y:S01]  /*6ef90*/  LDL.LU.64 R4, [R1+0x35a8] ;  /* 0x0035a80001047983 */ /* 0x000ee20000300a00 */
[----:B------:R-:W-:Y:S06]  /*6efa0*/  BAR.SYNC.DEFER_BLOCKING 0x0 ;  /* 0x0000000000007b1d */ /* 0x000fec0000010000 */
[----:B----4-:R-:W-:Y:S04]  /*6efb0*/  STL.64 [R1+0x3588], R18 ;  /* 0x0035881201007387 */ /* 0x010fe80000100a00 */
[----:B--2---:R0:W-:Y:S04]  /*6efc0*/  STL.64 [R1+0x3580], R16 ;  /* 0x0035801001007387 */ /* 0x0041e80000100a00 */
[----:B0-----:R-:W2:Y:S04]  /*6efd0*/  LDL.LU R16, [R1+0x20] ;  /* 0x0000200001107983 */ /* 0x001ea80000300800 */
[----:B------:R-:W2:Y:S04]  /*6efe0*/  LDL.LU R17, [R1+0x24] ;  /* 0x0000240001117983 */ /* 0x000ea80000300800 */
[----:B------:R-:W4:Y:S01]  /*6eff0*/  LDL.LU R18, [R1+0x28] ;  /* 0x0000280001127983 */ /* 0x000f220000300800 */
[----:B------:R-:W-:-:S03]  /*6f000*/  IMAD.MOV.U32 R19, RZ, RZ, R28 ;  /* 0x000000ffff137224 */ /* 0x000fc600078e001c */
[----:B------:R-:W2:Y:S04]  /*6f010*/  LDL.LU R28, [R1+0x35a4] ;  /* 0x0035a400011c7983 */ /* 0x000ea80000300800 */
[----:B----4-:R0:W-:Y:S04]  /*6f020*/  STL.64 [R1+0x3598], R18 ;  /* 0x0035981201007387 */ /* 0x0101e80000100a00 */
[----:B--2---:R1:W-:Y:S01]  /*6f030*/  STL.64 [R1+0x3590], R16 ;  /* 0x0035901001007387 */ /* 0x0043e20000100a00 */
[----:B0-----:R-:W-:-:S03]  /*6f040*/  IMAD.MOV.U32 R19, RZ, RZ, R10 ;  /* 0x000000ffff137224 */ /* 0x001fc600078e000a */
[----:B-1----:R-:W2:Y:S04]  /*6f050*/  LDL.LU R16, [R1+0x10] ;  /* 0x0000100001107983 */ /* 0x002ea80000300800 */
[----:B------:R-:W2:Y:S04]  /*6f060*/  LDL.LU R17, [R1+0x14] ;  /* 0x0000140001117983 */ /* 0x000ea80000300800 */
[----:B------:R-:W2:Y:S04]  /*6f070*/  LDL.LU R18, [R1+0x18] ;  /* 0x0000180001127983 */ /* 0x000ea80000300800 */
[----:B------:R-:W2:Y:S04]  /*6f080*/  LDL.LU R10, [R1+0x35a0] ;  /* 0x0035a000010a7983 */ /* 0x000ea80000300800 */
[----:B---3--:R0:W-:Y:S04]  /*6f090*/  STL.64 [R1+0x3578], R6 ;  /* 0x0035780601007387 */ /* 0x0081e80000100a00 */
[----:B0-----:R-:W3:Y:S04]  /*6f0a0*/  LDL.LU R6, [R1+0x30] ;  /* 0x0000300001067983 */ /* 0x001ee80000300800 */
[----:B------:R-:W4:Y:S04]  /*6f0b0*/  LDL.LU R7, [R1+0x34] ;  /* 0x0000340001077983 */ /* 0x000f280000300800 */
[----:B------:R-:W-:Y:S04]  /*6f0c0*/  STL.64 [R1+0x3570], R4 ;  /* 0x0035700401007387 */ /* 0x000fe80000100a00 */
[----:B--2---:R-:W-:Y:S01]  /*6f0d0*/  STSM.16.M88.4 [R10], R16 ;  /* 0x000000100a007844 */ /* 0x004fe20000000200 */
[----:B------:R-:W-:Y:S06]  /*6f0e0*/  BAR.SYNC.DEFER_BLOCKING 0x0 ;  /* 0x0000000000007b1d */ /* 0x000fec0000010000 */
[----:B------:R-:W0:Y:S04]  /*6f0f0*/  LDS.128 R16, [R11] ;  /* 0x000000000b107984 */ /* 0x000e280000000c00 */
[----:B0-----:R-:W-:Y:S04]  /*6f100*/  STL.64 [R1+0x380], R16 ;  /* 0x0003801001007387 */ /* 0x001fe80000100a00 */
[----:B------:R0:W-:Y:S04]  /*6f110*/  STL.64 [R1+0x388], R18 ;  /* 0x0003881201007387 */ /* 0x0001e80000100a00 */
[----:B0-----:R-:W2:Y:S04]  /*6f120*/  LDL.LU.64 R18, [R1+0x3598] ;  /* 0x0035980001127983 */ /* 0x001ea80000300a00 */
[----:B------:R-:W2:Y:S01]  /*6f130*/  LDL.LU.64 R16, [R1+0x3590] ;  /* 0x0035900001107983 */ /* 0x000ea20000300a00 */
[----:B------:R-:W-:Y:S01]  /*6f140*/  BAR.SYNC.DEFER_BLOCKING 0x0 ;  /* 0x0000000000007b1d */ /* 0x000fe20000010000 */
[----:B---3--:R-:W-:-:S02]  /*6f150*/  PRMT R21, R21, 0x5210, R6 ;  /* 0x0000521015157816 */ /* 0x008fc40000000006 */
[----:B----4-:R-:W-:-:S03]  /*6f160*/  PRMT R20, R20, 0x5210, R7 ;  /* 0x0000521014147816 */ /* 0x010fc60000000007 */
[----:B--2---:R0:W-:Y:S02]  /*6f170*/  STSM.16.M88.4 [R10], R16 ;  /* 0x000000100a007844 */ /* 0x0041e40000000200 */
[----:B------:R-:W-:Y:S06]  /*6f180*/  BAR.SYNC.DEFER_BLOCKING 0x0 ;  /* 0x0000000000007b1d */ /* 0x000fec0000010000 */
[----:B0-----:R-:W2:Y:S04]  /*6f190*/  LDL.LU.64 R18, [R1+0x3588] ;  /* 0x0035880001127983 */ /* 0x001ea80000300a00 */
[----:B------:R-:W3:Y:S04]  /*6f1a0*/  LDL.LU.64 R16, [R1+0x3580] ;  /* 0x0035800001107983 */ /* 0x000ee80000300a00 */
[----:B------:R-:W0:Y:S04]  /*6f1b0*/  LDS.128 R4, [R11] ;  /* 0x000000000b047984 */ /* 0x000e280000000c00 */
[----:B0-----:R-:W-:Y:S04]  /*6f1c0*/  STL.64 [R1+0x370], R4 ;  /* 0x0003700401007387 */ /* 0x001fe80000100a00 */
[----:B------:R0:W-:Y:S04]  /*6f1d0*/  STL.64 [R1+0x378], R6 ;  /* 0x0003780601007387 */ /* 0x0001e80000100a00 */
[----:B0-----:R-:W4:Y:S04]  /*6f1e0*/  LDL.LU.64 R6, [R1+0x3578] ;  /* 0x0035780001067983 */ /* 0x001f280000300a00 */
[----:B------:R-:W4:Y:S01]  /*6f1f0*/  LDL.LU.64 R4, [R1+0x3570] ;  /* 0x0035700001047983 */ /* 0x000f220000300a00 */
[----:B------:R-:W-:-:S02]  /*6f200*/  PRMT R25, R25, 0x5210, R27 ;  /* 0x0000521019197816 */ /* 0x000fc4000000001b */
[----:B------:R-:W-:Y:S02]  /*6f210*/  PRMT R24, R24, 0x5210, R28 ;  /* 0x0000521018187816 */ /* 0x000fe4000000001c */
[----:B------:R-:W-:Y:S01]  /*6f220*/  PRMT R26, R23, 0x5210, R26 ;  /* 0x00005210171a7816 */ /* 0x000fe2000000001a */
[----:B------:R-:W-:Y:S01]  /*6f230*/  BAR.SYNC.DEFER_BLOCKING 0x0 ;  /* 0x0000000000007b1d */ /* 0x000fe20000010000 */
[----:B--2---:R-:W-:-:S05]  /*6f240*/  PRMT R27, R18, 0x5210, R22 ;  /* 0x00005210121b7816 */ /* 0x004fca0000000016 */
[----:B------:R0:W-:Y:S01]  /*6f250*/  STSM.16.M88.4 [R10], R24 ;  /* 0x000000180a007844 */ /* 0x0001e20000000200 */
[----:B------:R-:W-:Y:S02]  /*6f260*/  PRMT R19, R19, 0x5210, R29 ;  /* 0x0000521013137816 */ /* 0x000fe4000000001d */
[----:B---3--:R-:W-:Y:S01]  /*6f270*/  PRMT R16, R16, 0x5210, R14 ;  /* 0x0000521010107816 */ /* 0x008fe2000000000e */
[----:B----4-:R-:W-:Y:S04]  /*6f280*/  STL.64 [R1+0x3568], R6 ;  /* 0x0035680601007387 */ /* 0x010fe80000100a00 */
[----:B------:R-:W-:Y:S04]  /*6f290*/  STL.64 [R1+0x3560], R4 ;  /* 0x0035600401007387 */ /* 0x000fe80000100a00 */
[----:B0-----:R-:W2:Y:S04]  /*6f2a0*/  LDL.LU R25, [R1+0xb34] ;  /* 0x000b340001197983 */ /* 0x001ea80000300800 */
[----:B------:R-:W2:Y:S04]  /*6f2b0*/  LDL.LU R24, [R1+0xb30] ;  /* 0x000b300001187983 */ /* 0x000ea80000300800 */
[----:B------:R-:W3:Y:S04]  /*6f2c0*/  LDL.LU R22, [R1+0xab8] ;  /* 0x000ab80001167983 */ /* 0x000ee80000300800 */
[----:B------:R-:W4:Y:S04]  /*6f2d0*/  LDL.LU R18, [R1+0xaac] ;  /* 0x000aac0001127983 */ /* 0x000f280000300800 */
[----:B------:R-:W2:Y:S04]  /*6f2e0*/  LDL.LU R28, [R1+0x9a4] ;  /* 0x0009a400011c7983 */ /* 0x000ea80000300800 */
[----:B------:R-:W2:Y:S04]  /*6f2f0*/  LDL.LU R29, [R1+0x9a0] ;  /* 0x0009a000011d7983 */ /* 0x000ea80000300800 */
[----:B------:R-:W2:Y:S04]  /*6f300*/  LDL.LU R26, [R1+0x978] ;  /* 0x00097800011a7983 */ /* 0x000ea80000300800 */
[----:B------:R-:W2:Y:S04]  /*6f310*/  LDL.LU R14, [R1+0x974] ;  /* 0x00097400010e7983 */ /* 0x000ea80000300800 */
[----:B------:R-:W2:Y:S01]  /*6f320*/  LDL.LU R27, [R1+0xb88] ;  /* 0x000b8800011b7983 */ /* 0x000ea20000300800 */
[----:B------:R-:W-:Y:S06]  /*6f330*/  BAR.SYNC.DEFER_BLOCKING 0x0 ;  /* 0x0000000000007b1d */ /* 0x000fec0000010000 */
[----:B------:R-:W0:Y:S02]  /*6f340*/  LDS.128 R4, [R11] ;  /* 0x000000000b047984 */ /* 0x000e240000000c00 */
[----:B------:R-:W-:Y:S06]  /*6f350*/  BAR.SYNC.DEFER_BLOCKING 0x0 ;  /* 0x0000000000007b1d */ /* 0x000fec0000010000 */
[----:B--2---:R1:W-:Y:S04]  /*6f360*/  STL.64 [R1+0x3558], R26 ;  /* 0x0035581a01007387 */ /* 0x0043e80000100a00 */
[----:B------:R2:W-:Y:S04]  /*6f370*/  STL.64 [R1+0x3550], R24 ;  /* 0x0035501801007387 */ /* 0x0005e80000100a00 */
[----:B------:R-:W4:Y:S01]  /*6f380*/  LDL.LU R23, [R1+0xb7c] ;  /* 0x000b7c0001177983 */ /* 0x000f220000300800 */
[----:B-1----:R-:W-:-:S02]  /*6f390*/  IMAD.MOV.U32 R26, RZ, RZ, R19 ;  /* 0x000000ffff1a7224 */ /* 0x002fc400078e0013 */
[----:B------:R-:W-:Y:S01]  /*6f3a0*/  IMAD.MOV.U32 R27, RZ, RZ, R16 ;  /* 0x000000ffff1b7224 */ /* 0x000fe200078e0010 */
[----:B------:R-:W4:Y:S01]  /*6f3b0*/  LDL.LU R19, [R1+0xb78] ;  /* 0x000b780001137983 */ /* 0x000f220000300800 */
[----:B--2---:R-:W-:Y:S02]  /*6f3c0*/  IMAD.MOV.U32 R24, RZ, RZ, R21 ;  /* 0x000000ffff187224 */ /* 0x004fe400078e0015 */
[----:B------:R-:W-:Y:S01]  /*6f3d0*/  IMAD.MOV.U32 R25, RZ, RZ, R20 ;  /* 0x000000ffff197224 */ /* 0x000fe200078e0014 */
[----:B0-----:R-:W-:Y:S04]  /*6f3e0*/  STL.64 [R1+0x50], R4 ;  /* 0x0000500401007387 */ /* 0x001fe80000100a00 */
[----:B------:R0:W-:Y:S04]  /*6f3f0*/  STL.64 [R1+0x58], R6 ;  /* 0x0000580601007387 */ /* 0x0001e80000100a00 */
[----:B------:R1:W-:Y:S04]  /*6f400*/  STSM.16.M88.4 [R10], R24 ;  /* 0x000000180a007844 */ /* 0x0003e80000000200 */
[----:B0-----:R-:W2:Y:S04]  /*6f410*/  LDL.LU.64 R6, [R1+0x3568] ;  /* 0x0035680001067983 */ /* 0x001ea80000300a00 */
[----:B------:R-:W2:Y:S04]  /*6f420*/  LDL.LU.64 R4, [R1+0x3560] ;  /* 0x0035600001047983 */ /* 0x000ea80000300a00 */
[----:B-1----:R-:W2:Y:S04]  /*6f430*/  LDL.LU.64 R26, [R1+0x3558] ;  /* 0x00355800011a7983 */ /* 0x002ea80000300a00 */
[----:B------:R-:W2:Y:S04]  /*6f440*/  LDL.LU.64 R24, [R1+0x3550] ;  /* 0x0035500001187983 */ /* 0x000ea80000300a00 */
[----:B------:R-:W2:Y:S04]  /*6f450*/  LDL.LU R20, [R1+0xb6c] ;  /* 0x000b6c0001147983 */ /* 0x000ea80000300800 */
[----:B------:R-:W2:Y:S04]  /*6f460*/  LDL.LU R21, [R1+0xb68] ;  /* 0x000b680001157983 */ /* 0x000ea80000300800 */
[----:B------:R-:W2:Y:S04]  /*6f470*/  LDL.LU R16, [R1+0xb58] ;  /* 0x000b580001107983 */ /* 0x000ea80000300800 */
[----:B------:R0:W-:Y:S02]  /*6f480*/  STL [R1+0x3538], R10 ;  /* 0x0035380a01007387 */ /* 0x0001e40000100800 */
[----:B0-----:R-:W-:-:S02]  /*6f490*/  LOP3.LUT R10, R28, 0xffff, RZ, 0xc0, !PT ;  /* 0x0000ffff1c0a7812 */ /* 0x001fc400078ec0ff */
[----:B------:R-:W-:-:S03]  /*6f4a0*/  LOP3.LUT R28, R29, 0xffff, RZ, 0xc0, !PT ;  /* 0x0000ffff1d1c7812 */ /* 0x000fc600078ec0ff */
[----:B------:R0:W-:Y:S01]  /*6f4b0*/  STL [R1+0x30], R10 ;  /* 0x0000300a01007387 */ /* 0x0001e20000100800 */
[----:B---3--:R-:W-:Y:S02]  /*6f4c0*/  LOP3.LUT R22, R22, 0xffff, RZ, 0xc0, !PT ;  /* 0x0000ffff16167812 */ /* 0x008fe400078ec0ff */
[----:B----4-:R-:W-:Y:S01]  /*6f4d0*/  LOP3.LUT R18, R18, 0xffff, RZ, 0xc0, !PT ;  /* 0x0000ffff12127812 */ /* 0x010fe200078ec0ff */
[----:B------:R-:W-:Y:S01]  /*6f4e0*/  BAR.SYNC.DEFER_BLOCKING 0x0 ;  /* 0x0000000000007b1d */ /* 0x000fe20000010000 */
[----:B------:R-:W-:Y:S02]  /*6f4f0*/  PRMT R23, R23, 0x4210, R28 ;  /* 0x0000421017177816 */ /* 0x000fe4000000001c */
[----:B--2---:R-:W-:Y:S02]  /*6f500*/  LOP3.LUT R26, R26, 0xffff, RZ, 0xc0, !PT ;  /* 0x0000ffff1a1a7812 */ /* 0x004fe400078ec0ff */
[----:B0-----:R-:W-:Y:S02]  /*6f510*/  PRMT R10, R27, 0x4210, R10 ;  /* 0x000042101b0a7816 */ /* 0x001fe4000000000a */
[----:B------:R-:W-:-:S03]  /*6f520*/  PRMT R19, R19, 0x4210, R26 ;  /* 0x0000421013137816 */ /* 0x000fc6000000001a */
[----:B------:R0:W-:Y:S01]  /*6f530*/  STL [R1+0x20], R10 ;  /* 0x0000200a01007387 */ /* 0x0001e20000100800 */
[----:B------:R-:W-:Y:S02]  /*6f540*/  LOP3.LUT R25, R25, 0xffff, RZ, 0xc0, !PT ;  /* 0x0000ffff19197812 */ /* 0x000fe400078ec0ff */
[----:B------:R-:W-:Y:S01]  /*6f550*/  LOP3.LUT R24, R24, 0xffff, RZ, 0xc0, !PT ;  /* 0x0000ffff18187812 */ /* 0x000fe200078ec0ff */
[----:B0-----:R-:W2:Y:S04]  /*6f560*/  LDL.LU R10, [R1+0xb8c] ;  /* 0x000b8c00010a7983 */ /* 0x001ea80000300800 */
[----:B------:R-:W-:Y:S04]  /*6f570*/  STL [R1+0x24], R23 ;  /* 0x0000241701007387 */ /* 0x000fe80000100800 */
[----:B------:R-:W-:Y:S04]  /*6f580*/  STL [R1+0x28], R19 ;  /* 0x0000281301007387 */ /* 0x000fe80000100800 */
[----:B------:R0:W-:Y:S04]  /*6f590*/  STL.64 [R1+0x3548], R6 ;  /* 0x0035480601007387 */ /* 0x0001e80000100a00 */
[----:B0-----:R-:W3:Y:S01]  /*6f5a0*/  LDL.LU R7, [R1+0xb5c] ;  /* 0x000b5c0001077983 */ /* 0x001ee20000300800 */
[----:B------:R-:W-:-:S03]  /*6f5b0*/  PRMT R6, R20, 0x4210, R25 ;  /* 0x0000421014067816 */ /* 0x000fc60000000019 */
[----:B------:R0:W-:Y:S04]  /*6f5c0*/  STL.64 [R1+0x3540], R4 ;  /* 0x0035400401007387 */ /* 0x0001e80000100a00 */
[----:B------:R-:W-:Y:S01]  /*6f5d0*/  STL [R1+0x10], R6 ;  /* 0x0000100601007387 */ /* 0x000fe20000100800 */
[----:B0-----:R-:W-:-:S05]  /*6f5e0*/  PRMT R5, R21, 0x4210, R24 ;  /* 0x0000421015057816 */ /* 0x001fca0000000018 */
[----:B------:R-:W-:Y:S04]  /*6f5f0*/  STL [R1+0x14], R5 ;  /* 0x0000140501007387 */ /* 0x000fe80000100800 */
[----:B------:R-:W4:Y:S01]  /*6f600*/  LDL.LU R29, [R1+0x4d4] ;  /* 0x0004d400011d7983 */ /* 0x000f220000300800 */
[----:B------:R-:W-:-:S05]  /*6f610*/  PRMT R4, R16, 0x4210, R22 ;  /* 0x0000421010047816 */ /* 0x000fca0000000016 */
[----:B------:R-:W-:Y:S04]  /*6f620*/  STL [R1+0x18], R4 ;  /* 0x0000180401007387 */ /* 0x000fe80000100800 */
[----:B----4-:R0:W-:Y:S04]  /*6f630*/  STL [R1+0x3510], R29 ;  /* 0x0035101d01007387 */ /* 0x0101e80000100800 */
[----:B0-----:R-:W4:Y:S04]  /*6f640*/  LDL.LU R29, [R1+0x4c8] ;  /* 0x0004c800011d7983 */ /* 0x001f280000300800 */
[----:B------:R-:W2:Y:S01]  /*6f650*/  LDL.LU R27, [R1+0x4d0] ;  /* 0x0004d000011b7983 */ /* 0x000ea20000300800 */
[----:B---3--:R-:W-:-:S03]  /*6f660*/  PRMT R4, R7, 0x4210, R18 ;  /* 0x0000421007047816 */ /* 0x008fc60000000012 */
[----:B--2---:R0:W-:Y:S04]  /*6f670*/  STL [R1+0x3514], R27 ;  /* 0x0035141b01007387 */ /* 0x0041e80000100800 */
[----:B0-----:R-:W4:Y:S04]  /*6f680*/  LDL.LU R27, [R1+0x30] ;  /* 0x00003000011b7983 */ /* 0x001f280000300800 */
[----:B------:R-:W2:Y:S04]  /*6f690*/  LDL.LU R20, [R1+0x4c4] ;  /* 0x0004c40001147983 */ /* 0x000ea80000300800 */
[----:B------:R-:W3:Y:S04]  /*6f6a0*/  LDL.LU R21, [R1+0x4c0] ;  /* 0x0004c00001157983 */ /* 0x000ee80000300800 */
[----:B------:R-:W2:Y:S04]  /*6f6b0*/  LDL.LU R23, [R1+0x4cc] ;  /* 0x0004cc0001177983 */ /* 0x000ea80000300800 */
[----:B------:R-:W2:Y:S04]  /*6f6c0*/  LDL.LU R19, [R1+0x394] ;  /* 0x0003940001137983 */ /* 0x000ea80000300800 */
[----:B------:R-:W2:Y:S04]  /*6f6d0*/  LDL.LU R16, [R1+0x390] ;  /* 0x0003900001107983 */ /* 0x000ea80000300800 */
[----:B------:R-:W-:Y:S04]  /*6f6e0*/  STL [R1+0x1c], R4 ;  /* 0x00001c0401007387 */ /* 0x000fe80000100800 */
[----:B------:R-:W0:Y:S04]  /*6f6f0*/  LDS.128 R4, [R11] ;  /* 0x000000000b047984 */ /* 0x000e280000000c00 */
[----:B0-----:R-:W-:Y:S04]  /*6f700*/  STL.64 [R1+0x3a0], R4 ;  /* 0x0003a00401007387 */ /* 0x001fe80000100a00 */
[----:B------:R0:W-:Y:S04]  /*6f710*/  STL.64 [R1+0x3a8], R6 ;  /* 0x0003a80601007387 */ /* 0x0001e80000100a00 */
[----:B0-----:R-:W2:Y:S04]  /*6f720*/  LDL.LU.64 R6, [R1+0x3548] ;  /* 0x0035480001067983 */ /* 0x001ea80000300a00 */
[----:B------:R-:W3:Y:S01]  /*6f730*/  LDL.LU.64 R4, [R1+0x3540] ;  /* 0x0035400001047983 */ /* 0x000ee20000300a00 */
[----:B------:R-:W-:Y:S01]  /*6f740*/  LOP3.LUT R14, R14, 0xffff, RZ, 0xc0, !PT ;  /* 0x0000ffff0e0e7812 */ /* 0x000fe200078ec0ff */
[----:B------:R-:W-:Y:S06]  /*6f750*/  BAR.SYNC.DEFER_BLOCKING 0x0 ;  /* 0x0000000000007b1d */ /* 0x000fec0000010000 */
[----:B--2---:R-:W-:Y:S04]  /*6f760*/  STL.64 [R1+0x3520], R6 ;  /* 0x0035200601007387 */ /* 0x004fe80000100a00 */
[----:B---3--:R0:W-:Y:S04]  /*6f770*/  STL.64 [R1+0x3518], R4 ;  /* 0x0035180401007387 */ /* 0x0081e80000100a00 */
[----:B0-----:R-:W2:Y:S04]  /*6f780*/  LDL.LU R4, [R1+0x20] ;  /* 0x0000200001047983 */ /* 0x001ea80000300800 */
[----:B------:R-:W2:Y:S04]  /*6f790*/  LDL.LU R5, [R1+0x24] ;  /* 0x0000240001057983 */ /* 0x000ea80000300800 */
[----:B------:R-:W3:Y:S01]  /*6f7a0*/  LDL.LU R6, [R1+0x28] ;  /* 0x0000280001067983 */ /* 0x000ee20000300800 */
[----:B------:R-:W-:-:S05]  /*6f7b0*/  PRMT R10, R10, 0x4210, R14 ;  /* 0x000042100a0a7816 */ /* 0x000fca000000000e */
[----:B------:R-:W-:Y:S02]  /*6f7c0*/  IMAD.MOV.U32 R7, RZ, RZ, R10 ;  /* 0x000000ffff077224 */ /* 0x000fe400078e000a */
[----:B------:R-:W4:Y:S04]  /*6f7d0*/  LDL.LU R10, [R1+0x3538] ;  /* 0x00353800010a7983 */ /* 0x000f280000300800 */
[----:B---3--:R-:W-:Y:S04]  /*6f7e0*/  STL.64 [R1+0x3530], R6 ;  /* 0x0035300601007387 */ /* 0x008fe80000100a00 */
[----:B--2---:R0:W-:Y:S04]  /*6f7f0*/  STL.64 [R1+0x3528], R4 ;  /* 0x0035280401007387 */ /* 0x0041e80000100a00 */
[----:B0-----:R-:W4:Y:S04]  /*6f800*/  LDL.LU R4, [R1+0x10] ;  /* 0x0000100001047983 */ /* 0x001f280000300800 */
[----:B------:R-:W4:Y:S04]  /*6f810*/  LDL.LU R5, [R1+0x14] ;  /* 0x0000140001057983 */ /* 0x000f280000300800 */
[----:B------:R-:W4:Y:S04]  /*6f820*/  LDL.LU R6, [R1+0x18] ;  /* 0x0000180001067983 */ /* 0x000f280000300800 */
[----:B------:R-:W4:Y:S04]  /*6f830*/  LDL.LU R7, [R1+0x1c] ;  /* 0x00001c0001077983 */ /* 0x000f280000300800 */
[----:B----4-:R-:W-:Y:S01]  /*6f840*/  STSM.16.M88.4 [R10], R4 ;  /* 0x000000040a007844 */ /* 0x010fe20000000200 */
[----:B------:R-:W-:Y:S06]  /*6f850*/  BAR.SYNC.DEFER_BLOCKING 0x0 ;  /* 0x0000000000007b1d */ /* 0x000fec0000010000 */
[----:B------:R-:W0:Y:S04]  /*6f860*/  LDS.128 R4, [R11] ;  /* 0x000000000b047984 */ /* 0x000e280000000c00 */
[----:B0-----:R-:W-:Y:S04]  /*6f870*/  STL.64 [R1+0x4e0], R4 ;  /* 0x0004e00401007387 */ /* 0x001fe80000100a00 */
[----:B------:R0:W-:Y:S04]  /*6f880*/  STL.64 [R1+0x4e8], R6 ;  /* 0x0004e80601007387 */ /* 0x0001e80000100a00 */
[----:B0-----:R-:W2:Y:S04]  /*6f890*/  LDL.LU.64 R6, [R1+0x3530] ;  /* 0x0035300001067983 */ /* 0x001ea80000300a00 */
[----:B------:R-:W2:Y:S01]  /*6f8a0*/  LDL.LU.64 R4, [R1+0x3528] ;  /* 0x0035280001047983 */ /* 0x000ea20000300a00 */
[----:B------:R-:W-:Y:S01]  /*6f8b0*/  BAR.SYNC.DEFER_BLOCKING 0x0 ;  /* 0x0000000000007b1d */ /* 0x000fe20000010000 */
[----:B------:R-:W-:-:S05]  /*6f8c0*/  PRMT R29, R29, 0x5210, R27 ;  /* 0x000052101d1d7816 */ /* 0x000fca000000001b */
[----:B--2---:R0:W-:Y:S04]  /*6f8d0*/  STSM.16.M88.4 [R10], R4 ;  /* 0x000000040a007844 */ /* 0x0041e80000000200 */
[----:B0-----:R-:W2:Y:S04]  /*6f8e0*/  LDL.LU.64 R6, [R1+0x3520] ;  /* 0x0035200001067983 */ /* 0x001ea80000300a00 */
[----:B------:R-:W3:Y:S04]  /*6f8f0*/  LDL.LU.64 R4, [R1+0x3518] ;  /* 0x0035180001047983 */ /* 0x000ee80000300a00 */
[----:B------:R-:W4:Y:S04]  /*6f900*/  LDL.LU R27, [R1+0x3514] ;  /* 0x00351400011b7983 */ /* 0x000f280000300800 */
[----:B------:R0:W-:Y:S04]  /*6f910*/  STL [R1+0x20], R29 ;  /* 0x0000201d01007387 */ /* 0x0001e80000100800 */
[----:B0-----:R-:W2:Y:S01]  /*6f920*/  LDL.LU R29, [R1+0x3510] ;  /* 0x00351000011d7983 */ /* 0x001ea20000300800 */
[----:B------:R-:W-:-:S02]  /*6f930*/  PRMT R20, R20, 0x5210, R25 ;  /* 0x0000521014147816 */ /* 0x000fc40000000019 */
[----:B------:R-:W-:Y:S02]  /*6f940*/  PRMT R21, R21, 0x5210, R24 ;  /* 0x0000521015157816 */ /* 0x000fe40000000018 */
[----:B------:R-:W-:Y:S02]  /*6f950*/  PRMT R22, R23, 0x5210, R22 ;  /* 0x0000521017167816 */ /* 0x000fe40000000016 */
[----:B------:R-:W-:Y:S02]  /*6f960*/  PRMT R14, R16, 0x5210, R14 ;  /* 0x00005210100e7816 */ /* 0x000fe4000000000e */
[----:B------:R-:W-:Y:S01]  /*6f970*/  PRMT R23, R19, 0x5210, R18 ;  /* 0x0000521013177816 */ /* 0x000fe20000000012 */
[----:B------:R-:W-:Y:S01]  /*6f980*/  BAR.SYNC.DEFER_BLOCKING 0x0 ;  /* 0x0000000000007b1d */ /* 0x000fe20000010000 */
[----:B------:R-:W-:Y:S01]  /*6f990*/  IMAD.MOV.U32 R16, RZ, RZ, R13 ;  /* 0x000000ffff107224 */ /* 0x000fe200078e000d */
[----:B----4-:R-:W-:Y:S02]  /*6f9a0*/  PRMT R26, R27, 0x5210, R26 ;  /* 0x000052101b1a7816 */ /* 0x010fe4000000001a */
[----:B--2---:R-:W-:-:S05]  /*6f9b0*/  PRMT R28, R29, 0x5210, R28 ;  /* 0x000052101d1c7816 */ /* 0x004fca000000001c */
[----:B------:R-:W-:Y:S04]  /*6f9c0*/  STL [R1+0x24], R28 ;  /* 0x0000241c01007387 */ /* 0x000fe80000100800 */
[----:B------:R-:W-:Y:S04]  /*6f9d0*/  STL [R1+0x28], R26 ;  /* 0x0000281a01007387 */ /* 0x000fe80000100800 */
[----:B------:R-:W0:Y:S01]  /*6f9e0*/  LDS.128 R24, [R11] ;  /* 0x000000000b187984 */ /* 0x000e220000000c00 */
[----:B------:R-:W-:Y:S06]  /*6f9f0*/  BAR.SYNC.DEFER_BLOCKING 0x0 ;  /* 0x0000000000007b1d */ /* 0x000fec0000010000 */
[----:B------:R-:W-:Y:S04]  /*6fa00*/  STL [R1+0x2c], R14 ;  /* 0x00002c0e01007387 */ /* 0x000fe80000100800 */
[----:B------:R1:W-:Y:S04]  /*6fa10*/  STSM.16.M88.4 [R10], R20 ;  /* 0x000000140a007844 */ /* 0x0003e80000000200 */
[----:B0-----:R-:W-:Y:S04]  /*6fa20*/  STL.64 [R1+0x4c0], R24 ;  /* 0x0004c01801007387 */ /* 0x001fe80000100a00 */
[----:B------:R-:W-:Y:S01]  /*6fa30*/  STL.64 [R1+0x4c8], R26 ;  /* 0x0004c81a01007387 */ /* 0x000fe20000100a00 */
[----:B-1----:R-:W-:-:S03]  /*6fa40*/  IMAD.MOV.U32 R20, RZ, RZ, R3 ;  /* 0x000000ffff147224 */ /* 0x002fc600078e0003 */
        /* <DEDUP_REMOVED lines=8> */
[----:B---3--:R0:W-:Y:S04]  /*6fad0*/  STL [R1+0x34ec], R5 ;  /* 0x0034ec0501007387 */ /* 0x0081e80000100800 */
[----:B0-----:R-:W3:Y:S04]  /*6fae0*/  LDL.LU R5, [R1+0x9c8] ;  /* 0x0009c80001057983 */ /* 0x001ee80000300800 */
[----:B------:R-:W2:Y:S04]  /*6faf0*/  LDL.LU R25, [R1+0xbcc] ;  /* 0x000bcc0001197983 */ /* 0x000ea80000300800 */
[----:B------:R-:W2:Y:S04]  /*6fb00*/  LDL.LU R24, [R1+0xbc8] ;  /* 0x000bc80001187983 */ /* 0x000ea80000300800 */
[----:B------:R-:W2:Y:S04]  /*6fb10*/  LDL.LU R15, [R1+0xbbc] ;  /* 0x000bbc00010f7983 */ /* 0x000ea80000300800 */
[----:B------:R-:W2:Y:S04]  /*6fb20*/  LDL.LU R27, [R1+0xbac] ;  /* 0x000bac00011b7983 */ /* 0x000ea80000300800 */
[----:B------:R-:W2:Y:S04]  /*6fb30*/  LDL.LU R23, [R1+0xba8] ;  /* 0x000ba80001177983 */ /* 0x000ea80000300800 */
[----:B------:R-:W2:Y:S04]  /*6fb40*/  LDL.LU R19, [R1+0xb9c] ;  /* 0x000b9c0001137983 */ /* 0x000ea80000300800 */
[----:B------:R-:W2:Y:S01]  /*6fb50*/  LDL.LU R26, [R1+0x890] ;  /* 0x00089000011a7983 */ /* 0x000ea20000300800 */
[----:B------:R-:W-:Y:S06]  /*6fb60*/  BAR.SYNC.DEFER_BLOCKING 0x0 ;  /* 0x0000000000007b1d */ /* 0x000fec0000010000 */
[----:B--2---:R-:W-:Y:S04]  /*6fb70*/  STL.64 [R1+0x34f8], R26 ;  /* 0x0034f81a01007387 */ /* 0x004fe80000100a00 */
[----:B------:R0:W-:Y:S04]  /*6fb80*/  STL.64 [R1+0x34f0], R24 ;  /* 0x0034f01801007387 */ /* 0x0001e80000100a00 */
[----:B0-----:R-:W2:Y:S04]  /*6fb90*/  LDL.LU R24, [R1+0x20] ;  /* 0x0000200001187983 */ /* 0x001ea80000300800 */
[----:B------:R-:W2:Y:S04]  /*6fba0*/  LDL.LU R25, [R1+0x24] ;  /* 0x0000240001197983 */ /* 0x000ea80000300800 */
[----:B------:R-:W2:Y:S04]  /*6fbb0*/  LDL.LU R26, [R1+0x28] ;  /* 0x00002800011a7983 */ /* 0x000ea80000300800 */
[----:B------:R-:W2:Y:S04]  /*6fbc0*/  LDL.LU R27, [R1+0x2c] ;  /* 0x00002c00011b7983 */ /* 0x000ea80000300800 */
[----:B--2---:R-:W-:Y:S04]  /*6fbd0*/  STL.64 [R1+0x3508], R26 ;  /* 0x0035081a01007387 */ /* 0x004fe80000100a00 */
[----:B------:R-:W-:Y:S04]  /*6fbe0*/  STL.64 [R1+0x3500], R24 ;  /* 0x0035001801007387 */ /* 0x000fe80000100a00 */
        /* <DEDUP_REMOVED lines=9> */
[----:B---3--:R-:W-:-:S05]  /*6fc80*/  LOP3.LUT R5, R5, 0xffff, RZ, 0xc0, !PT ;  /* 0x0000ffff05057812 */ /* 0x008fca00078ec0ff */
[----:B------:R0:W-:Y:S01]  /*6fc90*/  STL [R1+0x30], R5 ;  /* 0x0000300501007387 */ /* 0x0001e20000100800 */
[----:B------:R-:W-:Y:S02]  /*6fca0*/  LOP3.LUT R13, R13, 0xffff, RZ, 0xc0, !PT ;  /* 0x0000ffff0d0d7812 */ /* 0x000fe400078ec0ff */
[----:B------:R-:W-:Y:S02]  /*6fcb0*/  LOP3.LUT R14, R14, 0xffff, RZ, 0xc0, !PT ;  /* 0x0000ffff0e0e7812 */ /* 0x000fe400078ec0ff */
[----:B------:R-:W-:Y:S02]  /*6fcc0*/  LOP3.LUT R18, R18, 0xffff, RZ, 0xc0, !PT ;  /* 0x0000ffff12127812 */ /* 0x000fe400078ec0ff */
[----:B------:R-:W-:Y:S02]  /*6fcd0*/  LOP3.LUT R28, R28, 0xffff, RZ, 0xc0, !PT ;  /* 0x0000ffff1c1c7812 */ /* 0x000fe400078ec0ff */
[----:B------:R-:W-:Y:S02]  /*6fce0*/  LOP3.LUT R22, R22, 0xffff, RZ, 0xc0, !PT ;  /* 0x0000ffff16167812 */ /* 0x000fe400078ec0ff */
[----:B------:R-:W-:-:S02]  /*6fcf0*/  LOP3.LUT R3, R3, 0xffff, RZ, 0xc0, !PT ;  /* 0x0000ffff03037812 */ /* 0x000fc400078ec0ff */
[----:B----4-:R-:W-:Y:S01]  /*6fd00*/  LOP3.LUT R29, R29, 0xffff, RZ, 0xc0, !PT ;  /* 0x0000ffff1d1d7812 */ /* 0x010fe200078ec0ff */
[----:B------:R-:W-:Y:S01]  /*6fd10*/  BAR.SYNC.DEFER_BLOCKING 0x0 ;  /* 0x0000000000007b1d */ /* 0x000fe20000010000 */
[----:B--2---:R-:W-:-:S05]  /*6fd20*/  PRMT R25, R25, 0x4210, R5 ;  /* 0x0000421019197816 */ /* 0x004fca0000000005 */
[----:B0-----:R-:W2:Y:S01]  /*6fd30*/  LDL.LU R5, [R1+0x34ec] ;  /* 0x0034ec0001057983 */ /* 0x001ea20000300800 */
[----:B------:R-:W-:-:S03]  /*6fd40*/  PRMT R24, R24, 0x4210, R13 ;  /* 0x0000421018187816 */ /* 0x000fc6000000000d */
[----:B------:R0:W-:Y:S04]  /*6fd50*/  STL [R1+0x34], R13 ;  /* 0x0000340d01007387 */ /* 0x0001e80000100800 */
[----:B0-----:R-:W3:Y:S04]  /*6fd60*/  LDL.LU R13, [R1+0x34e8] ;  /* 0x0034e800010d7983 */ /* 0x001ee80000300800 */
[----:B------:R-:W-:Y:S04]  /*6fd70*/  STL [R1+0x38], R14 ;  /* 0x0000380e01007387 */ /* 0x000fe80000100800 */
[----:B------:R0:W-:Y:S04]  /*6fd80*/  STL.64 [R1+0x34c0], R6 ;  /* 0x0034c00601007387 */ /* 0x0001e80000100a00 */
[----:B0-----:R-:W4:Y:S04]  /*6fd90*/  LDL.LU R7, [R1+0xbb8] ;  /* 0x000bb80001077983 */ /* 0x001f280000300800 */
[----:B--2---:R0:W-:Y:S02]  /*6fda0*/  STL.64 [R1+0x34b8], R4 ;  /* 0x0034b80401007387 */ /* 0x0041e40000100a00 */
[----:B0-----:R-:W-:-:S02]  /*6fdb0*/  IMAD.MOV.U32 R5, RZ, RZ, R24 ;  /* 0x000000ffff057224 */ /* 0x001fc400078e0018 */
[----:B------:R-:W-:Y:S01]  /*6fdc0*/  IMAD.MOV.U32 R4, RZ, RZ, R25 ;  /* 0x000000ffff047224 */ /* 0x000fe200078e0019 */
[----:B------:R-:W2:Y:S04]  /*6fdd0*/  LDL.LU R24, [R1+0x500] ;  /* 0x0005000001187983 */ /* 0x000ea80000300800 */
[----:B------:R-:W2:Y:S01]  /*6fde0*/  LDL.LU R25, [R1+0x508] ;  /* 0x0005080001197983 */ /* 0x000ea20000300800 */
[----:B------:R-:W-:Y:S02]  /*6fdf0*/  PRMT R15, R15, 0x4210, R14 ;  /* 0x000042100f0f7816 */ /* 0x000fe4000000000e */
[----:B------:R-:W-:Y:S02]  /*6fe00*/  PRMT R19, R19, 0x4210, R28 ;  /* 0x0000421013137816 */ /* 0x000fe4000000001c */
[----:B------:R-:W-:Y:S01]  /*6fe10*/  PRMT R14, R26, 0x4210, R22 ;  /* 0x000042101a0e7816 */ /* 0x000fe20000000016 */
[----:B------:R-:W-:Y:S01]  /*6fe20*/  IMAD.MOV.U32 R6, RZ, RZ, R15 ;  /* 0x000000ffff067224 */ /* 0x000fe200078e000f */
[----:B------:R-:W-:-:S02]  /*6fe30*/  PRMT R27, R27, 0x4210, R3 ;  /* 0x000042101b1b7816 */ /* 0x000fc40000000003 */
[----:B------:R-:W-:Y:S02]  /*6fe40*/  PRMT R23, R23, 0x4210, R29 ;  /* 0x0000421017177816 */ /* 0x000fe4000000001d */
[----:B----4-:R-:W-:Y:S01]  /*6fe50*/  PRMT R7, R7, 0x4210, R18 ;  /* 0x0000421007077816 */ /* 0x010fe20000000012 */
[----:B--2---:R0:W-:Y:S04]  /*6fe60*/  STL [R1+0x34b0], R25 ;  /* 0x0034b01901007387 */ /* 0x0041e80000100800 */
[----:B0-----:R-:W2:Y:S04]  /*6fe70*/  LDL.LU R25, [R1+0x30] ;  /* 0x0000300001197983 */ /* 0x001ea80000300800 */
[----:B------:R-:W4:Y:S04]  /*6fe80*/  LDL.LU R26, [R1+0x530] ;  /* 0x00053000011a7983 */ /* 0x000f280000300800 */
[----:B------:R-:W2:Y:S04]  /*6fe90*/  LDL.LU R15, [R1+0x50c] ;  /* 0x00050c00010f7983 */ /* 0x000ea80000300800 */
[----:B------:R0:W-:Y:S04]  /*6fea0*/  STL.64 [R1+0x34d0], R6 ;  /* 0x0034d00601007387 */ /* 0x0001e80000100a00 */
[----:B------:R1:W-:Y:S01]  /*6feb0*/  STL.64 [R1+0x34c8], R4 ;  /* 0x0034c80401007387 */ /* 0x0003e20000100a00 */
[----:B0-----:R-:W-:-:S02]  /*6fec0*/  IMAD.MOV.U32 R6, RZ, RZ, R19 ;  /* 0x000000ffff067224 */ /* 0x001fc400078e0013 */
[----:B------:R-:W-:Y:S02]  /*6fed0*/  IMAD.MOV.U32 R7, RZ, RZ, R14 ;  /* 0x000000ffff077224 */ /* 0x000fe400078e000e */
[----:B-1----:R-:W-:Y:S02]  /*6fee0*/  IMAD.MOV.U32 R4, RZ, RZ, R27 ;  /* 0x000000ffff047224 */ /* 0x002fe400078e001b */
[----:B------:R-:W-:Y:S01]  /*6fef0*/  IMAD.MOV.U32 R5, RZ, RZ, R23 ;  /* 0x000000ffff057224 */ /* 0x000fe200078e0017 */
[----:B------:R-:W-:Y:S04]  /*6ff00*/  STL.64 [R1+0x34e0], R6 ;  /* 0x0034e00601007387 */ /* 0x000fe80000100a00 */
[----:B------:R-:W-:Y:S04]  /*6ff10*/  STL.64 [R1+0x34d8], R4 ;  /* 0x0034d80401007387 */ /* 0x000fe80000100a00 */
[----:B------:R-:W0:Y:S04]  /*6ff20*/  LDS.128 R4, [R11] ;  /* 0x000000000b047984 */ /* 0x000e280000000c00 */
[----:B------:R-:W2:Y:S04]  /*6ff30*/  LDL.LU R14, [R1+0x504] ;  /* 0x00050400010e7983 */ /* 0x000ea80000300800 */
[----:B------:R-:W2:Y:S04]  /*6ff40*/  LDL.LU R27, [R1+0x534] ;  /* 0x00053400011b7983 */ /* 0x000ea80000300800 */
[----:B------:R-:W2:Y:S04]  /*6ff50*/  LDL.LU R23, [R1+0x39c] ;  /* 0x00039c0001177983 */ /* 0x000ea80000300800 */
[----:B------:R-:W2:Y:S04]  /*6ff60*/  LDL.LU R19, [R1+0x398] ;  /* 0x0003980001137983 */ /* 0x000ea80000300800 */
[----:B0-----:R-:W-:Y:S04]  /*6ff70*/  STL.64 [R1+0x4f0], R4 ;  /* 0x0004f00401007387 */ /* 0x001fe80000100a00 */
[----:B------:R0:W-:Y:S04]  /*6ff80*/  STL.64 [R1+0x4f8], R6 ;  /* 0x0004f80601007387 */ /* 0x0001e80000100a00 */
[----:B0-----:R-:W2:Y:S04]  /*6ff90*/  LDL.LU.64 R6, [R1+0x34e0] ;  /* 0x0034e00001067983 */ /* 0x001ea80000300a00 */
[----:B------:R-:W2:Y:S01]  /*6ffa0*/  LDL.LU.64 R4, [R1+0x34d8] ;  /* 0x0034d80001047983 */ /* 0x000ea20000300a00 */
[----:B------:R-:W-:Y:S06]  /*6ffb0*/  BAR.SYNC.DEFER_BLOCKING 0x0 ;  /* 0x0000000000007b1d */ /* 0x000fec0000010000 */
[----:B--2---:R-:W-:Y:S02]  /*6ffc0*/  STSM.16.M88.4 [R10], R4 ;  /* 0x000000040a007844 */ /* 0x004fe40000000200 */
        /* <DEDUP_REMOVED lines=8> */
[----:B---3--:R0:W-:Y:S04]  /*70050*/  STL.64 [R1+0x34a8], R12 ;  /* 0x0034a80c01007387 */ /* 0x0081e80000100a00 */
[----:B0-----:R-:W3:Y:S04]  /*70060*/  LDL.LU R12, [R1+0x34] ;  /* 0x00003400010c7983 */ /* 0x001ee80000300800 */
[----:B------:R-:W4:Y:S04]  /*70070*/  LDL.LU R13, [R1+0x38] ;  /* 0x00003800010d7983 */ /* 0x000f280000300800 */
[----:B--2---:R0:W-:Y:S04]  /*70080*/  STSM.16.M88.4 [R10], R4 ;  /* 0x000000040a007844 */ /* 0x0041e80000000200 */
[----:B0-----:R-:W2:Y:S04]  /*70090*/  LDL.LU.64 R6, [R1+0x34c0] ;  /* 0x0034c00001067983 */ /* 0x001ea80000300a00 */
[----:B------:R-:W2:Y:S04]  /*700a0*/  LDL.LU.64 R4, [R1+0x34b8] ;  /* 0x0034b80001047983 */ /* 0x000ea80000300a00 */
[----:B------:R-:W3:Y:S01]  /*700b0*/  LDL.LU R25, [R1+0x34b0] ;  /* 0x0034b00001197983 */ /* 0x000ee20000300800 */
[----:B----4-:R-:W-:-:S02]  /*700c0*/  PRMT R26, R26, 0x5210, R13 ;  /* 0x000052101a1a7816 */ /* 0x010fc4000000000d */
[----:B------:R-:W-:Y:S02]  /*700d0*/  PRMT R13, R27, 0x5210, R28 ;  /* 0x000052101b0d7816 */ /* 0x000fe4000000001c */
[----:B------:R-:W-:Y:S02]  /*700e0*/  PRMT R27, R19, 0x5210, R18 ;  /* 0x00005210131b7816 */ /* 0x000fe40000000012 */
[----:B------:R-:W-:Y:S02]  /*700f0*/  PRMT R15, R15, 0x5210, R3 ;  /* 0x000052100f0f7816 */ /* 0x000fe40000000003 */
[----:B------:R-:W-:Y:S01]  /*70100*/  PRMT R14, R14, 0x5210, R29 ;  /* 0x000052100e0e7816 */ /* 0x000fe2000000001d */
[----:B------:R-:W4:Y:S04]  /*70110*/  LDL.LU R3, [R1+0xb48] ;  /* 0x000b480001037983 */ /* 0x000f280000300800 */
[----:B------:R0:W-:Y:S02]  /*70120*/  STL.64 [R1+0x34a0], R26 ;  /* 0x0034a01a01007387 */ /* 0x0001e40000100a00 */
[----:B0-----:R-:W-:Y:S01]  /*70130*/  IMAD.MOV.U32 R26, RZ, RZ, R13 ;  /* 0x000000ffff1a7224 */ /* 0x001fe200078e000d */
[----:B------:R-:W-:Y:S01]  /*70140*/  BAR.SYNC.DEFER_BLOCKING 0x0 ;  /* 0x0000000000007b1d */ /* 0x000fe20000010000 */
[----:B---3--:R-:W-:-:S02]  /*70150*/  PRMT R25, R25, 0x5210, R12 ;  /* 0x0000521019197816 */ /* 0x008fc4000000000c */
[----:B------:R-:W-:-:S03]  /*70160*/  PRMT R12, R23, 0x5210, R22 ;  /* 0x00005210170c7816 */ /* 0x000fc60000000016 */
[----:B------:R0:W-:Y:S02]  /*70170*/  STL.64 [R1+0x3498], R24 ;  /* 0x0034981801007387 */ /* 0x0001e40000100a00 */
[----:B------:R-:W-:Y:S02]  /*70180*/  IMAD.MOV.U32 R27, RZ, RZ, R12 ;  /* 0x000000ffff1b7224 */ /* 0x000fe400078e000c */
[----:B0-----:R-:W-:Y:S02]  /*70190*/  IMAD.MOV.U32 R24, RZ, RZ, R15 ;  /* 0x000000ffff187224 */ /* 0x001fe400078e000f */
[----:B------:R-:W-:Y:S02]  /*701a0*/  IMAD.MOV.U32 R25, RZ, RZ, R14 ;  /* 0x000000ffff197224 */ /* 0x000fe400078e000e */
[----:B------:R-:W0:Y:S01]  /*701b0*/  LDS.128 R12, [R11] ;  /* 0x000000000b0c7984 */ /* 0x000e220000000c00 */
[----:B------:R-:W-:Y:S06]  /*701c0*/  BAR.SYNC.DEFER_BLOCKING 0x0 ;  /* 0x0000000000007b1d */ /* 0x000fec0000010000 */
[----:B------:R-:W-:Y:S02]  /*701d0*/  STSM.16.M88.4 [R10], R24 ;  /* 0x000000180a007844 */ /* 0x000fe40000000200 */
[----:B------:R-:W-:Y:S06]  /*701e0*/  BAR.SYNC.DEFER_BLOCKING 0x0 ;  /* 0x0000000000007b1d */ /* 0x000fec0000010000 */
[----:B------:R-:W1:Y:S04]  /*701f0*/  LDS.128 R24, [R11] ;  /* 0x000000000b187984 */ /* 0x000e680000000c00 */
[----:B0-----:R0:W-:Y:S04]  /*70200*/  STL.64 [R1+0x40], R12 ;  /* 0x0000400c01007387 */ /* 0x0011e80000100a00 */
[----:B------:R3:W-:Y:S04]  /*70210*/  STL.64 [R1+0x48], R14 ;  /* 0x0000480e01007387 */ /* 0x0007e80000100a00 */
[----:B0-----:R-:W2:Y:S04]  /*70220*/  LDL.LU.64 R12, [R1+0x34a8] ;  /* 0x0034a800010c7983 */ /* 0x001ea80000300a00 */
[----:B---3--:R-:W3:Y:S04]  /*70230*/  LDL.LU R15, [R1+0xb3c] ;  /* 0x000b3c00010f7983 */ /* 0x008ee80000300800 */
[----:B------:R-:W2:Y:S04]  /*70240*/  LDL.LU R23, [R1+0xb0c] ;  /* 0x000b0c0001177983 */ /* 0x000ea80000300800 */
[----:B------:R-:W2:Y:S04]  /*70250*/  LDL.LU R18, [R1+0xb08] ;  /* 0x000b080001127983 */ /* 0x000ea80000300800 */
[----:B-1----:R-:W-:Y:S04]  /*70260*/  STL.64 [R1+0x390], R24 ;  /* 0x0003901801007387 */ /* 0x002fe80000100a00 */
[----:B------:R0:W-:Y:S04]  /*70270*/  STL.64 [R1+0x398], R26 ;  /* 0x0003981a01007387 */ /* 0x0001e80000100a00 */
[----:B0-----:R-:W2:Y:S04]  /*70280*/  LDL.LU.64 R26, [R1+0x34a0] ;  /* 0x0034a000011a7983 */ /* 0x001ea80000300a00 */
[----:B------:R-:W2:Y:S01]  /*70290*/  LDL.LU.64 R24, [R1+0x3498] ;  /* 0x0034980001187983 */ /* 0x000ea20000300a00 */
[----:B------:R-:W-:Y:S01]  /*702a0*/  BAR.SYNC.DEFER_BLOCKING 0x0 ;  /* 0x0000000000007b1d */ /* 0x000fe20000010000 */
[----:B----4-:R-:W-:Y:S01]  /*702b0*/  LOP3.LUT R28, R3, 0xffff, RZ, 0xc0, !PT ;  /* 0x0000ffff031c7812 */ /* 0x010fe200078ec0ff */
[----:B------:R-:W-:-:S04]  /*702c0*/  IMAD.MOV.U32 R19, RZ, RZ, R20 ;  /* 0x000000ffff137224 */ /* 0x000fc800078e0014 */
[----:B------:R-:W-:Y:S04]  /*702d0*/  STL [R1+0x3490], R11 ;  /* 0x0034900b01007387 */ /* 0x000fe80000100800 */
[----:B------:R-:W-:Y:S01]  /*702e0*/  STL [R1+0x3494], R10 ;  /* 0x0034940a01007387 */ /* 0x000fe20000100800 */
[----:B------:R-:W-:Y:S01]  /*702f0*/  IMAD.MOV.U32 R20, RZ, RZ, R17 ;  /* 0x000000ffff147224 */ /* 0x000fe200078e0011 */
[----:B---3--:R-:W-:Y:S02]  /*70300*/  LOP3.LUT R14, R15, 0xffff, RZ, 0xc0, !PT ;  /* 0x0000ffff0f0e7812 */ /* 0x008fe400078ec0ff */
[----:B--2---:R-:W-:Y:S01]  /*70310*/  LOP3.LUT R22, R23, 0xffff, RZ, 0xc0, !PT ;  /* 0x0000ffff17167812 */ /* 0x004fe200078ec0ff */
[----:B------:R-:W-:Y:S01]  /*70320*/  IMAD.MOV.U32 R23, RZ, RZ, R5 ;  /* 0x000000ffff177224 */ /* 0x000fe200078e0005 */
[----:B------:R0:W-:Y:S04]  /*70330*/  STSM.16.M88.4 [R10], R24 ;  /* 0x000000180a007844 */ /* 0x0001e80000000200 */
[----:B0-----:R-:W2:Y:S04]  /*70340*/  LDL.LU R10, [R1+0x9d8] ;  /* 0x0009d800010a7983 */ /* 0x001ea80000300800 */
[----:B------:R-:W3:Y:S01]  /*70350*/  LDL.LU R11, [R1+0x9cc] ;  /* 0x0009cc00010b7983 */ /* 0x000ee20000300800 */
[----:B------:R-:W-:-:S03]  /*70360*/  IMAD.MOV.U32 R25, RZ, RZ, R13 ;  /* 0x000000ffff197224 */ /* 0x000fc600078e000d */
[----:B------:R-:W4:Y:S04]  /*70370*/  LDL.LU R3, [R1+0x9ac] ;  /* 0x0009ac0001037983 */ /* 0x000f280000300800 */
[----:B------:R-:W4:Y:S04]  /*70380*/  LDL.LU R24, [R1+0x9a8] ;  /* 0x0009a80001187983 */ /* 0x000f280000300800 */
[----:B------:R-:W4:Y:S04]  /*70390*/  LDL.LU R29, [R1+0xc08] ;  /* 0x000c0800011d7983 */ /* 0x000f280000300800 */
[----:B------:R-:W4:Y:S01]  /*703a0*/  LDL.LU R17, [R1+0xbfc] ;  /* 0x000bfc0001117983 */ /* 0x000f220000300800 */
[----:B------:R-:W-:-:S03]  /*703b0*/  LOP3.LUT R26, R18, 0xffff, RZ, 0xc0, !PT ;  /* 0x0000ffff121a7812 */ /* 0x000fc600078ec0ff */
[----:B------:R-:W4:Y:S01]  /*703c0*/  LDL.LU R13, [R1+0xbec] ;  /* 0x000bec00010d7983 */ /* 0x000f220000300800 */
[----:B------:R-:W-:-:S03]  /*703d0*/  IMAD.MOV.U32 R18, RZ, RZ, R0 ;  /* 0x000000ffff127224 */ /* 0x000fc600078e0000 */
[----:B------:R-:W4:Y:S04]  /*703e0*/  LDL.LU R15, [R1+0xbe8] ;  /* 0x000be800010f7983 */ /* 0x000f280000300800 */
[----:B------:R0:W-:Y:S04]  /*703f0*/  STL [R1+0x38], R22 ;  /* 0x0000381601007387 */ /* 0x0001e80000100800 */
[----:B------:R-:W4:Y:S04]  /*70400*/  LDL.LU R27, [R1+0xbdc] ;  /* 0x000bdc00011b7983 */ /* 0x000f280000300800 */
[----:B------:R-:W4:Y:S01]  /*70410*/  LDL.LU R5, [R1+0xbd8] ;  /* 0x000bd80001057983 */ /* 0x000f220000300800 */
[----:B0-----:R-:W-:-:S02]  /*70420*/  IMAD.MOV.U32 R22, RZ, RZ, R20 ;  /* 0x000000ffff167224 */ /* 0x001fc400078e0014 */
[----:B------:R-:W-:Y:S01]  /*70430*/  IMAD.MOV.U32 R20, RZ, RZ, R12 ;  /* 0x000000ffff147224 */ /* 0x000fe200078e000c */
[----:B------:R-:W4:Y:S04]  /*70440*/  LDL.LU R0, [R1+0x8a0] ;  /* 0x0008a00001007983 */ /* 0x000f280000300800 */
[----:B------:R-:W4:Y:S01]  /*70450*/  LDL R12, [R1+0x1178] ;  /* 0x00117800010c7983 */ /* 0x000f220000100800 */
[----:B------:R-:W-:Y:S01]  /*70460*/  BAR.SYNC.DEFER_BLOCKING 0x0 ;  /* 0x0000000000007b1d */ /* 0x000fe20000010000 */
[----:B--2---:R-:W-:Y:S02]  /*70470*/  LOP3.LUT R10, R10, 0xffff, RZ, 0xc0, !PT ;  /* 0x0000ffff0a0a7812 */ /* 0x004fe400078ec0ff */
[----:B---3--:R-:W-:-:S03]  /*70480*/  LOP3.LUT R11, R11, 0xffff, RZ, 0xc0, !PT ;  /* 0x0000ffff0b0b7812 */ /* 0x008fc600078ec0ff */
[----:B----4-:R0:W-:Y:S04]  /*70490*/  STL [R1+0x3458], R12 ;  /* 0x0034580c01007387 */ /* 0x0101e80000100800 */
[----:B0-----:R-:W2:Y:S04]  /*704a0*/  LDL.LU R12, [R1+0x38] ;  /* 0x00003800010c7983 */ /* 0x001ea80000300800 */
[----:B------:R0:W-:Y:S04]  /*704b0*/  STL [R1+0x330], R10 ;  /* 0x0003300a01007387 */ /* 0x0001e80000100800 */
[----:B------:R1:W-:Y:S01]  /*704c0*/  STL [R1+0x610], R11 ;  /* 0x0006100b01007387 */ /* 0x0003e20000100800 */
[----:B0-----:R-:W-:-:S02]  /*704d0*/  PRMT R10, R29, 0x4210, R10 ;  /* 0x000042101d0a7816 */ /* 0x001fc4000000000a */
[----:B------:R-:W-:Y:S02]  /*704e0*/  PRMT R29, R15, 0x4210, R28 ;  /* 0x000042100f1d7816 */ /* 0x000fe4000000001c */
[----:B-1----:R-:W-:Y:S01]  /*704f0*/  PRMT R11, R17, 0x4210, R11 ;  /* 0x00004210110b7816 */ /* 0x002fe2000000000b */
[----:B------:R-:W3:Y:S04]  /*70500*/  LDL.LU R15, [R1+0x638] ;  /* 0x00063800010f7983 */ /* 0x000ee80000300800 */
[----:B------:R-:W4:Y:S04]  /*70510*/  LDL.LU R17, [R1+0x634] ;  /* 0x0006340001117983 */ /* 0x000f280000300800 */
[----:B------:R0:W-:Y:S04]  /*70520*/  STL.64 [R1+0x3488], R18 ;  /* 0x0034881201007387 */ /* 0x0001e80000100a00 */
[----:B0-----:R-:W3:Y:S04]  /*70530*/  LDL.LU R19, [R1+0xbf8] ;  /* 0x000bf80001137983 */ /* 0x001ee80000300800 */
[----:B----4-:R0:W-:Y:S02]  /*70540*/  STL.64 [R1+0x3480], R16 ;  /* 0x0034801001007387 */ /* 0x0101e40000100a00 */
[----:B0-----:R-:W-:-:S02]  /*70550*/  PRMT R17, R27, 0x4210, R14 ;  /* 0x000042101b117816 */ /* 0x001fc4000000000e */
[----:B--2---:R-:W-:Y:S01]  /*70560*/  PRMT R16, R5, 0x4210, R12 ;  /* 0x0000421005107816 */ /* 0x004fe2000000000c */
[----:B------:R-:W2:Y:S04]  /*70570*/  LDL.LU R27, [R1+0x63c] ;  /* 0x00063c00011b7983 */ /* 0x000ea80000300800 */
[----:B------:R-:W4:Y:S04]  /*70580*/  LDL.LU R5, [R1+0x620] ;  /* 0x0006200001057983 */ /* 0x000f280000300800 */
[----:B------:R-:W-:Y:S01]  /*70590*/  STL.64 [R1+0x3468], R6 ;  /* 0x0034680601007387 */ /* 0x000fe20000100a00 */
[----:B------:R-:W-:-:S02]  /*705a0*/  LOP3.LUT R3, R3, 0xffff, RZ, 0xc0, !PT ;  /* 0x0000ffff03037812 */ /* 0x000fc400078ec0ff */
[----:B------:R-:W-:Y:S02]  /*705b0*/  LOP3.LUT R24, R24, 0xffff, RZ, 0xc0, !PT ;  /* 0x0000ffff18187812 */ /* 0x000fe400078ec0ff */
[----:B------:R-:W-:Y:S01]  /*705c0*/  PRMT R13, R13, 0x4210, R3 ;  /* 0x000042100d0d7816 */ /* 0x000fe20000000003 */
[----:B----4-:R0:W-:Y:S02]  /*705d0*/  STL.64 [R1+0x3460], R4 ;  /* 0x0034600401007387 */ /* 0x0101e40000100a00 */
[----:B0-----:R-:W-:Y:S02]  /*705e0*/  IMAD.MOV.U32 R4, RZ, RZ, R10 ;  /* 0x000000ffff047224 */ /* 0x001fe400078e000a */
[----:B------:R-:W4:Y:S01]  /*705f0*/  LDL.LU R10, [R1+0x3494] ;  /* 0x00349400010a7983 */ /* 0x000f220000300800 */
[----:B------:R-:W-:-:S03]  /*70600*/  IMAD.MOV.U32 R5, RZ, RZ, R11 ;  /* 0x000000ffff057224 */ /* 0x000fc600078e000b */
[----:B------:R-:W2:Y:S01]  /*70610*/  LDL.LU R11, [R1+0x3490] ;  /* 0x00349000010b7983 */ /* 0x000ea20000300800 */
[----:B------:R-:W-:Y:S01]  /*70620*/  IMAD.MOV.U32 R6, RZ, RZ, R13 ;  /* 0x000000ffff067224 */ /* 0x000fe200078e000d */
[----:B---3--:R-:W-:Y:S02]  /*70630*/  PRMT R7, R19, 0x4210, R24 ;  /* 0x0000421013077816 */ /* 0x008fe40000000018 */
[----:B------:R-:W3:Y:S04]  /*70640*/  LDL.LU R13, [R1+0x630] ;  /* 0x00063000010d7983 */ /* 0x000ee80000300800 */
[----:B------:R0:W-:Y:S04]  /*70650*/  STL.64 [R1+0x3478], R6 ;  /* 0x0034780601007387 */ /* 0x0001e80000100a00 */
[----:B------:R1:W-:Y:S01]  /*70660*/  STL.64 [R1+0x3470], R4 ;  /* 0x0034700401007387 */ /* 0x0003e20000100a00 */
[----:B0-----:R-:W-:-:S02]  /*70670*/  IMAD.MOV.U32 R6, RZ, RZ, R16 ;  /* 0x000000ffff067224 */ /* 0x001fc400078e0010 */
[----:B-1----:R-:W-:Y:S01]  /*70680*/  IMAD.MOV.U32 R5, RZ, RZ, R17 ;  /* 0x000000ffff057224 */ /* 0x002fe200078e0011 */
[----:B------:R-:W-:Y:S01]  /*70690*/  PRMT R0, R0, 0x4210, R26 ;  /* 0x0000421000007816 */ /* 0x000fe2000000001a */
[----:B------:R-:W-:-:S04]  /*706a0*/  IMAD.MOV.U32 R4, RZ, RZ, R29 ;  /* 0x000000ffff047224 */ /* 0x000fc800078e001d */
[----:B------:R-:W-:Y:S02]  /*706b0*/  IMAD.MOV.U32 R7, RZ, RZ, R0 ;  /* 0x000000ffff077224 */ /* 0x000fe400078e0000 */
[----:B------:R-:W3:Y:S04]  /*706c0*/  LDL R0, [R1+0x4] ;  /* 0x0000040001007983 */ /* 0x000ee80000100800 */
[----:B--2---:R-:W0:Y:S01]  /*706d0*/  LDS.128 R16, [R11] ;  /* 0x000000000b107984 */ /* 0x004e220000000c00 */
[----:B------:R-:W-:Y:S06]  /*706e0*/  BAR.SYNC.DEFER_BLOCKING 0x0 ;  /* 0x0000000000007b1d */ /* 0x000fec0000010000 */
[----:B----4-:R-:W-:Y:S02]  /*706f0*/  STSM.16.M88.4 [R10], R4 ;  /* 0x000000040a007844 */ /* 0x010fe40000000200 */
[----:B------:R-:W-:Y:S06]  /*70700*/  BAR.SYNC.DEFER_BLOCKING 0x0 ;  /* 0x0000000000007b1d */ /* 0x000fec0000010000 */
[----:B------:R-:W1:Y:S04]  /*70710*/  LDS.128 R4, [R11] ;  /* 0x000000000b047984 */ /* 0x000e680000000c00 */
[----:B0-----:R-:W-:Y:S04]  /*70720*/  STL.64 [R1+0x530], R16 ;  /* 0x0005301001007387 */ /* 0x001fe80000100a00 */
[----:B------:R0:W-:Y:S04]  /*70730*/  STL.64 [R1+0x538], R18 ;  /* 0x0005381201007387 */ /* 0x0001e80000100a00 */
[----:B0-----:R-:W2:Y:S04]  /*70740*/  LDL.LU.64 R18, [R1+0x3488] ;  /* 0x0034880001127983 */ /* 0x001ea80000300a00 */
[----:B------:R-:W4:Y:S04]  /*70750*/  LDL.LU.64 R16, [R1+0x3480] ;  /* 0x0034800001107983 */ /* 0x000f280000300a00 */
[----:B-1----:R-:W-:Y:S04]  /*70760*/  STL.64 [R1+0x500], R4 ;  /* 0x0005000401007387 */ /* 0x002fe80000100a00 */
[----:B------:R0:W-:Y:S04]  /*70770*/  STL.64 [R1+0x508], R6 ;  /* 0x0005080601007387 */ /* 0x0001e80000100a00 */
[----:B0-----:R-:W2:Y:S04]  /*70780*/  LDL.LU.64 R6, [R1+0x3478] ;  /* 0x0034780001067983 */ /* 0x001ea80000300a00 */
[----:B------:R-:W2:Y:S01]  /*70790*/  LDL.LU.64 R4, [R1+0x3470] ;  /* 0x0034700001047983 */ /* 0x000ea20000300a00 */
[----:B------:R-:W-:Y:S06]  /*707a0*/  BAR.SYNC.DEFER_BLOCKING 0x0 ;  /* 0x0000000000007b1d */ /* 0x000fec0000010000 */
[----:B--2---:R0:W-:Y:S04]  /*707b0*/  STSM.16.M88.4 [R10], R4 ;  /* 0x000000040a007844 */ /* 0x0041e80000000200 */
[----:B0-----:R-:W2:Y:S04]  /*707c0*/  LDL.LU.64 R6, [R1+0x3468] ;  /* 0x0034680001067983 */ /* 0x001ea80000300a00 */
[----:B------:R-:W2:Y:S01]  /*707d0*/  LDL.LU.64 R4, [R1+0x3460] ;  /* 0x0034600001047983 */ /* 0x000ea20000300a00 */
[----:B------:R-:W-:-:S02]  /*707e0*/  PRMT R15, R15, 0x5210, R28 ;  /* 0x000052100f0f7816 */ /* 0x000fc4000000001c */
[----:B----4-:R-:W-:Y:S01]  /*707f0*/  PRMT R28, R17, 0x5210, R14 ;  /* 0x00005210111c7816 */ /* 0x010fe2000000000e */
[----:B------:R-:W4:Y:S01]  /*70800*/  LDL.LU R29, [R1+0x648] ;  /* 0x00064800011d7983 */ /* 0x000f220000300800 */
[----:B------:R-:W-:-:S03]  /*70810*/  PRMT R12, R27, 0x5210, R12 ;  /* 0x000052101b0c7816 */ /* 0x000fc6000000000c */
[----:B------:R-:W3:Y:S04]  /*70820*/  LDL.LU R17, [R1+0x624] ;  /* 0x0006240001117983 */ /* 0x000ee80000300800 */
[----:B------:R-:W3:Y:S01]  /*70830*/  LDL R14, [R1+0x13dc] ;  /* 0x0013dc00010e7983 */ /* 0x000ee20000100800 */
[----:B------:R-:W-:Y:S01]  /*70840*/  BAR.SYNC.DEFER_BLOCKING 0x0 ;  /* 0x0000000000007b1d */ /* 0x000fe20000010000 */
[----:B--2---:R-:W-:-:S05]  /*70850*/  PRMT R5, R5, 0x5210, R26 ;  /* 0x0000521005057816 */ /* 0x004fca000000001a */
[----:B------:R-:W2:Y:S04]  /*70860*/  LDL.LU.64 R26, [R1+0x608] ;  /* 0x00060800011a7983 */ /* 0x000ea80000300a00 */
[----:B--2---:R0:W-:Y:S02]  /*70870*/  STL.64 [R1+0x3448], R26 ;  /* 0x0034481a01007387 */ /* 0x0041e40000100a00 */
[----:B0-----:R-:W-:Y:S02]  /*70880*/  IMAD.MOV.U32 R26, RZ, RZ, R12 ;  /* 0x000000ffff1a7224 */ /* 0x001fe400078e000c */
[----:B------:R-:W2:Y:S01]  /*70890*/  LDL.LU R12, [R1+0x3458] ;  /* 0x00345800010c7983 */ /* 0x000ea20000300800 */
[----:B------:R-:W-:-:S03]  /*708a0*/  IMAD.MOV.U32 R27, RZ, RZ, R5 ;  /* 0x000000ffff1b7224 */ /* 0x000fc600078e0005 */
[----:B------:R-:W3:Y:S04]  /*708b0*/  LDL.LU R5, [R1+0x3454] ;  /* 0x0034540001057983 */ /* 0x000ee80000300800 */
[----:B------:R0:W-:Y:S02]  /*708c0*/  STL.64 [R1+0x3440], R24 ;  /* 0x0034401801007387 */ /* 0x0001e40000100a00 */
[----:B0-----:R-:W-:Y:S02]  /*708d0*/  IMAD.MOV.U32 R24, RZ, RZ, R15 ;  /* 0x000000ffff187224 */ /* 0x001fe400078e000f */
[----:B------:R-:W3:Y:S04]  /*708e0*/  LDL.LU R15, [R1+0x3450] ;  /* 0x00345000010f7983 */ /* 0x000ee80000300800 */
[----:B------:R0:W-:Y:S01]  /*708f0*/  STL.64 [R1+0x3418], R22 ;  /* 0x0034181601007387 */ /* 0x0001e20000100a00 */
[----:B------:R-:W-:-:S03]  /*70900*/  IMAD.MOV.U32 R25, RZ, RZ, R28 ;  /* 0x000000ffff197224 */ /* 0x000fc600078e001c */
[----:B0-----:R-:W4:Y:S04]  /*70910*/  LDL.LU R22, [R1+0x610] ;  /* 0x0006100001167983 */ /* 0x001f280000300800 */
[----:B------:R-:W4:Y:S04]  /*70920*/  LDL.LU R23, [R1+0x640] ;  /* 0x0006400001177983 */ /* 0x000f280000300800 */
[----:B------:R0:W-:Y:S04]  /*70930*/  STL.64 [R1+0x3410], R20 ;  /* 0x0034101401007387 */ /* 0x0001e80000100a00 */
[----:B0-----:R-:W4:Y:S04]  /*70940*/  LDL.LU R20, [R1+0x330] ;  /* 0x0003300001147983 */ /* 0x001f280000300800 */
[----:B------:R-:W4:Y:S04]  /*70950*/  LDL.LU R21, [R1+0x644] ;  /* 0x0006440001157983 */ /* 0x000f280000300800 */
[----:B------:R-:W4:Y:S01]  /*70960*/  LDL R28, [R1+0x61c] ;  /* 0x00061c00011c7983 */ /* 0x000f220000100800 */
[----:B--2---:R-:W-:Y:S01]  /*70970*/  ISETP.LT.AND P5, PT, R12, UR21, !P5 ;  /* 0x000000150c007c0c */ /* 0x004fe2000efa1270 */
[----:B------:R-:W0:Y:S02]  /*70980*/  LDCU UR21, c[0x0][0x39c] ;  /* 0x00007380ff1577ac */ /* 0x000e240008000800 */
[----:B---3--:R1:W-:Y:S04]  /*70990*/  STL.64 [R1+0x3430], R14 ;  /* 0x0034300e01007387 */ /* 0x0083e80000100a00 */
[----:B------:R2:W-:Y:S01]  /*709a0*/  STL.64 [R1+0x3428], R12 ;  /* 0x0034280c01007387 */ /* 0x0005e20000100a00 */
[----:B-1----:R-:W-:-:S02]  /*709b0*/  IMAD.MOV.U32 R14, RZ, RZ, R26 ;  /* 0x000000ffff0e7224 */ /* 0x002fc400078e001a */
[----:B------:R-:W-:Y:S02]  /*709c0*/  IMAD.MOV.U32 R15, RZ, RZ, R27 ;  /* 0x000000ffff0f7224 */ /* 0x000fe400078e001b */
[----:B--2---:R-:W-:Y:S02]  /*709d0*/  IMAD.MOV.U32 R12, RZ, RZ, R24 ;  /* 0x000000ffff0c7224 */ /* 0x004fe400078e0018 */
[----:B------:R-:W-:Y:S02]  /*709e0*/  IMAD.MOV.U32 R13, RZ, RZ, R25 ;  /* 0x000000ffff0d7224 */ /* 0x000fe400078e0019 */
[----:B------:R-:W1:Y:S01]  /*709f0*/  LDS.128 R24, [R11] ;  /* 0x000000000b187984 */ /* 0x000e620000000c00 */
[----:B------:R-:W-:Y:S06]  /*70a00*/  BAR.SYNC.DEFER_BLOCKING 0x0 ;  /* 0x0000000000007b1d */ /* 0x000fec0000010000 */
[----:B-1----:R-:W-:Y:S04]  /*70a10*/  STL.64 [R1+0x30], R24 ;  /* 0x0000301801007387 */ /* 0x002fe80000100a00 */
[----:B------:R1:W-:Y:S04]  /*70a20*/  STL.64 [R1+0x38], R26 ;  /* 0x0000381a01007387 */ /* 0x0003e80000100a00 */
[----:B-1----:R-:W2:Y:S04]  /*70a30*/  LDL.LU.64 R26, [R1+0x3448] ;  /* 0x00344800011a7983 */ /* 0x002ea80000300a00 */
[----:B------:R-:W3:Y:S04]  /*70a40*/  LDL.LU.64 R24, [R1+0x3440] ;  /* 0x0034400001187983 */ /* 0x000ee80000300a00 */
[----:B------:R-:W-:Y:S01]  /*70a50*/  STSM.16.M88.4 [R10], R12 ;  /* 0x0000000c0a007844 */ /* 0x000fe20000000200 */
[----:B------:R-:W-:Y:S06]  /*70a60*/  BAR.SYNC.DEFER_BLOCKING 0x0 ;  /* 0x0000000000007b1d */ /* 0x000fec0000010000 */
[----:B------:R1:W0:Y:S01]  /*70a70*/  LDS.128 R12, [R11] ;  /* 0x000000000b0c7984 */ /* 0x0002220000000c00 */
[----:B----4-:R-:W-:-:S02]  /*70a80*/  PRMT R20, R21, 0x5210, R20 ;  /* 0x0000521015147816 */ /* 0x010fc40000000014 */
[----:B------:R-:W-:Y:S02]  /*70a90*/  PRMT R21, R23, 0x5210, R22 ;  /* 0x0000521017157816 */ /* 0x000fe40000000016 */
[----:B------:R-:W-:Y:S02]  /*70aa0*/  PRMT R22, R29, 0x5210, R3 ;  /* 0x000052101d167816 */ /* 0x000fe40000000003 */
[----:B------:R-:W4:Y:S01]  /*70ab0*/  LDL.LU R3, [R1+0x343c] ;  /* 0x00343c0001037983 */ /* 0x000f220000300800 */
[----:B------:R-:W-:Y:S01]  /*70ac0*/  BAR.SYNC.DEFER_BLOCKING 0x0 ;  /* 0x0000000000007b1d */ /* 0x000fe20000010000 */
[----:B---3--:R-:W-:Y:S01]  /*70ad0*/  PRMT R23, R17, 0x5210, R24 ;  /* 0x0000521011177816 */ /* 0x008fe20000000018 */
[----:B------:R-:W-:Y:S02]  /*70ae0*/  IMAD.MOV.U32 R17, RZ, RZ, R5 ;  /* 0x000000ffff117224 */ /* 0x000fe400078e0005 */
[----:B------:R-:W-:Y:S02]  /*70af0*/  IMAD.MOV.U32 R5, RZ, RZ, R6 ;  /* 0x000000ffff057224 */ /* 0x000fe400078e0006 */
[----:B------:R-:W3:Y:S04]  /*70b00*/  LDL R6, [R1+0x5f4] ;  /* 0x0005f40001067983 */ /* 0x000ee80000100800 */
[----:B-1----:R-:W3:Y:S04]  /*70b10*/  LDL.LU R11, [R1+0x3438] ;  /* 0x00343800010b7983 */ /* 0x002ee80000300800 */
[----:B0-----:R-:W-:Y:S04]  /*70b20*/  STL.64 [R1+0x20], R12 ;  /* 0x0000200c01007387 */ /* 0x001fe80000100a00 */
[----:B------:R0:W-:Y:S04]  /*70b30*/  STL.64 [R1+0x28], R14 ;  /* 0x0000280e01007387 */ /* 0x0001e80000100a00 */
[----:B------:R1:W-:Y:S04]  /*70b40*/  STSM.16.M88.4 [R10], R20 ;  /* 0x000000140a007844 */ /* 0x0003e80000000200 */
[----:B0-----:R-:W3:Y:S04]  /*70b50*/  LDL.LU.64 R14, [R1+0x3430] ;  /* 0x00343000010e7983 */ /* 0x001ee80000300a00 */
[----:B------:R-:W3:Y:S04]  /*70b60*/  LDL.LU.64 R12, [R1+0x3428] ;  /* 0x00342800010c7983 */ /* 0x000ee80000300a00 */
[----:B-1----:R-:W3:Y:S04]  /*70b70*/  LDL.LU R10, [R1+0x3420] ;  /* 0x00342000010a7983 */ /* 0x002ee80000300800 */
[----:B------:R-:W3:Y:S01]  /*70b80*/  LDL.LU.64 R22, [R1+0x3418] ;  /* 0x0034180001167983 */ /* 0x000ee20000300a00 */
[----:B------:R-:W-:Y:S01]  /*70b90*/  PRMT R24, R25, 0x7770, RZ ;  /* 0x0000777019187816 */ /* 0x000fe200000000ff */
[----:B------:R-:W-:Y:S06]  /*70ba0*/  BAR.SYNC.DEFER_BLOCKING 0x0 ;  /* 0x0000000000007b1d */ /* 0x000fec0000010000 */
[----:B------:R-:W4:Y:S04]  /*70bb0*/  LDL.LU.64 R20, [R1+0x3410] ;  /* 0x0034100001147983 */ /* 0x000f280000300a00 */
[----:B--2---:R3:W-:Y:S02]  /*70bc0*/  @P5 STG.E.U8 desc[UR40][R26.64], R24 ;  /* 0x000000181a005986 */ /* 0x0047e4000c101128 */
[----:B---3--:R-:W-:-:S02]  /*70bd0*/  IMAD.MOV.U32 R27, RZ, RZ, R22 ;  /* 0x000000ffff1b7224 */ /* 0x008fc400078e0016 */
[----:B------:R-:W-:Y:S02]  /*70be0*/  IMAD.MOV.U32 R22, RZ, RZ, R7 ;  /* 0x000000ffff167224 */ /* 0x000fe400078e0007 */
[----:B------:R-:W2:Y:S01]  /*70bf0*/  LDL R7, [R1+0x5f8] ;  /* 0x0005f80001077983 */ /* 0x000ea20000100800 */
[----:B------:R-:W-:Y:S01]  /*70c00*/  IMAD.MOV.U32 R24, RZ, RZ, R8 ;  /* 0x000000ffff187224 */ /* 0x000fe200078e0008 */
[----:B------:R-:W-:Y:S01]  /*70c10*/  IADD3 R8, P5, PT, R13, R11, RZ ;  /* 0x0000000b0d087210 */ /* 0x000fe20007fbe0ff */
[----:B------:R-:W-:Y:S02]  /*70c20*/  IMAD.MOV.U32 R26, RZ, RZ, R23 ;  /* 0x000000ffff1a7224 */ /* 0x000fe400078e0017 */
[----:B------:R-:W-:Y:S01]  /*70c30*/  IMAD.MOV.U32 R23, RZ, RZ, R9 ;  /* 0x000000ffff177224 */ /* 0x000fe200078e0009 */
[----:B--2---:R0:W-:Y:S01]  /*70c40*/  STL.64 [R1+0x33f8], R6 ;  /* 0x0033f80601007387 */ /* 0x0041e20000100a00 */
[----:B------:R-:W-:-:S03]  /*70c50*/  IMAD.X R9, R28, 0x1, R0, P5 ;  /* 0x000000011c097824 */ /* 0x000fc600028e0600 */
[----:B------:R-:W2:Y:S04]  /*70c60*/  LDL R29, [R1+0x5e8] ;  /* 0x0005e800011d7983 */ /* 0x000ea80000100800 */
[----:B0-----:R-:W3:Y:S01]  /*70c70*/  LDL R7, [R1+0x13e0] ;  /* 0x0013e00001077983 */ /* 0x001ee20000100800 */
[----:B------:R-:W-:Y:S02]  /*70c80*/  ISETP.GE.AND P5, PT, R12, UR35, PT ;  /* 0x000000230c007c0c */ /* 0x000fe4000bfa6270 */
[----:B------:R-:W-:Y:S01]  /*70c90*/  PRMT R6, R25, 0x7771, RZ ;  /* 0x0000777119067816 */ /* 0x000fe200000000ff */
[----:B------:R-:W2:Y:S01]  /*70ca0*/  LDL.LU R12, [R1+0x3408] ;  /* 0x00340800010c7983 */ /* 0x000ea20000300800 */
[----:B---3--:R-:W-:Y:S01]  /*70cb0*/  ISETP.LT.AND P6, PT, R7, UR12, !P5 ;  /* 0x0000000c07007c0c */ /* 0x008fe2000efc1270 */
[----:B------:R-:W0:-:S12]  /*70cc0*/  LDCU UR12, c[0x0][0x39c] ;  /* 0x00007380ff0c77ac */ /* 0x000e180008000800 */
[----:B------:R1:W-:Y:S04]  /*70cd0*/  @P6 STG.E.U8 desc[UR40][R8.64], R6 ;  /* 0x0000000608006986 */ /* 0x0003e8000c101128 */
[----:B-1----:R-:W3:Y:S01]  /*70ce0*/  LDL.LU.64 R8, [R1+0x3400] ;  /* 0x0034000001087983 */ /* 0x002ee20000300a00 */
[----:B------:R-:W-:-:S05]  /*70cf0*/  IADD3 R6, P6, PT, R13, R10, RZ ;  /* 0x0000000a0d067210 */ /* 0x000fca0007fde0ff */
[----:B---3--:R-:W-:Y:S01]  /*70d00*/  IMAD.X R7, R28, 0x1, R8, P6 ;  /* 0x000000011c077824 */ /* 0x008fe200030e0608 */
[----:B------:R-:W-:Y:S01]  /*70d10*/  ISETP.LT.AND P6, PT, R14, UR16, !P5 ;  /* 0x000000100e007c0c */ /* 0x000fe2000efc1270 */
[----:B------:R-:W-:Y:S01]  /*70d20*/  STL.64 [R1+0x33f0], R8 ;  /* 0x0033f00801007387 */ /* 0x000fe20000100a00 */
[----:B------:R-:W-:Y:S01]  /*70d30*/  PRMT R28, R25, 0x7772, RZ ;  /* 0x00007772191c7816 */ /* 0x000fe200000000ff */
[----:B------:R-:W1:Y:S02]  /*70d40*/  LDCU UR16, c[0x0][0x39c] ;  /* 0x00007380ff1077ac */ /* 0x000e640008000800 */
[----:B------:R3:W-:Y:S08]  /*70d50*/  STL.64 [R1+0x28b0], R14 ;  /* 0x0028b00e01007387 */ /* 0x0007f00000100a00 */
[----:B------:R0:W-:Y:S01]  /*70d60*/  @P6 STG.E.U8 desc[UR40][R6.64], R28 ;  /* 0x0000001c06006986 */ /* 0x0001e2000c101128 */
[----:B---3--:R-:W-:-:S03]  /*70d70*/  IMAD.MOV.U32 R15, RZ, RZ, R26 ;  /* 0x000000ffff0f7224 */ /* 0x008fc600078e001a */
[----:B------:R-:W3:Y:S04]  /*70d80*/  LDL R14, [R1+0x604] ;  /* 0x00060400010e7983 */ /* 0x000ee80000100800 */
[----:B0-----:R-:W2:Y:S04]  /*70d90*/  LDL.LU.64 R6, [R1+0x33f8] ;  /* 0x0033f80001067983 */ /* 0x001ea80000300a00 */
[----:B------:R-:W-:Y:S04]  /*70da0*/  STL [R1+0x33e8], R15 ;  /* 0x0033e80f01007387 */ /* 0x000fe80000100800 */
[----:B------:R0:W-:Y:S04]  /*70db0*/  STL [R1+0x33e0], R27 ;  /* 0x0033e01b01007387 */ /* 0x0001e80000100800 */
[----:B0-----:R-:W2:Y:S01]  /*70dc0*/  LDL R27, [R1+0x600] ;  /* 0x00060000011b7983 */ /* 0x001ea20000100800 */
[----:B------:R-:W-:-:S02]  /*70dd0*/  IMAD.MOV.U32 R26, RZ, RZ, R18 ;  /* 0x000000ffff1a7224 */ /* 0x000fc400078e0012 */
[----:B----4-:R-:W-:Y:S01]  /*70de0*/  IMAD.MOV.U32 R18, RZ, RZ, R21 ;  /* 0x000000ffff127224 */ /* 0x010fe200078e0015 */
[----:B------:R0:W-:Y:S01]  /*70df0*/  STL [R1+0x3030], R25 ;  /* 0x0030301901007387 */ /* 0x0001e20000100800 */
[----:B------:R-:W-:Y:S02]  /*70e00*/  IMAD.MOV.U32 R21, RZ, RZ, R17 ;  /* 0x000000ffff157224 */ /* 0x000fe400078e0011 */
[----:B------:R-:W-:Y:S01]  /*70e10*/  IMAD.MOV.U32 R17, RZ, RZ, R3 ;  /* 0x000000ffff117224 */ /* 0x000fe200078e0003 */
[----:B0-----:R-:W4:Y:S01]  /*70e20*/  LDL R25, [R1+0x8] ;  /* 0x0000080001197983 */ /* 0x001f220000100800 */
[----:B---3--:R-:W-:-:S05]  /*70e30*/  IADD3 R8, P6, PT, R14, R11, RZ ;  /* 0x0000000b0e087210 */ /* 0x008fca0007fde0ff */
[----:B--2---:R-:W-:-:S05]  /*70e40*/  IMAD.X R9, R27, 0x1, R0, P6 ;  /* 0x000000011b097824 */ /* 0x004fca00030e0600 */
[----:B------:R-:W-:Y:S04]  /*70e50*/  STL.64 [R1+0x19b0], R8 ;  /* 0x0019b00801007387 */ /* 0x000fe80000100a00 */
[----:B------:R-:W2:Y:S04]  /*70e60*/  LDL R3, [R1+0x5e0] ;  /* 0x0005e00001037983 */ /* 0x000ea80000100800 */
[----:B--2---:R0:W-:Y:S04]  /*70e70*/  STL [R1+0x33c8], R3 ;  /* 0x0033c80301007387 */ /* 0x0041e80000100800 */
[----:B0-----:R-:W2:Y:S01]  /*70e80*/  LDL R3, [R1+0x5fc] ;  /* 0x0005fc0001037983 */ /* 0x001ea20000100800 */
[----:B------:R-:W-:-:S02]  /*70e90*/  IMAD.MOV.U32 R28, RZ, RZ, R23 ;  /* 0x000000ffff1c7224 */ /* 0x000fc400078e0017 */
[----:B------:R-:W-:Y:S02]  /*70ea0*/  IMAD.MOV.U32 R23, RZ, RZ, R16 ;  /* 0x000000ffff177224 */ /* 0x000fe400078e0010 */
[----:B------:R-:W-:Y:S02]  /*70eb0*/  IMAD.MOV.U32 R16, RZ, RZ, R5 ;  /* 0x000000ffff107224 */ /* 0x000fe400078e0005 */
[----:B------:R-:W-:Y:S01]  /*70ec0*/  IMAD.MOV.U32 R5, RZ, RZ, R4 ;  /* 0x000000ffff057224 */ /* 0x000fe200078e0004 */
[----:B------:R-:W-:Y:S02]  /*70ed0*/  SHF.R.S32.HI R4, RZ, 0x1f, R6 ;  /* 0x0000001fff047819 */ /* 0x000fe40000011406 */
[----:B--2---:R-:W-:-:S05]  /*70ee0*/  IADD3 R8, P6, PT, R3, R11, RZ ;  /* 0x0000000b03087210 */ /* 0x004fca0007fde0ff */
[----:B------:R-:W-:-:S05]  /*70ef0*/  IMAD.X R9, R7, 0x1, R0, P6 ;  /* 0x0000000107097824 */ /* 0x000fca00030e0600 */
[----:B------:R0:W-:Y:S02]  /*70f00*/  STL.64 [R1+0x1980], R8 ;  /* 0x0019800801007387 */ /* 0x0001e40000100a00 */
[----:B0-----:R-:W-:Y:S02]  /*70f10*/  IADD3 R8, P6, PT, R6, R12, RZ ;  /* 0x0000000c06087210 */ /* 0x001fe40007fde0ff */
[----:B------:R-:W-:Y:S03]  /*70f20*/  STL [R1+0x330], R4 ;  /* 0x0003300401007387 */ /* 0x000fe60000100800 */
[----:B----4-:R-:W-:-:S05]  /*70f30*/  IMAD.X R9, R4, 0x1, R25, P6 ;  /* 0x0000000104097824 */ /* 0x010fca00030e0619 */
[----:B------:R0:W-:Y:S02]  /*70f40*/  STL.64 [R1+0x1950], R8 ;  /* 0x0019500801007387 */ /* 0x0001e40000100a00 */
[----:B0-----:R-:W-:-:S05]  /*70f50*/  IADD3 R8, P6, PT, R6, R11, RZ ;  /* 0x0000000b06087210 */ /* 0x001fca0007fde0ff */
[----:B------:R-:W-:-:S05]  /*70f60*/  IMAD.X R9, R4, 0x1, R0, P6 ;  /* 0x0000000104097824 */ /* 0x000fca00030e0600 */
[----:B------:R0:W-:Y:S04]  /*70f70*/  STL.64 [R1+0x1948], R8 ;  /* 0x0019480801007387 */ /* 0x0001e80000100a00 */
[----:B0-----:R-:W2:Y:S01]  /*70f80*/  LDL.LU.64 R8, [R1+0x33f0] ;  /* 0x0033f00001087983 */ /* 0x001ea20000300a00 */
[----:B------:R-:W-:-:S05]  /*70f90*/  IADD3 R14, P6, PT, R14, R10, RZ ;  /* 0x0000000a0e0e7210 */ /* 0x000fca0007fde0ff */
[----:B--2---:R-:W-:-:S05]  /*70fa0*/  IMAD.X R15, R27, 0x1, R8, P6 ;  /* 0x000000011b0f7824 */ /* 0x004fca00030e0608 */
[----:B------:R0:W-:Y:S02]  /*70fb0*/  STL.64 [R1+0x19a8], R14 ;  /* 0x0019a80e01007387 */ /* 0x0001e40000100a00 */
[----:B0-----:R-:W-:Y:S02]  /*70fc0*/  IMAD.MOV.U32 R14, RZ, RZ, R28 ;  /* 0x000000ffff0e7224 */ /* 0x001fe400078e001c */
[----:B------:R-:W2:Y:S01]  /*70fd0*/  LDL.LU R15, [R1+0x33e8] ;  /* 0x0033e800010f7983 */ /* 0x000ea20000300800 */
[----:B------:R-:W-:Y:S01]  /*70fe0*/  IMAD.MOV.U32 R28, RZ, RZ, R26 ;  /* 0x000000ffff1c7224 */ /* 0x000fe200078e001a */
[----:B------:R-:W-:-:S05]  /*70ff0*/  IADD3 R26, P6, PT, R3, R10, RZ ;  /* 0x0000000a031a7210 */ /* 0x000fca0007fde0ff */
[----:B------:R-:W-:Y:S02]  /*71000*/  IMAD.X R27, R7, 0x1, R8, P6 ;  /* 0x00000001071b7824 */ /* 0x000fe400030e0608 */
[----:B------:R-:W3:Y:S04]  /*71010*/  LDL.LU R7, [R1+0x33e4] ;  /* 0x0033e40001077983 */ /* 0x000ee80000300800 */
[----:B------:R0:W-:Y:S04]  /*71020*/  STL.64 [R1+0x1978], R26 ;  /* 0x0019781a01007387 */ /* 0x0001e80000100a00 */
[----:B0-----:R-:W4:Y:S02]  /*71030*/  LDL.LU R27, [R1+0x33e0] ;  /* 0x0033e000011b7983 */ /* 0x001f240000300800 */
[----:B----4-:R-:W-:-:S02]  /*71040*/  IMAD.MOV.U32 R26, RZ, RZ, R27 ;  /* 0x000000ffff1a7224 */ /* 0x010fc400078e001b */
[----:B------:R-:W-:-:S05]  /*71050*/  IMAD.MOV.U32 R27, RZ, RZ, R19 ;  /* 0x000000ffff1b7224 */ /* 0x000fca00078e0013 */
[----:B------:R0:W-:Y:S01]  /*71060*/  STL.64 [R1+0x33d8], R26 ;  /* 0x0033d81a01007387 */ /* 0x0001e20000100a00 */
[----:B------:R-:W-:Y:S02]  /*71070*/  IMAD.MOV.U32 R19, RZ, RZ, R21 ;  /* 0x000000ffff137224 */ /* 0x000fe400078e0015 */
[----:B------:R-:W-:Y:S01]  /*71080*/  IMAD.MOV.U32 R21, RZ, RZ, R16 ;  /* 0x000000ffff157224 */ /* 0x000fe200078e0010 */
[----:B0-----:R-:W-:Y:S01]  /*71090*/  IADD3 R26, P6, PT, R6, R10, RZ ;  /* 0x0000000a061a7210 */ /* 0x001fe20007fde0ff */
[----:B------:R-:W-:-:S04]  /*710a0*/  IMAD.MOV.U32 R16, RZ, RZ, R17 ;  /* 0x000000ffff107224 */ /* 0x000fc800078e0011 */
[----:B------:R-:W-:Y:S02]  /*710b0*/  IMAD.X R27, R4, 0x1, R8, P6 ;  /* 0x00000001041b7824 */ /* 0x000fe400030e0608 */
[----:B------:R-:W-:Y:S01]  /*710c0*/  IMAD.MOV.U32 R17, RZ, RZ, R5 ;  /* 0x000000ffff117224 */ /* 0x000fe200078e0005 */
[----:B------:R-:W-:Y:S02]  /*710d0*/  SHF.R.S32.HI R5, RZ, 0x1f, R29 ;  /* 0x0000001fff057819 */ /* 0x000fe4000001141d */
[----:B------:R0:W-:Y:S02]  /*710e0*/  STL.64 [R1+0x1940], R26 ;  /* 0x0019401a01007387 */ /* 0x0001e40000100a00 */
[----:B0-----:R-:W-:Y:S02]  /*710f0*/  IADD3 R26, P6, PT, R29, R12, RZ ;  /* 0x0000000c1d1a7210 */ /* 0x001fe40007fde0ff */
[----:B------:R-:W-:Y:S03]  /*71100*/  STL [R1+0x1c], R5 ;  /* 0x00001c0501007387 */ /* 0x000fe60000100800 */
[----:B------:R-:W-:-:S05]  /*71110*/  IMAD.X R27, R5, 0x1, R25, P6 ;  /* 0x00000001051b7824 */ /* 0x000fca00030e0619 */
[----:B------:R0:W-:Y:S02]  /*71120*/  STL.64 [R1+0x1918], R26 ;  /* 0x0019181a01007387 */ /* 0x0001e40000100a00 */
[----:B0-----:R-:W-:-:S05]  /*71130*/  IADD3 R26, P6, PT, R29, R11, RZ ;  /* 0x0000000b1d1a7210 */ /* 0x001fca0007fde0ff */
[----:B------:R-:W-:-:S05]  /*71140*/  IMAD.X R27, R5, 0x1, R0, P6 ;  /* 0x00000001051b7824 */ /* 0x000fca00030e0600 */
[----:B------:R0:W-:Y:S04]  /*71150*/  STL.64 [R1+0x1910], R26 ;  /* 0x0019101a01007387 */ /* 0x0001e80000100a00 */
[----:B------:R4:W-:Y:S01]  /*71160*/  STL.64 [R1+0x33d0], R10 ;  /* 0x0033d00a01007387 */ /* 0x0009e20000100a00 */
[----:B0-----:R-:W-:-:S03]  /*71170*/  IADD3 R26, P6, PT, R29, R10, RZ ;  /* 0x0000000a1d1a7210 */ /* 0x001fc60007fde0ff */
[----:B----4-:R-:W3:Y:S04]  /*71180*/  LDL R10, [R1+0x61c] ;  /* 0x00061c00010a7983 */ /* 0x010ee80000100800 */
[----:B------:R-:W4:Y:S01]  /*71190*/  LDL R11, [R1+0x604] ;  /* 0x00060400010b7983 */ /* 0x000f220000100800 */
[----:B------:R-:W-:-:S05]  /*711a0*/  IMAD.X R27, R5, 0x1, R8, P6 ;  /* 0x00000001051b7824 */ /* 0x000fca00030e0608 */
[----:B------:R0:W-:Y:S02]  /*711b0*/  STL.64 [R1+0x1908], R26 ;  /* 0x0019081a01007387 */ /* 0x0001e40000100a00 */
[----:B0-----:R-:W-:-:S05]  /*711c0*/  IADD3 R26, P6, PT, R13, R9, RZ ;  /* 0x000000090d1a7210 */ /* 0x001fca0007fde0ff */
[----:B---3--:R-:W-:Y:S01]  /*711d0*/  IMAD.X R27, R10, 0x1, R7, P6 ;  /* 0x000000010a1b7824 */ /* 0x008fe200030e0607 */
[----:B----4-:R-:W-:-:S04]  /*711e0*/  IADD3 R10, P6, PT, R11, R9, RZ ;  /* 0x000000090b0a7210 */ /* 0x010fc80007fde0ff */
[----:B------:R0:W-:Y:S04]  /*711f0*/  STL.64 [R1+0x19d8], R26 ;  /* 0x0019d81a01007387 */ /* 0x0001e80000100a00 */
[----:B0-----:R-:W3:Y:S04]  /*71200*/  LDL.LU.64 R26, [R1+0x33d8] ;  /* 0x0033d800011a7983 */ /* 0x001ee80000300a00 */
[----:B------:R-:W4:Y:S04]  /*71210*/  LDL R11, [R1+0x600] ;  /* 0x00060000010b7983 */ /* 0x000f280000100800 */
[----:B--2---:R0:W-:Y:S01]  /*71220*/  STL.64 [R1+0x33b8], R14 ;  /* 0x0033b80e01007387 */ /* 0x0041e20000100a00 */
[----:B----4-:R-:W-:Y:S01]  /*71230*/  IMAD.X R11, R11, 0x1, R7, P6 ;  /* 0x000000010b0b7824 */ /* 0x010fe200030e0607 */
[----:B0-----:R-:W-:-:S04]  /*71240*/  IADD3 R14, P6, PT, R3, R9, RZ ;  /* 0x00000009030e7210 */ /* 0x001fc80007fde0ff */
[----:B------:R0:W-:Y:S04]  /*71250*/  STL.64 [R1+0x19a0], R10 ;  /* 0x0019a00a01007387 */ /* 0x0001e80000100a00 */
[----:B0-----:R-:W2:Y:S04]  /*71260*/  LDL.LU.64 R10, [R1+0x33d0] ;  /* 0x0033d000010a7983 */ /* 0x001ea80000300a00 */
[----:B------:R-:W4:Y:S04]  /*71270*/  LDL.LU R3, [R1+0x33c8] ;  /* 0x0033c80001037983 */ /* 0x000f280000300800 */
[----:B------:R-:W2:Y:S02]  /*71280*/  LDL R15, [R1+0x5f8] ;  /* 0x0005f800010f7983 */ /* 0x000ea40000100800 */
[----:B--2---:R-:W-:-:S05]  /*71290*/  IMAD.X R15, R15, 0x1, R7, P6 ;  /* 0x000000010f0f7824 */ /* 0x004fca00030e0607 */
[----:B------:R0:W-:Y:S02]  /*712a0*/  STL.64 [R1+0x1970], R14 ;  /* 0x0019700e01007387 */ /* 0x0001e40000100a00 */
[-C--:B0-----:R-:W-:Y:S02]  /*712b0*/  IADD3 R14, P6, PT, R6, R9.reuse, RZ ;  /* 0x00000009060e7210 */ /* 0x081fe40007fde0ff */
[----:B------:R-:W2:Y:S03]  /*712c0*/  LDL.LU R6, [R1+0x33c4] ;  /* 0x0033c40001067983 */ /* 0x000ea60000300800 */
[----:B------:R-:W-:Y:S02]  /*712d0*/  IMAD.X R15, R4, 0x1, R7, P6 ;  /* 0x00000001040f7824 */ /* 0x000fe400030e0607 */
[----:B------:R-:W2:Y:S04]  /*712e0*/  LDL.LU R4, [R1+0x33c0] ;  /* 0x0033c00001047983 */ /* 0x000ea80000300800 */
[----:B------:R0:W-:Y:S02]  /*712f0*/  STL.64 [R1+0x1938], R14 ;  /* 0x0019380e01007387 */ /* 0x0001e40000100a00 */
[----:B0-----:R-:W-:-:S05]  /*71300*/  IADD3 R14, P6, PT, R29, R9, RZ ;  /* 0x000000091d0e7210 */ /* 0x001fca0007fde0ff */
[----:B------:R-:W-:Y:S01]  /*71310*/  IMAD.X R15, R5, 0x1, R7, P6 ;  /* 0x00000001050f7824 */ /* 0x000fe200030e0607 */
[----:B----4-:R-:W-:-:S04]  /*71320*/  SHF.R.S32.HI R29, RZ, 0x1f, R3 ;  /* 0x0000001fff1d7819 */ /* 0x010fc80000011403 */
        /* <DEDUP_REMOVED lines=8> */
[----:B0-----:R-:W4:Y:S04]  /*713b0*/  LDL.LU.64 R14, [R1+0x33b8] ;  /* 0x0033b800010e7983 */ /* 0x001f280000300a00 */
[----:B------:R0:W-:Y:S04]  /*713c0*/  STL.64 [R1+0x33a8], R24 ;  /* 0x0033a81801007387 */ /* 0x0001e80000100a00 */
[----:B0-----:R-:W2:Y:S01]  /*713d0*/  LDL R25, [R1+0x604] ;  /* 0x0006040001197983 */ /* 0x001ea20000100800 */
[----:B------:R-:W-:-:S03]  /*713e0*/  IADD3 R24, P6, PT, R3, R10, RZ ;  /* 0x0000000a03187210 */ /* 0x000fc60007fde0ff */
[----:B--2---:R-:W-:Y:S04]  /*713f0*/  STL [R1+0x33b0], R25 ;  /* 0x0033b01901007387 */ /* 0x004fe80000100800 */
[----:B------:R0:W-:Y:S04]  /*71400*/  STL.64 [R1+0x3390], R10 ;  /* 0x0033900a01007387 */ /* 0x0001e80000100a00 */
[----:B0-----:R-:W2:Y:S04]  /*71410*/  LDL R11, [R1+0x5e8] ;  /* 0x0005e800010b7983 */ /* 0x001ea80000100800 */
[----:B------:R-:W3:Y:S01]  /*71420*/  LDL R10, [R1+0x5f4] ;  /* 0x0005f400010a7983 */ /* 0x000ee20000100800 */
[----:B------:R-:W-:-:S03]  /*71430*/  IMAD.X R25, R29, 0x1, R8, P6 ;  /* 0x000000011d197824 */ /* 0x000fc600030e0608 */
[----:B--2---:R0:W-:Y:S04]  /*71440*/  STL [R1+0x33a0], R11 ;  /* 0x0033a00b01007387 */ /* 0x0041e80000100800 */
[----:B0-----:R-:W2:Y:S04]  /*71450*/  LDL R11, [R1+0x5fc] ;  /* 0x0005fc00010b7983 */ /* 0x001ea80000100800 */
[----:B---3--:R0:W-:Y:S04]  /*71460*/  STL [R1+0x33a4], R10 ;  /* 0x0033a40a01007387 */ /* 0x0081e80000100800 */
[----:B0-----:R-:W3:Y:S04]  /*71470*/  LDL R10, [R1+0x600] ;  /* 0x00060000010a7983 */ /* 0x001ee80000100800 */
[----:B------:R0:W-:Y:S04]  /*71480*/  STL.64 [R1+0x18d0], R24 ;  /* 0x0018d01801007387 */ /* 0x0001e80000100a00 */
[----:B------:R1:W-:Y:S01]  /*71490*/  STL.64 [R1+0x3388], R8 ;  /* 0x0033880801007387 */ /* 0x0003e20000100a00 */
[----:B0-----:R-:W-:-:S03]  /*714a0*/  IADD3 R24, P6, PT, R3, R9, RZ ;  /* 0x0000000903187210 */ /* 0x001fc60007fde0ff */
[----:B-1----:R-:W2:Y:S02]  /*714b0*/  LDL R8, [R1+0x330] ;  /* 0x0003300001087983 */ /* 0x002ea40000100800 */
[----:B------:R-:W-:Y:S02]  /*714c0*/  IMAD.X R25, R29, 0x1, R7, P6 ;  /* 0x000000011d197824 */ /* 0x000fe400030e0607 */
[----:B------:R-:W2:Y:S04]  /*714d0*/  LDL R9, [R1+0x5d8] ;  /* 0x0005d80001097983 */ /* 0x000ea80000100800 */
[----:B------:R0:W-:Y:S04]  /*714e0*/  STL.64 [R1+0x18c8], R24 ;  /* 0x0018c81801007387 */ /* 0x0001e80000100a00 */
[----:B0-----:R-:W2:Y:S01]  /*714f0*/  LDL R25, [R1+0x61c] ;  /* 0x00061c0001197983 */ /* 0x001ea20000100800 */
[----:B------:R-:W-:-:S05]  /*71500*/  IADD3 R24, P6, PT, R13, R6, RZ ;  /* 0x000000060d187210 */ /* 0x000fca0007fde0ff */
[----:B--2---:R-:W-:-:S05]  /*71510*/  IMAD.X R25, R25, 0x1, R4, P6 ;  /* 0x0000000119197824 */ /* 0x004fca00030e0604 */
[----:B------:R0:W-:Y:S04]  /*71520*/  STL.64 [R1+0x19d0], R24 ;  /* 0x0019d01801007387 */ /* 0x0001e80000100a00 */
[----:B0-----:R-:W2:Y:S02]  /*71530*/  LDL.LU R25, [R1+0x33b0] ;  /* 0x0033b00001197983 */ /* 0x001ea40000300800 */
[----:B--2---:R-:W-:-:S05]  /*71540*/  IADD3 R24, P6, PT, R25, R6, RZ ;  /* 0x0000000619187210 */ /* 0x004fca0007fde0ff */
[----:B---3--:R-:W-:Y:S01]  /*71550*/  IMAD.X R25, R10, 0x1, R4, P6 ;  /* 0x000000010a197824 */ /* 0x008fe200030e0604 */
[----:B------:R-:W-:-:S04]  /*71560*/  IADD3 R10, P6, PT, R11, R6, RZ ;  /* 0x000000060b0a7210 */ /* 0x000fc80007fde0ff */
[----:B------:R0:W-:Y:S04]  /*71570*/  STL.64 [R1+0x1998], R24 ;  /* 0x0019981801007387 */ /* 0x0001e80000100a00 */
[----:B0-----:R-:W2:Y:S04]  /*71580*/  LDL.LU.64 R24, [R1+0x33a8] ;  /* 0x0033a80001187983 */ /* 0x001ea80000300a00 */
[----:B------:R-:W3:Y:S02]  /*71590*/  LDL R11, [R1+0x5f8] ;  /* 0x0005f800010b7983 */ /* 0x000ee40000100800 */
[----:B---3--:R-:W-:-:S05]  /*715a0*/  IMAD.X R11, R11, 0x1, R4, P6 ;  /* 0x000000010b0b7824 */ /* 0x008fca00030e0604 */
[----:B------:R0:W-:Y:S04]  /*715b0*/  STL.64 [R1+0x1968], R10 ;  /* 0x0019680a01007387 */ /* 0x0001e80000100a00 */
[----:B0-----:R-:W3:Y:S02]  /*715c0*/  LDL.LU R10, [R1+0x33a4] ;  /* 0x0033a400010a7983 */ /* 0x001ee40000300800 */
[----:B---3--:R-:W-:-:S05]  /*715d0*/  IADD3 R10, P6, PT, R10, R6, RZ ;  /* 0x000000060a0a7210 */ /* 0x008fca0007fde0ff */
[----:B------:R-:W-:-:S05]  /*715e0*/  IMAD.X R11, R8, 0x1, R4, P6 ;  /* 0x00000001080b7824 */ /* 0x000fca00030e0604 */
[----:B------:R0:W-:Y:S04]  /*715f0*/  STL.64 [R1+0x1930], R10 ;  /* 0x0019300a01007387 */ /* 0x0001e80000100a00 */
[----:B0-----:R-:W3:Y:S02]  /*71600*/  LDL.LU R11, [R1+0x33a0] ;  /* 0x0033a000010b7983 */ /* 0x001ee40000300800 */
[----:B---3--:R-:W-:-:S05]  /*71610*/  IADD3 R10, P6, PT, R11, R6, RZ ;  /* 0x000000060b0a7210 */ /* 0x008fca0007fde0ff */
[--C-:B------:R-:W-:Y:S02]  /*71620*/  IMAD.X R11, R5, 0x1, R4.reuse, P6 ;  /* 0x00000001050b7824 */ /* 0x100fe400030e0604 */
[----:B------:R-:W3:Y:S04]  /*71630*/  LDL.LU R5, [R1+0x339c] ;  /* 0x00339c0001057983 */ /* 0x000ee80000300800 */
[----:B------:R0:W-:Y:S02]  /*71640*/  STL.64 [R1+0x18f8], R10 ;  /* 0x0018f80a01007387 */ /* 0x0001e40000100a00 */
[----:B0-----:R-:W-:Y:S02]  /*71650*/  IADD3 R10, P6, PT, R3, R6, RZ ;  /* 0x00000006030a7210 */ /* 0x001fe40007fde0ff */
[----:B------:R-:W3:Y:S03]  /*71660*/  LDL.LU R3, [R1+0x3398] ;  /* 0x0033980001037983 */ /* 0x000ee60000300800 */
[----:B------:R-:W-:Y:S01]  /*71670*/  IMAD.X R11, R29, 0x1, R4, P6 ;  /* 0x000000011d0b7824 */ /* 0x000fe200030e0604 */
[----:B------:R-:W-:-:S04]  /*71680*/  IADD3 R8, P6, PT, R9, R12, RZ ;  /* 0x0000000c09087210 */ /* 0x000fc80007fde0ff */
[----:B------:R0:W-:Y:S04]  /*71690*/  STL.64 [R1+0x18c0], R10 ;  /* 0x0018c00a01007387 */ /* 0x0001e80000100a00 */
[----:B0-----:R-:W3:Y:S04]  /*716a0*/  LDL.LU.64 R10, [R1+0x3390] ;  /* 0x00339000010a7983 */ /* 0x001ee80000300a00 */
[----:B------:R0:W-:Y:S04]  /*716b0*/  STL [R1+0x3368], R12 ;  /* 0x0033680c01007387 */ /* 0x0001e80000100800 */
[----:B0-----:R-:W3:Y:S01]  /*716c0*/  LDL R12, [R1+0x5d8] ;  /* 0x0005d800010c7983 */ /* 0x001ee20000100800 */
[----:B------:R-:W-:-:S05]  /*716d0*/  SHF.R.S32.HI R29, RZ, 0x1f, R9 ;  /* 0x0000001fff1d7819 */ /* 0x000fca0000011409 */
[----:B--2---:R-:W-:Y:S01]  /*716e0*/  IMAD.X R9, R29, 0x1, R25, P6 ;  /* 0x000000011d097824 */ /* 0x004fe200030e0619 */
[----:B------:R-:W-:Y:S04]  /*716f0*/  STL [R1+0x14], R29 ;  /* 0x0000141d01007387 */ /* 0x000fe80000100800 */
[----:B------:R3:W-:Y:S02]  /*71700*/  STL.64 [R1+0x18a8], R8 ;  /* 0x0018a80801007387 */ /* 0x0007e40000100a00 */
[----:B---3--:R-:W-:-:S05]  /*71710*/  IADD3 R8, P6, PT, R12, R11, RZ ;  /* 0x0000000b0c087210 */ /* 0x008fca0007fde0ff */
[----:B------:R-:W-:-:S05]  /*71720*/  IMAD.X R9, R29, 0x1, R0, P6 ;  /* 0x000000011d097824 */ /* 0x000fca00030e0600 */
[----:B------:R0:W-:Y:S04]  /*71730*/  STL.64 [R1+0x18a0], R8 ;  /* 0x0018a00801007387 */ /* 0x0001e80000100a00 */
[----:B0-----:R-:W2:Y:S04]  /*71740*/  LDL.LU.64 R8, [R1+0x3388] ;  /* 0x0033880001087983 */ /* 0x001ea80000300a00 */
[----:B------:R0:W-:Y:S04]  /*71750*/  STL.64 [R1+0x3370], R26 ;  /* 0x0033701a01007387 */ /* 0x0001e80000100a00 */
[----:B0-----:R-:W3:Y:S04]  /*71760*/  LDL R27, [R1+0x5e8] ;  /* 0x0005e800011b7983 */ /* 0x001ee80000100800 */
[----:B------:R-:W2:Y:S04]  /*71770*/  LDL R26, [R1+0x5f4] ;  /* 0x0005f400011a7983 */ /* 0x000ea80000100800 */
[----:B---3--:R0:W-:Y:S04]  /*71780*/  STL [R1+0x3378], R27 ;  /* 0x0033781b01007387 */ /* 0x0081e80000100800 */
[----:B0-----:R-:W3:Y:S04]  /*71790*/  LDL R27, [R1+0x5fc] ;  /* 0x0005fc00011b7983 */ /* 0x001ee80000100800 */
[----:B--2---:R0:W-:Y:S04]  /*717a0*/  STL [R1+0x337c], R26 ;  /* 0x00337c1a01007387 */ /* 0x0041e80000100800 */
[----:B0-----:R-:W2:Y:S04]  /*717b0*/  LDL R26, [R1+0x604] ;  /* 0x00060400011a7983 */ /* 0x001ea80000100800 */
[----:B---3--:R-:W-:Y:S04]  /*717c0*/  STL [R1+0x3380], R27 ;  /* 0x0033801b01007387 */ /* 0x008fe80000100800 */
[----:B--2---:R0:W-:Y:S02]  /*717d0*/  STL [R1+0x3384], R26 ;  /* 0x0033841a01007387 */ /* 0x0041e40000100800 */
[----:B0-----:R-:W-:-:S02]  /*717e0*/  IADD3 R26, P6, PT, R12, R10, RZ ;  /* 0x0000000a0c1a7210 */ /* 0x001fc40007fde0ff */
[----:B------:R0:W-:Y:S03]  /*717f0*/  STL.64 [R1+0x3360], R10 ;  /* 0x0033600a01007387 */ /* 0x0001e60000100a00 */
[----:B------:R-:W-:Y:S01]  /*71800*/  IMAD.X R27, R29, 0x1, R8, P6 ;  /* 0x000000011d1b7824 */ /* 0x000fe200030e0608 */
[----:B0-----:R-:W2:Y:S04]  /*71810*/  LDL R10, [R1+0x1c] ;  /* 0x00001c00010a7983 */ /* 0x001ea80000100800 */
[----:B------:R-:W3:Y:S04]  /*71820*/  LDL R11, [R1+0x5e0] ;  /* 0x0005e000010b7983 */ /* 0x000ee80000100800 */
[----:B------:R0:W-:Y:S02]  /*71830*/  STL.64 [R1+0x1898], R26 ;  /* 0x0018981a01007387 */ /* 0x0001e40000100a00 */
[----:B0-----:R-:W-:-:S05]  /*71840*/  IADD3 R26, P6, PT, R12, R9, RZ ;  /* 0x000000090c1a7210 */ /* 0x001fca0007fde0ff */
[----:B------:R-:W-:-:S05]  /*71850*/  IMAD.X R27, R29, 0x1, R7, P6 ;  /* 0x000000011d1b7824 */ /* 0x000fca00030e0607 */
[----:B------:R0:W-:Y:S02]  /*71860*/  STL.64 [R1+0x1890], R26 ;  /* 0x0018901a01007387 */ /* 0x0001e40000100a00 */
[----:B0-----:R-:W-:-:S05]  /*71870*/  IADD3 R26, P6, PT, R12, R6, RZ ;  /* 0x000000060c1a7210 */ /* 0x001fca0007fde0ff */
[----:B------:R-:W-:-:S05]  /*71880*/  IMAD.X R27, R29, 0x1, R4, P6 ;  /* 0x000000011d1b7824 */ /* 0x000fca00030e0604 */
[----:B------:R0:W-:Y:S04]  /*71890*/  STL.64 [R1+0x1888], R26 ;  /* 0x0018881a01007387 */ /* 0x0001e80000100a00 */
[----:B0-----:R-:W2:Y:S01]  /*718a0*/  LDL R27, [R1+0x61c] ;  /* 0x00061c00011b7983 */ /* 0x001ea20000100800 */
[----:B------:R-:W-:-:S05]  /*718b0*/  IADD3 R26, P6, PT, R13, R5, RZ ;  /* 0x000000050d1a7210 */ /* 0x000fca0007fde0ff */
[----:B--2---:R-:W-:-:S05]  /*718c0*/  IMAD.X R27, R27, 0x1, R3, P6 ;  /* 0x000000011b1b7824 */ /* 0x004fca00030e0603 */
[----:B------:R0:W-:Y:S04]  /*718d0*/  STL.64 [R1+0x19c8], R26 ;  /* 0x0019c81a01007387 */ /* 0x0001e80000100a00 */
[----:B0-----:R-:W2:Y:S04]  /*718e0*/  LDL.LU R26, [R1+0x3384] ;  /* 0x00338400011a7983 */ /* 0x001ea80000300800 */
[----:B------:R-:W3:Y:S01]  /*718f0*/  LDL R27, [R1+0x600] ;  /* 0x00060000011b7983 */ /* 0x000ee20000100800 */
[----:B--2---:R-:W-:-:S05]  /*71900*/  IADD3 R26, P6, PT, R26, R5, RZ ;  /* 0x000000051a1a7210 */ /* 0x004fca0007fde0ff */
[----:B---3--:R-:W-:-:S05]  /*71910*/  IMAD.X R27, R27, 0x1, R3, P6 ;  /* 0x000000011b1b7824 */ /* 0x008fca00030e0603 */
[----:B------:R0:W-:Y:S04]  /*71920*/  STL.64 [R1+0x1990], R26 ;  /* 0x0019901a01007387 */ /* 0x0001e80000100a00 */
[----:B0-----:R-:W2:Y:S02]  /*71930*/  LDL.LU R27, [R1+0x3380] ;  /* 0x00338000011b7983 */ /* 0x001ea40000300800 */
[----:B--2---:R-:W-:Y:S02]  /*71940*/  IADD3 R26, P6, PT, R27, R5, RZ ;  /* 0x000000051b1a7210 */ /* 0x004fe40007fde0ff */
[----:B------:R-:W2:Y:S03]  /*71950*/  LDL R27, [R1+0x5f8] ;  /* 0x0005f800011b7983 */ /* 0x000ea60000100800 */
        /* <DEDUP_REMOVED lines=8> */
[----:B--2---:R-:W-:-:S05]  /*719e0*/  IADD3 R26, P6, PT, R27, R5, RZ ;  /* 0x000000051b1a7210 */ /* 0x004fca0007fde0ff */
[----:B------:R-:W-:Y:S01]  /*719f0*/  IMAD.X R27, R10, 0x1, R3, P6 ;  /* 0x000000010a1b7824 */ /* 0x000fe200030e0603 */
[----:B------:R-:W-:-:S04]  /*71a00*/  IADD3 R10, P6, PT, R11, R5, RZ ;  /* 0x000000050b0a7210 */ /* 0x000fc80007fde0ff */
[----:B------:R0:W-:Y:S04]  /*71a10*/  STL.64 [R1+0x18f0], R26 ;  /* 0x0018f01a01007387 */ /* 0x0001e80000100a00 */
[----:B0-----:R-:W2:Y:S04]  /*71a20*/  LDL.LU.64 R26, [R1+0x3370] ;  /* 0x00337000011a7983 */ /* 0x001ea80000300a00 */
[----:B------:R-:W3:Y:S02]  /*71a30*/  LDL R11, [R1+0x18] ;  /* 0x00001800010b7983 */ /* 0x000ee40000100800 */
[----:B---3--:R-:W-:-:S05]  /*71a40*/  IMAD.X R11, R11, 0x1, R3, P6 ;  /* 0x000000010b0b7824 */ /* 0x008fca00030e0603 */
[----:B------:R0:W-:Y:S02]  /*71a50*/  STL.64 [R1+0x18b8], R10 ;  /* 0x0018b80a01007387 */ /* 0x0001e40000100a00 */
[----:B0-----:R-:W-:Y:S02]  /*71a60*/  IADD3 R10, P6, PT, R12, R5, RZ ;  /* 0x000000050c0a7210 */ /* 0x001fe40007fde0ff */
[----:B------:R-:W3:Y:S04]  /*71a70*/  LDL.LU R12, [R1+0x3368] ;  /* 0x00336800010c7983 */ /* 0x000ee80000300800 */
[----:B------:R0:W-:Y:S04]  /*71a80*/  STL.64 [R1+0x3350], R4 ;  /* 0x0033500401007387 */ /* 0x0001e80000100a00 */
[----:B0-----:R-:W2:Y:S01]  /*71a90*/  LDL R5, [R1+0x5d4] ;  /* 0x0005d40001057983 */ /* 0x001ea20000100800 */
[----:B------:R-:W-:-:S02]  /*71aa0*/  IMAD.X R11, R29, 0x1, R3, P6 ;  /* 0x000000011d0b7824 */ /* 0x000fc400030e0603 */
[----:B------:R-:W-:Y:S02]  /*71ab0*/  IMAD.MOV.U32 R29, RZ, RZ, R19 ;  /* 0x000000ffff1d7224 */ /* 0x000fe400078e0013 */
[----:B------:R-:W-:Y:S02]  /*71ac0*/  IMAD.MOV.U32 R19, RZ, RZ, R21 ;  /* 0x000000ffff137224 */ /* 0x000fe400078e0015 */
[----:B------:R-:W-:Y:S01]  /*71ad0*/  IMAD.MOV.U32 R21, RZ, RZ, R2 ;  /* 0x000000ffff157224 */ /* 0x000fe200078e0002 */
[----:B------:R0:W-:Y:S04]  /*71ae0*/  STL.64 [R1+0x1880], R10 ;  /* 0x0018800a01007387 */ /* 0x0001e80000100a00 */
[----:B0-----:R-:W4:Y:S01]  /*71af0*/  LDL.LU.64 R10, [R1+0x3360] ;  /* 0x00336000010a7983 */ /* 0x001f220000300a00 */
[----:B--2---:R-:W-:-:S02]  /*71b00*/  SHF.R.S32.HI R2, RZ, 0x1f, R5 ;  /* 0x0000001fff027819 */ /* 0x004fc40000011405 */
[----:B---3--:R-:W-:-:S03]  /*71b10*/  IADD3 R4, P6, PT, R5, R12, RZ ;  /* 0x0000000c05047210 */ /* 0x008fc60007fde0ff */
[----:B------:R0:W-:Y:S01]  /*71b20*/  STL [R1+0x10], R2 ;  /* 0x0000100201007387 */ /* 0x0001e20000100800 */
[----:B------:R-:W-:-:S03]  /*71b30*/  IMAD.MOV.U32 R5, RZ, RZ, R2 ;  /* 0x000000ffff057224 */ /* 0x000fc600078e0002 */
[----:B0-----:R-:W2:Y:S04]  /*71b40*/  LDL.LU R2, [R1+0x335c] ;  /* 0x00335c0001027983 */ /* 0x001ea80000300800 */
[----:B------:R0:W-:Y:S01]  /*71b50*/  STL [R1+0x332c], R12 ;  /* 0x00332c0c01007387 */ /* 0x0001e20000100800 */
[----:B------:R-:W-:-:S03]  /*71b60*/  IMAD.X R5, R5, 0x1, R25, P6 ;  /* 0x0000000105057824 */ /* 0x000fc600030e0619 */
[----:B0-----:R-:W4:Y:S04]  /*71b70*/  LDL R12, [R1+0x5d4] ;  /* 0x0005d400010c7983 */ /* 0x001f280000100800 */
[----:B------:R0:W-:Y:S04]  /*71b80*/  STL [R1+0x3328], R25 ;  /* 0x0033281901007387 */ /* 0x0001e80000100800 */
[----:B0-----:R-:W3:Y:S04]  /*71b90*/  LDL R25, [R1+0x10] ;  /* 0x0000100001197983 */ /* 0x001ee80000100800 */
[----:B------:R4:W-:Y:S02]  /*71ba0*/  STL.64 [R1+0x1870], R4 ;  /* 0x0018700401007387 */ /* 0x0009e40000100a00 */
[----:B----4-:R-:W-:-:S05]  /*71bb0*/  IADD3 R4, P6, PT, R12, R11, RZ ;  /* 0x0000000b0c047210 */ /* 0x010fca0007fde0ff */
[----:B---3--:R-:W-:Y:S02]  /*71bc0*/  IMAD.X R5, R25, 0x1, R0, P6 ;  /* 0x0000000119057824 */ /* 0x008fe400030e0600 */
[----:B------:R-:W3:Y:S04]  /*71bd0*/  LDL.LU R0, [R1+0x3358] ;  /* 0x0033580001007983 */ /* 0x000ee80000300800 */
[----:B------:R0:W-:Y:S04]  /*71be0*/  STL.64 [R1+0x1868], R4 ;  /* 0x0018680401007387 */ /* 0x0001e80000100a00 */
[----:B------:R1:W-:Y:S01]  /*71bf0*/  STL.64 [R1+0x3320], R10 ;  /* 0x0033200a01007387 */ /* 0x0003e20000100a00 */
[----:B0-----:R-:W-:-:S05]  /*71c00*/  IADD3 R4, P6, PT, R12, R10, RZ ;  /* 0x0000000a0c047210 */ /* 0x001fca0007fde0ff */
[----:B------:R-:W-:Y:S01]  /*71c10*/  IMAD.X R5, R25, 0x1, R8, P6 ;  /* 0x0000000119057824 */ /* 0x000fe200030e0608 */
[----:B-1----:R-:W-:-:S05]  /*71c20*/  IADD3 R10, P6, PT, R12, R9, RZ ;  /* 0x000000090c0a7210 */ /* 0x002fca0007fde0ff */
[----:B------:R-:W-:Y:S01]  /*71c30*/  IMAD.X R11, R25, 0x1, R7, P6 ;  /* 0x00000001190b7824 */ /* 0x000fe200030e0607 */
[----:B------:R0:W-:Y:S04]  /*71c40*/  STL.64 [R1+0x1860], R4 ;  /* 0x0018600401007387 */ /* 0x0001e80000100a00 */
[----:B0-----:R-:W4:Y:S04]  /*71c50*/  LDL.LU.64 R4, [R1+0x3350] ;  /* 0x0033500001047983 */ /* 0x001f280000300a00 */
[----:B------:R0:W-:Y:S04]  /*71c60*/  STL.64 [R1+0x3330], R8 ;  /* 0x0033300801007387 */ /* 0x0001e80000100a00 */
[----:B------:R-:W-:Y:S04]  /*71c70*/  STL.64 [R1+0x1858], R10 ;  /* 0x0018580a01007387 */ /* 0x000fe80000100a00 */
[----:B------:R-:W-:Y:S04]  /*71c80*/  STL.64 [R1+0x3348], R14 ;  /* 0x0033480e01007387 */ /* 0x000fe80000100a00 */
[----:B0-----:R-:W2:Y:S04]  /*71c90*/  LDL R9, [R1+0x5e0] ;  /* 0x0005e00001097983 */ /* 0x001ea80000100800 */
[----:B------:R-:W3:Y:S04]  /*71ca0*/  LDL R8, [R1+0x5e8] ;  /* 0x0005e80001087983 */ /* 0x000ee80000100800 */
[----:B--2---:R0:W-:Y:S04]  /*71cb0*/  STL [R1+0x3338], R9 ;  /* 0x0033380901007387 */ /* 0x0041e80000100800 */
[----:B0-----:R-:W2:Y:S04]  /*71cc0*/  LDL R9, [R1+0x5f4] ;  /* 0x0005f40001097983 */ /* 0x001ea80000100800 */
[----:B---3--:R0:W-:Y:S04]  /*71cd0*/  STL [R1+0x333c], R8 ;  /* 0x00333c0801007387 */ /* 0x0081e80000100800 */
[----:B0-----:R-:W3:Y:S01]  /*71ce0*/  LDL R8, [R1+0x5fc] ;  /* 0x0005fc0001087983 */ /* 0x001ee20000100800 */
[----:B------:R-:W-:-:S03]  /*71cf0*/  IADD3 R14, P6, PT, R12, R6, RZ ;  /* 0x000000060c0e7210 */ /* 0x000fc60007fde0ff */
[----:B--2---:R0:W-:Y:S04]  /*71d00*/  STL [R1+0x3340], R9 ;  /* 0x0033400901007387 */ /* 0x0041e80000100800 */
[----:B0-----:R-:W2:Y:S04]  /*71d10*/  LDL R9, [R1+0x604] ;  /* 0x0006040001097983 */ /* 0x001ea80000100800 */
[----:B---3--:R0:W-:Y:S01]  /*71d20*/  STL [R1+0x3344], R8 ;  /* 0x0033440801007387 */ /* 0x0081e20000100800 */
[----:B----4-:R-:W-:-:S03]  /*71d30*/  IMAD.X R15, R25, 0x1, R4, P6 ;  /* 0x00000001190f7824 */ /* 0x010fc600030e0604 */
[----:B------:R-:W3:Y:S04]  /*71d40*/  LDL R10, [R1+0x18] ;  /* 0x00001800010a7983 */ /* 0x000ee80000100800 */
[----:B------:R-:W4:Y:S04]  /*71d50*/  LDL R11, [R1+0x5d8] ;  /* 0x0005d800010b7983 */ /* 0x000f280000100800 */
[----:B0-----:R-:W2:Y:S04]  /*71d60*/  LDL R8, [R1+0x61c] ;  /* 0x00061c0001087983 */ /* 0x001ea80000100800 */
[----:B------:R0:W-:Y:S02]  /*71d70*/  STL.64 [R1+0x1850], R14 ;  /* 0x0018500e01007387 */ /* 0x0001e40000100a00 */
[----:B0-----:R-:W-:-:S05]  /*71d80*/  IADD3 R14, P6, PT, R12, R5, RZ ;  /* 0x000000050c0e7210 */ /* 0x001fca0007fde0ff */
[----:B------:R-:W-:-:S05]  /*71d90*/  IMAD.X R15, R25, 0x1, R3, P6 ;  /* 0x00000001190f7824 */ /* 0x000fca00030e0603 */
[----:B------:R0:W-:Y:S02]  /*71da0*/  STL.64 [R1+0x1848], R14 ;  /* 0x0018480e01007387 */ /* 0x0001e40000100a00 */
[----:B0-----:R-:W-:-:S05]  /*71db0*/  IADD3 R14, P6, PT, R13, R2, RZ ;  /* 0x000000020d0e7210 */ /* 0x001fca0007fde0ff */
[----:B--2---:R-:W-:Y:S01]  /*71dc0*/  IMAD.X R15, R8, 0x1, R0, P6 ;  /* 0x00000001080f7824 */ /* 0x004fe200030e0600 */
[----:B------:R-:W-:-:S04]  /*71dd0*/  IADD3 R8, P6, PT, R9, R2, RZ ;  /* 0x0000000209087210 */ /* 0x000fc80007fde0ff */
[----:B------:R0:W-:Y:S04]  /*71de0*/  STL.64 [R1+0x19c0], R14 ;  /* 0x0019c00e01007387 */ /* 0x0001e80000100a00 */
[----:B0-----:R-:W2:Y:S04]  /*71df0*/  LDL.LU.64 R14, [R1+0x3348] ;  /* 0x00334800010e7983 */ /* 0x001ea80000300a00 */
[----:B------:R-:W2:Y:S02]  /*71e00*/  LDL R9, [R1+0x600] ;  /* 0x0006000001097983 */ /* 0x000ea40000100800 */
        /* <DEDUP_REMOVED lines=20> */
[----:B----4-:R-:W-:-:S04]  /*71f50*/  IADD3 R10, P6, PT, R11, R2, RZ ;  /* 0x000000020b0a7210 */ /* 0x010fc80007fde0ff */
        /* <DEDUP_REMOVED lines=8> */
[----:B0-----:R-:W4:Y:S01]  /*71fe0*/  LDL R3, [R1+0x5cc] ;  /* 0x0005cc0001037983 */ /* 0x001f220000100800 */
[----:B------:R-:W-:-:S03]  /*71ff0*/  IMAD.X R11, R25, 0x1, R0, P6 ;  /* 0x00000001190b7824 */ /* 0x000fc600030e0600 */
[----:B------:R-:W2:Y:S04]  /*72000*/  LDL.LU R25, [R1+0x3328] ;  /* 0x0033280001197983 */ /* 0x000ea80000300800 */
[----:B------:R0:W-:Y:S04]  /*72010*/  STL.64 [R1+0x1840], R10 ;  /* 0x0018400a01007387 */ /* 0x0001e80000100a00 */
[----:B0-----:R-:W2:Y:S01]  /*72020*/  LDL.LU.64 R10, [R1+0x3320] ;  /* 0x00332000010a7983 */ /* 0x001ea20000300a00 */
[----:B----4-:R-:W-:-:S05]  /*72030*/  SHF.R.S32.HI R2, RZ, 0x1f, R3 ;  /* 0x0000001fff027819 */ /* 0x010fca0000011403 */
[----:B------:R0:W-:Y:S04]  /*72040*/  STL [R1+0xc], R2 ;  /* 0x00000c0201007387 */ /* 0x0001e80000100800 */
[----:B---3--:R1:W-:Y:S01]  /*72050*/  STL [R1+0x32e8], R12 ;  /* 0x0032e80c01007387 */ /* 0x0083e20000100800 */
[----:B0-----:R-:W-:-:S03]  /*72060*/  IADD3 R2, P6, PT, R3, R12, RZ ;  /* 0x0000000c03027210 */ /* 0x001fc60007fde0ff */
[----:B-1----:R-:W3:Y:S04]  /*72070*/  LDL.LU R12, [R1+0xc] ;  /* 0x00000c00010c7983 */ /* 0x002ee80000300800 */
[----:B--2---:R0:W-:Y:S01]  /*72080*/  STL [R1+0x32ec], R25 ;  /* 0x0032ec1901007387 */ /* 0x0041e20000100800 */
[----:B---3--:R-:W-:-:S03]  /*72090*/  IMAD.X R3, R12, 0x1, R25, P6 ;  /* 0x000000010c037824 */ /* 0x008fc600030e0619 */
[----:B0-----:R-:W2:Y:S04]  /*720a0*/  LDL.LU R25, [R1+0x5cc] ;  /* 0x0005cc0001197983 */ /* 0x001ea80000300800 */
[----:B------:R0:W-:Y:S04]  /*720b0*/  STL.64 [R1+0x1838], R2 ;  /* 0x0018380201007387 */ /* 0x0001e80000100a00 */
[----:B0-----:R-:W3:Y:S01]  /*720c0*/  LDL R3, [R1+0x4] ;  /* 0x0000040001037983 */ /* 0x001ee20000100800 */
[----:B--2---:R-:W-:-:S05]  /*720d0*/  IADD3 R2, P6, PT, R25, R11, RZ ;  /* 0x0000000b19027210 */ /* 0x004fca0007fde0ff */
[----:B---3--:R-:W-:-:S05]  /*720e0*/  IMAD.X R3, R12, 0x1, R3, P6 ;  /* 0x000000010c037824 */ /* 0x008fca00030e0603 */
[----:B------:R0:W-:Y:S02]  /*720f0*/  STL.64 [R1+0x1830], R2 ;  /* 0x0018300201007387 */ /* 0x0001e40000100a00 */
[----:B0-----:R-:W-:Y:S02]  /*72100*/  IADD3 R2, P6, PT, R25, R10, RZ ;  /* 0x0000000a19027210 */ /* 0x001fe40007fde0ff */
[----:B------:R-:W-:Y:S03]  /*72110*/  STL.64 [R1+0x32e0], R10 ;  /* 0x0032e00a01007387 */ /* 0x000fe60000100a00 */
[----:B------:R-:W-:-:S05]  /*72120*/  IMAD.X R3, R12, 0x1, R8, P6 ;  /* 0x000000010c037824 */ /* 0x000fca00030e0608 */
[----:B------:R0:W-:Y:S04]  /*72130*/  STL.64 [R1+0x1828], R2 ;  /* 0x0018280201007387 */ /* 0x0001e80000100a00 */
[----:B0-----:R-:W2:Y:S01]  /*72140*/  LDL.LU.64 R2, [R1+0x3318] ;  /* 0x0033180001027983 */ /* 0x001ea20000300a00 */
[----:B------:R-:W-:-:S03]  /*72150*/  IADD3 R10, P6, PT, R25, R9, RZ ;  /* 0x00000009190a7210 */ /* 0x000fc60007fde0ff */
[----:B------:R0:W-:Y:S02]  /*72160*/  STL.64 [R1+0x32d8], R8 ;  /* 0x0032d80801007387 */ /* 0x0001e40000100a00 */
[----:B------:R-:W-:-:S05]  /*72170*/  IMAD.X R11, R12, 0x1, R7, P6 ;  /* 0x000000010c0b7824 */ /* 0x000fca00030e0607 */
[----:B------:R-:W-:Y:S01]  /*72180*/  STL.64 [R1+0x1820], R10 ;  /* 0x0018200a01007387 */ /* 0x000fe20000100a00 */
[----:B0-----:R-:W-:-:S03]  /*72190*/  IADD3 R8, P6, PT, R25, R6, RZ ;  /* 0x0000000619087210 */ /* 0x001fc60007fde0ff */
[----:B------:R0:W-:Y:S02]  /*721a0*/  STL.64 [R1+0x32f0], R6 ;  /* 0x0032f00601007387 */ /* 0x0001e40000100a00 */
[----:B------:R-:W-:Y:S01]  /*721b0*/  IMAD.X R9, R12, 0x1, R4, P6 ;  /* 0x000000010c097824 */ /* 0x000fe200030e0604 */
[----:B0-----:R-:W-:-:S04]  /*721c0*/  IADD3 R6, P6, PT, R25, R5, RZ ;  /* 0x0000000519067210 */ /* 0x001fc80007fde0ff */
[----:B------:R0:W-:Y:S04]  /*721d0*/  STL.64 [R1+0x1818], R8 ;  /* 0x0018180801007387 */ /* 0x0001e80000100a00 */
[----:B------:R1:W-:Y:S01]  /*721e0*/  STL.64 [R1+0x32f8], R4 ;  /* 0x0032f80401007387 */ /* 0x0003e20000100a00 */
[----:B------:R-:W-:Y:S02]  /*721f0*/  IMAD.MOV.U32 R11, RZ, RZ, R14 ;  /* 0x000000ffff0b7224 */ /* 0x000fe400078e000e */
[----:B0-----:R-:W-:Y:S02]  /*72200*/  IMAD.MOV.U32 R9, RZ, RZ, R15 ;  /* 0x000000ffff097224 */ /* 0x001fe400078e000f */
[----:B--2---:R-:W-:Y:S01]  /*72210*/  IMAD.X R7, R12, 0x1, R3, P6 ;  /* 0x000000010c077824 */ /* 0x004fe200030e0603 */
[----:B-1----:R-:W-:-:S04]  /*72220*/  IADD3 R4, P6, PT, R25, R2, RZ ;  /* 0x0000000219047210 */ /* 0x002fc80007fde0ff */
[----:B------:R-:W-:Y:S01]  /*72230*/  STL.64 [R1+0x1810], R6 ;  /* 0x0018100601007387 */ /* 0x000fe20000100a00 */
[----:B------:R-:W-:Y:S01]  /*72240*/  IMAD.X R5, R12, 0x1, R0, P6 ;  /* 0x000000010c057824 */ /* 0x000fe200030e0600 */
[----:B------:R-:W-:Y:S02]  /*72250*/  IADD3 R14, P6, PT, R13, R22, RZ ;  /* 0x000000160d0e7210 */ /* 0x000fe40007fde0ff */
[----:B------:R0:W-:Y:S04]  /*72260*/  STL.64 [R1+0x3300], R2 ;  /* 0x0033000201007387 */ /* 0x0001e80000100a00 */
[----:B------:R-:W2:Y:S04]  /*72270*/  LDL.LU R13, [R1+0x3314] ;  /* 0x00331400010d7983 */ /* 0x000ea80000300800 */
[----:B------:R-:W2:Y:S04]  /*72280*/  LDL.LU R15, [R1+0x61c] ;  /* 0x00061c00010f7983 */ /* 0x000ea80000300800 */
[----:B------:R-:W-:Y:S04]  /*72290*/  STL.64 [R1+0x1808], R4 ;  /* 0x0018080401007387 */ /* 0x000fe80000100a00 */
[----:B0-----:R-:W3:Y:S04]  /*722a0*/  LDL.LU R2, [R1+0x5f4] ;  /* 0x0005f40001027983 */ /* 0x001ee80000300800 */
[----:B------:R-:W4:Y:S04]  /*722b0*/  LDL.LU R3, [R1+0x5e8] ;  /* 0x0005e80001037983 */ /* 0x000f280000300800 */
[----:B----4-:R0:W-:Y:S04]  /*722c0*/  STL [R1+0x3308], R3 ;  /* 0x0033080301007387 */ /* 0x0101e80000100800 */
[----:B0-----:R-:W4:Y:S04]  /*722d0*/  LDL.LU R3, [R1+0x5fc] ;  /* 0x0005fc0001037983 */ /* 0x001f280000300800 */
[----:B---3--:R0:W-:Y:S01]  /*722e0*/  STL [R1+0x330c], R2 ;  /* 0x00330c0201007387 */ /* 0x0081e20000100800 */
[----:B--2---:R-:W-:-:S02]  /*722f0*/  IMAD.X R15, R15, 0x1, R13, P6 ;  /* 0x000000010f0f7824 */ /* 0x004fc400030e060d */
[----:B------:R-:W-:Y:S01]  /*72300*/  IMAD.MOV.U32 R10, RZ, RZ, R11 ;  /* 0x000000ffff0a7224 */ /* 0x000fe200078e000b */
[----:B0-----:R-:W2:Y:S04]  /*72310*/  LDL.LU R2, [R1+0x604] ;  /* 0x0006040001027983 */ /* 0x001ea80000300800 */
[----:B----4-:R-:W-:Y:S04]  /*72320*/  STL [R1+0x3310], R3 ;  /* 0x0033100301007387 */ /* 0x010fe80000100800 */
[----:B------:R-:W3:Y:S04]  /*72330*/  LDL.LU R4, [R1+0x1c] ;  /* 0x00001c0001047983 */ /* 0x000ee80000300800 */
[----:B------:R-:W4:Y:S04]  /*72340*/  LDL.LU R5, [R1+0x5e0] ;  /* 0x0005e00001057983 */ /* 0x000f280000300800 */
[----:B------:R-:W3:Y:S04]  /*72350*/  LDL.LU R6, [R1+0x18] ;  /* 0x0000180001067983 */ /* 0x000ee80000300800 */
[----:B------:R-:W3:Y:S04]  /*72360*/  LDL.LU R7, [R1+0x5d8] ;  /* 0x0005d80001077983 */ /* 0x000ee80000300800 */
[----:B------:R-:W3:Y:S04]  /*72370*/  LDL.LU R11, [R1+0x5d4] ;  /* 0x0005d400010b7983 */ /* 0x000ee80000300800 */
[----:B------:R-:W3:Y:S04]  /*72380*/  LDL.LU R8, [R1+0x10] ;  /* 0x0000100001087983 */ /* 0x000ee80000300800 */
[----:B------:R0:W-:Y:S04]  /*72390*/  STL.64 [R1+0x28b8], R14 ;  /* 0x0028b80e01007387 */ /* 0x0001e80000100a00 */
[----:B0-----:R-:W3:Y:S04]  /*723a0*/  LDL.LU R15, [R1+0x14] ;  /* 0x00001400010f7983 */ /* 0x001ee80000300800 */
[----:B------:R-:W3:Y:S04]  /*723b0*/  LDL R14, [R1+0x4] ;  /* 0x00000400010e7983 */ /* 0x000ee80000100800 */
[----:B------:R-:W3:Y:S01]  /*723c0*/  LDL.LU R3, [R1+0x600] ;  /* 0x0006000001037983 */ /* 0x000ee20000300800 */
[----:B--2---:R-:W-:-:S05]  /*723d0*/  IADD3 R2, P6, PT, R2, R22, RZ ;  /* 0x0000001602027210 */ /* 0x004fca0007fde0ff */
[----:B---3--:R-:W-:-:S05]  /*723e0*/  IMAD.X R3, R3, 0x1, R13, P6 ;  /* 0x0000000103037824 */ /* 0x008fca00030e060d */
[----:B------:R0:W-:Y:S04]  /*723f0*/  STL.64 [R1+0x17f8], R2 ;  /* 0x0017f80201007387 */ /* 0x0001e80000100a00 */
[----:B0-----:R-:W2:Y:S02]  /*72400*/  LDL.LU R3, [R1+0x3310] ;  /* 0x0033100001037983 */ /* 0x001ea40000300800 */
[----:B--2---:R-:W-:Y:S02]  /*72410*/  IADD3 R2, P6, PT, R3, R22, RZ ;  /* 0x0000001603027210 */ /* 0x004fe40007fde0ff */
[----:B------:R-:W2:Y:S03]  /*72420*/  LDL.LU R3, [R1+0x5f8] ;  /* 0x0005f80001037983 */ /* 0x000ea60000300800 */
[----:B--2---:R-:W-:-:S05]  /*72430*/  IMAD.X R3, R3, 0x1, R13, P6 ;  /* 0x0000000103037824 */ /* 0x004fca00030e060d */
[----:B------:R0:W-:Y:S04]  /*72440*/  STL.64 [R1+0x17d8], R2 ;  /* 0x0017d80201007387 */ /* 0x0001e80000100a00 */
[----:B0-----:R-:W2:Y:S04]  /*72450*/  LDL.LU R2, [R1+0x330c] ;  /* 0x00330c0001027983 */ /* 0x001ea80000300800 */
[----:B------:R-:W3:Y:S01]  /*72460*/  LDL.LU R3, [R1+0x330] ;  /* 0x0003300001037983 */ /* 0x000ee20000300800 */
[----:B--2---:R-:W-:-:S05]  /*72470*/  IADD3 R2, P6, PT, R2, R22, RZ ;  /* 0x0000001602027210 */ /* 0x004fca0007fde0ff */
[----:B---3--:R-:W-:-:S05]  /*72480*/  IMAD.X R3, R3, 0x1, R13, P6 ;  /* 0x0000000103037824 */ /* 0x008fca00030e060d */
[----:B------:R0:W-:Y:S04]  /*72490*/  STL.64 [R1+0x17c0], R2 ;  /* 0x0017c00201007387 */ /* 0x0001e80000100a00 */
[----:B0-----:R-:W2:Y:S02]  /*724a0*/  LDL.LU R3, [R1+0x3308] ;  /* 0x0033080001037983 */ /* 0x001ea40000300800 */
[----:B--2---:R-:W-:-:S05]  /*724b0*/  IADD3 R2, P6, PT, R3, R22, RZ ;  /* 0x0000001603027210 */ /* 0x004fca0007fde0ff */
[----:B------:R-:W-:Y:S01]  /*724c0*/  IMAD.X R3, R4, 0x1, R13, P6 ;  /* 0x0000000104037824 */ /* 0x000fe200030e060d */
[----:B----4-:R-:W-:-:S05]  /*724d0*/  IADD3 R4, P6, PT, R5, R22, RZ ;  /* 0x0000001605047210 */ /* 0x010fca0007fde0ff */
[----:B------:R-:W-:Y:S01]  /*724e0*/  IMAD.X R5, R6, 0x1, R13, P6 ;  /* 0x0000000106057824 */ /* 0x000fe200030e060d */
[----:B------:R-:W-:-:S05]  /*724f0*/  IADD3 R6, P6, PT, R7, R22, RZ ;  /* 0x0000001607067210 */ /* 0x000fca0007fde0ff */
[--C-:B------:R-:W-:Y:S02]  /*72500*/  IMAD.X R7, R15, 0x1, R13.reuse, P6 ;  /* 0x000000010f077824 */ /* 0x100fe400030e060d */
[----:B------:R-:W-:Y:S01]  /*72510*/  IMAD.MOV.U32 R15, RZ, RZ, R10 ;  /* 0x000000ffff0f7224 */ /* 0x000fe200078e000a */
[-C--:B------:R-:W-:Y:S01]  /*72520*/  IADD3 R10, P6, PT, R11, R22.reuse, RZ ;  /* 0x000000160b0a7210 */ /* 0x080fe20007fde0ff */
[----:B------:R0:W-:Y:S04]  /*72530*/  STL.64 [R1+0x17a8], R2 ;  /* 0x0017a80201007387 */ /* 0x0001e80000100a00 */
[----:B------:R-:W-:Y:S01]  /*72540*/  IMAD.X R11, R8, 0x1, R13, P6 ;  /* 0x00000001080b7824 */ /* 0x000fe200030e060d */
[----:B0-----:R-:W2:Y:S04]  /*72550*/  LDL.LU.64 R2, [R1+0x3300] ;  /* 0x0033000001027983 */ /* 0x001ea80000300a00 */
[----:B------:R0:W-:Y:S04]  /*72560*/  STL.64 [R1+0x1780], R4 ;  /* 0x0017800401007387 */ /* 0x0001e80000100a00 */
[----:B0-----:R-:W3:Y:S04]  /*72570*/  LDL.LU.64 R4, [R1+0x32f8] ;  /* 0x0032f80001047983 */ /* 0x001ee80000300a00 */
[----:B------:R0:W-:Y:S04]  /*72580*/  STL.64 [R1+0x1768], R6 ;  /* 0x0017680601007387 */ /* 0x0001e80000100a00 */
[----:B0-----:R-:W4:Y:S04]  /*72590*/  LDL.LU.64 R6, [R1+0x32f0] ;  /* 0x0032f00001067983 */ /* 0x001f280000300a00 */
[----:B------:R0:W-:Y:S02]  /*725a0*/  STL.64 [R1+0x1750], R10 ;  /* 0x0017500a01007387 */ /* 0x0001e40000100a00 */
[----:B0-----:R-:W-:-:S02]  /*725b0*/  IADD3 R10, P6, PT, R25, R22, RZ ;  /* 0x00000016190a7210 */ /* 0x001fc40007fde0ff */
[----:B------:R-:W2:Y:S03]  /*725c0*/  LDL.LU R25, [R1+0x32ec] ;  /* 0x0032ec0001197983 */ /* 0x000ea60000300800 */
[----:B------:R-:W-:Y:S02]  /*725d0*/  IMAD.X R11, R12, 0x1, R13, P6 ;  /* 0x000000010c0b7824 */ /* 0x000fe400030e060d */
[----:B------:R-:W3:Y:S04]  /*725e0*/  LDL.LU R12, [R1+0x32e8] ;  /* 0x0032e800010c7983 */ /* 0x000ee80000300800 */
[----:B------:R0:W-:Y:S04]  /*725f0*/  STL.64 [R1+0x1730], R10 ;  /* 0x0017300a01007387 */ /* 0x0001e80000100a00 */
[----:B0-----:R-:W4:Y:S04]  /*72600*/  LDL.LU.64 R10, [R1+0x32e0] ;  /* 0x0032e000010a7983 */ /* 0x001f280000300a00 */
[----:B------:R0:W-:Y:S02]  /*72610*/  STL.64 [R1+0x32d0], R20 ;  /* 0x0032d01401007387 */ /* 0x0001e40000100a00 */
[----:B0-----:R-:W-:-:S05]  /*72620*/  IMAD.MOV.U32 R21, RZ, RZ, R9 ;  /* 0x000000ffff157224 */ /* 0x001fca00078e0009 */
[----:B------:R-:W-:-:S05]  /*72630*/  SHF.R.S32.HI R20, RZ, 0x1f, R21 ;  /* 0x0000001fff147819 */ /* 0x000fca0000011415 */
[----:B------:R-:W-:Y:S04]  /*72640*/  STL [R1+0xc], R20 ;  /* 0x00000c1401007387 */ /* 0x000fe80000100800 */
[----:B--2---:R0:W-:Y:S01]  /*72650*/  STL [R1+0x32c8], R25 ;  /* 0x0032c81901007387 */ /* 0x0041e20000100800 */
[----:B---3--:R-:W-:-:S05]  /*72660*/  IADD3 R8, P6, PT, R21, R12, RZ ;  /* 0x0000000c15087210 */ /* 0x008fca0007fde0ff */
[----:B------:R-:W-:Y:S02]  /*72670*/  IMAD.X R9, R20, 0x1, R25, P6 ;  /* 0x0000000114097824 */ /* 0x000fe400030e0619 */
[----:B0-----:R-:W2:Y:S04]  /*72680*/  LDL.LU R25, [R1+0xc] ;  /* 0x00000c0001197983 */ /* 0x001ea80000300800 */
[----:B------:R4:W-:Y:S02]  /*72690*/  STL.64 [R1+0x1720], R8 ;  /* 0x0017200801007387 */ /* 0x0009e40000100a00 */
[----:B----4-:R-:W-:-:S05]  /*726a0*/  IADD3 R8, P6, PT, R21, R11, RZ ;  /* 0x0000000b15087210 */ /* 0x010fca0007fde0ff */
[----:B--2---:R-:W-:-:S05]  /*726b0*/  IMAD.X R9, R25, 0x1, R14, P6 ;  /* 0x0000000119097824 */ /* 0x004fca00030e060e */
[----:B------:R0:W-:Y:S04]  /*726c0*/  STL.64 [R1+0x1718], R8 ;  /* 0x0017180801007387 */ /* 0x0001e80000100a00 */
[----:B0-----:R-:W2:Y:S04]  /*726d0*/  LDL.LU.64 R8, [R1+0x32d8] ;  /* 0x0032d80001087983 */ /* 0x001ea80000300a00 */
[----:B------:R0:W-:Y:S02]  /*726e0*/  STL.64 [R1+0x32c0], R26 ;  /* 0x0032c01a01007387 */ /* 0x0001e40000100a00 */
[----:B0-----:R-:W-:-:S05]  /*726f0*/  IMAD.MOV.U32 R27, RZ, RZ, R21 ;  /* 0x000000ffff1b7224 */ /* 0x001fca00078e0015 */
[----:B------:R-:W-:-:S05]  /*72700*/  IADD3 R20, P6, PT, R27, R10, RZ ;  /* 0x0000000a1b147210 */ /* 0x000fca0007fde0ff */
[----:B--2---:R-:W-:-:S05]  /*72710*/  IMAD.X R21, R25, 0x1, R8, P6 ;  /* 0x0000000119157824 */ /* 0x004fca00030e0608 */
[----:B------:R0:W-:Y:S02]  /*72720*/  STL.64 [R1+0x1710], R20 ;  /* 0x0017101401007387 */ /* 0x0001e40000100a00 */
[----:B0-----:R-:W-:-:S05]  /*72730*/  IADD3 R20, P6, PT, R27, R9, RZ ;  /* 0x000000091b147210 */ /* 0x001fca0007fde0ff */
[----:B------:R-:W-:-:S05]  /*72740*/  IMAD.X R21, R25, 0x1, R7, P6 ;  /* 0x0000000119157824 */ /* 0x000fca00030e0607 */
        /* <DEDUP_REMOVED lines=9> */
[----:B------:R0:W-:Y:S04]  /*727e0*/  STL.64 [R1+0x16f0], R20 ;  /* 0x0016f01401007387 */ /* 0x0001e80000100a00 */
[----:B0-----:R-:W2:Y:S01]  /*727f0*/  LDL.LU.64 R20, [R1+0x32d0] ;  /* 0x0032d00001147983 */ /* 0x001ea20000300a00 */
[----:B------:R-:W-:-:S05]  /*72800*/  IADD3 R26, P6, PT, R27, R22, RZ ;  /* 0x000000161b1a7210 */ /* 0x000fca0007fde0ff */
[----:B------:R-:W-:Y:S02]  /*72810*/  IMAD.X R27, R25, 0x1, R13, P6 ;  /* 0x00000001191b7824 */ /* 0x000fe400030e060d */
[----:B------:R-:W3:Y:S04]  /*72820*/  LDL.LU R25, [R1+0x32c8] ;  /* 0x0032c80001197983 */ /* 0x000ee80000300800 */
[----:B------:R-:W-:Y:S04]  /*72830*/  STL.64 [R1+0x16e0], R26 ;  /* 0x0016e01a01007387 */ /* 0x000fe80000100a00 */
[----:B--2---:R0:W-:Y:S04]  /*72840*/  STL.64 [R1+0x32a8], R20 ;  /* 0x0032a81401007387 */ /* 0x0041e80000100a00 */
[----:B0-----:R-:W2:Y:S04]  /*72850*/  LDL.LU R21, [R1+0x5c8] ;  /* 0x0005c80001157983 */ /* 0x001ea80000300800 */
[----:B------:R0:W-:Y:S01]  /*72860*/  STL [R1+0x32b0], R12 ;  /* 0x0032b00c01007387 */ /* 0x0001e20000100800 */
[----:B--2---:R-:W-:-:S02]  /*72870*/  SHF.R.S32.HI R20, RZ, 0x1f, R21 ;  /* 0x0000001fff147819 */ /* 0x004fc40000011415 */
[----:B------:R-:W-:-:S03]  /*72880*/  IADD3 R26, P6, PT, R21, R12, RZ ;  /* 0x0000000c151a7210 */ /* 0x000fc60007fde0ff */
[----:B------:R-:W-:Y:S04]  /*72890*/  STL [R1+0xc], R20 ;  /* 0x00000c1401007387 */ /* 0x000fe80000100800 */
[----:B0-----:R-:W3:Y:S02]  /*728a0*/  LDL.LU R12, [R1+0xc] ;  /* 0x00000c00010c7983 */ /* 0x001ee40000300800 */
[----:B---3--:R-:W-:-:S05]  /*728b0*/  IMAD.X R27, R12, 0x1, R25, P6 ;  /* 0x000000010c1b7824 */ /* 0x008fca00030e0619 */
[----:B------:R0:W-:Y:S04]  /*728c0*/  STL.64 [R1+0x16d0], R26 ;  /* 0x0016d01a01007387 */ /* 0x0001e80000100a00 */
[----:B0-----:R-:W2:Y:S04]  /*728d0*/  LDL.LU.64 R26, [R1+0x32c0] ;  /* 0x0032c000011a7983 */ /* 0x001ea80000300a00 */
[----:B--2---:R0:W-:Y:S02]  /*728e0*/  STL.64 [R1+0x32b8], R26 ;  /* 0x0032b81a01007387 */ /* 0x0041e40000100a00 */
[----:B0-----:R-:W-:-:S05]  /*728f0*/  IADD3 R26, P6, PT, R21, R11, RZ ;  /* 0x0000000b151a7210 */ /* 0x001fca0007fde0ff */
[----:B------:R-:W-:-:S05]  /*72900*/  IMAD.X R27, R12, 0x1, R14, P6 ;  /* 0x000000010c1b7824 */ /* 0x000fca00030e060e */
[----:B------:R0:W-:Y:S02]  /*72910*/  STL.64 [R1+0x16c8], R26 ;  /* 0x0016c81a01007387 */ /* 0x0001e40000100a00 */
[----:B0-----:R-:W-:Y:S02]  /*72920*/  IADD3 R26, P6, PT, R21, R10, RZ ;  /* 0x0000000a151a7210 */ /* 0x001fe40007fde0ff */
[----:B------:R-:W-:Y:S03]  /*72930*/  STL [R1+0x32a4], R10 ;  /* 0x0032a40a01007387 */ /* 0x000fe60000100800 */
        /* <DEDUP_REMOVED lines=12> */
[----:B------:R-:W-:Y:S01]  /*72a00*/  IMAD.X R27, R12, 0x1, R0, P6 ;  /* 0x000000010c1b7824 */ /* 0x000fe200030e0600 */
[----:B------:R-:W-:-:S04]  /*72a10*/  IADD3 R20, P6, PT, R21, R22, RZ ;  /* 0x0000001615147210 */ /* 0x000fc80007fde0ff */
[----:B------:R0:W-:Y:S01]  /*72a20*/  STL.64 [R1+0x16a0], R26 ;  /* 0x0016a01a01007387 */ /* 0x0001e20000100a00 */
[----:B------:R-:W-:-:S03]  /*72a30*/  IMAD.X R21, R12, 0x1, R13, P6 ;  /* 0x000000010c157824 */ /* 0x000fc600030e060d */
[----:B0-----:R-:W2:Y:S04]  /*72a40*/  LDL.LU.64 R26, [R1+0x32b8] ;  /* 0x0032b800011a7983 */ /* 0x001ea80000300a00 */
[----:B------:R0:W-:Y:S04]  /*72a50*/  STL [R1+0x32a0], R0 ;  /* 0x0032a00001007387 */ /* 0x0001e80000100800 */
[----:B0-----:R-:W3:Y:S04]  /*72a60*/  LDL.LU R0, [R1+0x5c0] ;  /* 0x0005c00001007983 */ /* 0x001ee80000300800 */
[----:B------:R-:W4:Y:S04]  /*72a70*/  LDL.LU R12, [R1+0x32b0] ;  /* 0x0032b000010c7983 */ /* 0x000f280000300800 */
[----:B------:R0:W-:Y:S04]  /*72a80*/  STL.64 [R1+0x1690], R20 ;  /* 0x0016901401007387 */ /* 0x0001e80000100a00 */
[----:B0-----:R-:W2:Y:S01]  /*72a90*/  LDL.LU.64 R20, [R1+0x32a8] ;  /* 0x0032a80001147983 */ /* 0x001ea20000300a00 */
[----:B---3--:R-:W-:-:S03]  /*72aa0*/  SHF.R.S32.HI R10, RZ, 0x1f, R0 ;  /* 0x0000001fff0a7819 */ /* 0x008fc60000011400 */
[----:B--2---:R4:W-:Y:S04]  /*72ab0*/  STL.64 [R1+0x3298], R20 ;  /* 0x0032981401007387 */ /* 0x0049e80000100a00 */
[----:B------:R0:W-:Y:S01]  /*72ac0*/  STL [R1+0xc], R10 ;  /* 0x00000c0a01007387 */ /* 0x0001e20000100800 */
[----:B----4-:R-:W-:-:S05]  /*72ad0*/  IADD3 R20, P6, PT, R0, R12, RZ ;  /* 0x0000000c00147210 */ /* 0x010fca0007fde0ff */
[----:B------:R-:W-:Y:S02]  /*72ae0*/  IMAD.X R21, R10, 0x1, R25, P6 ;  /* 0x000000010a157824 */ /* 0x000fe400030e0619 */
[----:B0-----:R-:W2:Y:S04]  /*72af0*/  LDL.LU R10, [R1+0x32a4] ;  /* 0x0032a400010a7983 */ /* 0x001ea80000300800 */
[----:B------:R0:W-:Y:S04]  /*72b00*/  STL.64 [R1+0x1678], R20 ;  /* 0x0016781401007387 */ /* 0x0001e80000100a00 */
[----:B------:R1:W-:Y:S01]  /*72b10*/  STL [R1+0x3290], R11 ;  /* 0x0032900b01007387 */ /* 0x0003e20000100800 */
[----:B0-----:R-:W-:-:S03]  /*72b20*/  IADD3 R20, P6, PT, R0, R11, RZ ;  /* 0x0000000b00147210 */ /* 0x001fc60007fde0ff */
[----:B-1----:R-:W3:Y:S02]  /*72b30*/  LDL.LU R11, [R1+0xc] ;  /* 0x00000c00010b7983 */ /* 0x002ee40000300800 */
[----:B---3--:R-:W-:-:S05]  /*72b40*/  IMAD.X R21, R11, 0x1, R14, P6 ;  /* 0x000000010b157824 */ /* 0x008fca00030e060e */
[----:B------:R2:W-:Y:S02]  /*72b50*/  STL.64 [R1+0x1670], R20 ;  /* 0x0016701401007387 */ /* 0x0005e40000100a00 */
[----:B--2---:R-:W-:-:S05]  /*72b60*/  IADD3 R20, P6, PT, R0, R10, RZ ;  /* 0x0000000a00147210 */ /* 0x004fca0007fde0ff */
[----:B------:R-:W-:-:S05]  /*72b70*/  IMAD.X R21, R11, 0x1, R8, P6 ;  /* 0x000000010b157824 */ /* 0x000fca00030e0608 */
[----:B------:R0:W-:Y:S04]  /*72b80*/  STL.64 [R1+0x1668], R20 ;  /* 0x0016681401007387 */ /* 0x0001e80000100a00 */
[----:B------:R1:W-:Y:S01]  /*72b90*/  STL.64 [R1+0x3288], R8 ;  /* 0x0032880801007387 */ /* 0x0003e20000100a00 */
[----:B0-----:R-:W-:Y:S01]  /*72ba0*/  IADD3 R20, P6, PT, R0, R9, RZ ;  /* 0x0000000900147210 */ /* 0x001fe20007fde0ff */
[----:B-1----:R-:W-:Y:S02]  /*72bb0*/  IMAD.MOV.U32 R9, RZ, RZ, R0 ;  /* 0x000000ffff097224 */ /* 0x002fe400078e0000 */
[----:B------:R-:W2:Y:S02]  /*72bc0*/  LDL.LU R0, [R1+0x32a0] ;  /* 0x0032a00001007983 */ /* 0x000ea40000300800 */
        /* <DEDUP_REMOVED lines=9> */
[----:B--2---:R-:W-:-:S05]  /*72c60*/  IMAD.X R21, R11, 0x1, R0, P6 ;  /* 0x000000010b157824 */ /* 0x004fca00030e0600 */
[----:B------:R0:W-:Y:S04]  /*72c70*/  STL.64 [R1+0x1648], R20 ;  /* 0x0016481401007387 */ /* 0x0001e80000100a00 */
[----:B0-----:R-:W2:Y:S01]  /*72c80*/  LDL.LU.64 R20, [R1+0x3298] ;  /* 0x0032980001147983 */ /* 0x001ea20000300a00 */
[----:B------:R-:W-:-:S05]  /*72c90*/  IADD3 R8, P6, PT, R9, R22, RZ ;  /* 0x0000001609087210 */ /* 0x000fca0007fde0ff */
[----:B------:R-:W-:Y:S01]  /*72ca0*/  IMAD.X R9, R11, 0x1, R13, P6 ;  /* 0x000000010b097824 */ /* 0x000fe200030e060d */
[----:B--2---:R0:W-:Y:S04]  /*72cb0*/  STL.64 [R1+0x3270], R20 ;  /* 0x0032701401007387 */ /* 0x0041e80000100a00 */
[----:B0-----:R-:W2:Y:S04]  /*72cc0*/  LDL.LU R21, [R1+0x5c4] ;  /* 0x0005c40001157983 */ /* 0x001ea80000300800 */
[----:B------:R-:W-:Y:S04]  /*72cd0*/  STL.64 [R1+0x3280], R26 ;  /* 0x0032801a01007387 */ /* 0x000fe80000100a00 */
[----:B------:R-:W3:Y:S04]  /*72ce0*/  LDL.LU R11, [R1+0x3290] ;  /* 0x00329000010b7983 */ /* 0x000ee80000300800 */
[----:B------:R0:W-:Y:S04]  /*72cf0*/  STL.64 [R1+0x1638], R8 ;  /* 0x0016380801007387 */ /* 0x0001e80000100a00 */
[----:B0-----:R-:W4:Y:S04]  /*72d00*/  LDL.LU.64 R8, [R1+0x3288] ;  /* 0x0032880001087983 */ /* 0x001f280000300a00 */
[----:B------:R2:W-:Y:S02]  /*72d10*/  STL [R1+0x3278], R16 ;  /* 0x0032781001007387 */ /* 0x0005e40000100800 */
[----:B--2---:R-:W-:-:S02]  /*72d20*/  SHF.R.S32.HI R16, RZ, 0x1f, R21 ;  /* 0x0000001fff107819 */ /* 0x004fc40000011415 */
[----:B------:R-:W-:-:S05]  /*72d30*/  IADD3 R26, P6, PT, R21, R12, RZ ;  /* 0x0000000c151a7210 */ /* 0x000fca0007fde0ff */
[----:B------:R-:W-:-:S05]  /*72d40*/  IMAD.X R27, R16, 0x1, R25, P6 ;  /* 0x00000001101b7824 */ /* 0x000fca00030e0619 */
[----:B------:R3:W-:Y:S02]  /*72d50*/  STL.64 [R1+0x1628], R26 ;  /* 0x0016281a01007387 */ /* 0x0007e40000100a00 */
[----:B---3--:R-:W-:-:S05]  /*72d60*/  IADD3 R26, P6, PT, R21, R11, RZ ;  /* 0x0000000b151a7210 */ /* 0x008fca0007fde0ff */
[----:B------:R-:W-:-:S05]  /*72d70*/  IMAD.X R27, R16, 0x1, R14, P6 ;  /* 0x00000001101b7824 */ /* 0x000fca00030e060e */
[----:B------:R0:W-:Y:S02]  /*72d80*/  STL.64 [R1+0x1620], R26 ;  /* 0x0016201a01007387 */ /* 0x0001e40000100a00 */
[----:B0-----:R-:W-:-:S05]  /*72d90*/  IADD3 R26, P6, PT, R21, R10, RZ ;  /* 0x0000000a151a7210 */ /* 0x001fca0007fde0ff */
[----:B----4-:R-:W-:-:S05]  /*72da0*/  IMAD.X R27, R16, 0x1, R8, P6 ;  /* 0x00000001101b7824 */ /* 0x010fca00030e0608 */
        /* <DEDUP_REMOVED lines=16> */
[----:B------:R-:W3:Y:S04]  /*72eb0*/  LDL.LU R16, [R1+0x3278] ;  /* 0x0032780001107983 */ /* 0x000ee80000300800 */
[----:B------:R0:W-:Y:S04]  /*72ec0*/  STL.64 [R1+0x15e8], R20 ;  /* 0x0015e81401007387 */ /* 0x0001e80000100a00 */
[----:B0-----:R-:W4:Y:S04]  /*72ed0*/  LDL.LU.64 R20, [R1+0x3270] ;  /* 0x0032700001147983 */ /* 0x001f280000300a00 */
[----:B------:R-:W-:Y:S04]  /*72ee0*/  STL.64 [R1+0x3268], R22 ;  /* 0x0032681601007387 */ /* 0x000fe80000100a00 */
[----:B---3--:R-:W-:Y:S04]  /*72ef0*/  STL [R1+0x3260], R16 ;  /* 0x0032601001007387 */ /* 0x008fe80000100800 */
[----:B------:R0:W-:Y:S04]  /*72f00*/  STL.64 [R1+0x3258], R28 ;  /* 0x0032581c01007387 */ /* 0x0001e80000100a00 */
[----:B0-----:R-:W3:Y:S02]  /*72f10*/  LDL.LU R29, [R1+0x5bc] ;  /* 0x0005bc00011d7983 */ /* 0x001ee40000300800 */
[----:B---3--:R-:W-:-:S02]  /*72f20*/  SHF.R.S32.HI R16, RZ, 0x1f, R29 ;  /* 0x0000001fff107819 */ /* 0x008fc4000001141d */
[----:B------:R-:W-:-:S05]  /*72f30*/  IADD3 R22, P6, PT, R29, R12, RZ ;  /* 0x0000000c1d167210 */ /* 0x000fca0007fde0ff */
        /* <DEDUP_REMOVED lines=14> */
[----:B------:R1:W-:Y:S01]  /*73020*/  STL [R1+0x3250], R5 ;  /* 0x0032500501007387 */ /* 0x0003e20000100800 */
[----:B0-----:R-:W-:-:S03]  /*73030*/  IADD3 R22, P6, PT, R29, R5, RZ ;  /* 0x000000051d167210 */ /* 0x001fc60007fde0ff */
[----:B-1----:R-:W3:Y:S02]  /*73040*/  LDL.LU R5, [R1+0x5b8] ;  /* 0x0005b80001057983 */ /* 0x002ee40000300800 */
[----:B------:R-:W-:-:S05]  /*73050*/  IMAD.X R23, R16, 0x1, R3, P6 ;  /* 0x0000000110177824 */ /* 0x000fca00030e0603 */
[----:B------:R0:W-:Y:S02]  /*73060*/  STL.64 [R1+0x15b0], R22 ;  /* 0x0015b01601007387 */ /* 0x0001e40000100a00 */
[----:B0-----:R-:W-:-:S05]  /*73070*/  IADD3 R22, P6, PT, R29, R2, RZ ;  /* 0x000000021d167210 */ /* 0x001fca0007fde0ff */
[----:B------:R-:W-:-:S05]  /*73080*/  IMAD.X R23, R16, 0x1, R0, P6 ;  /* 0x0000000110177824 */ /* 0x000fca00030e0600 */
[----:B------:R0:W-:Y:S04]  /*73090*/  STL.64 [R1+0x15a8], R22 ;  /* 0x0015a81601007387 */ /* 0x0001e80000100a00 */
[----:B0-----:R-:W2:Y:S02]  /*730a0*/  LDL.LU.64 R22, [R1+0x3268] ;  /* 0x0032680001167983 */ /* 0x001ea40000300a00 */
[----:B--2---:R-:W-:-:S05]  /*730b0*/  IADD3 R28, P6, PT, R29, R22, RZ ;  /* 0x000000161d1c7210 */ /* 0x004fca0007fde0ff */
[----:B------:R-:W-:Y:S02]  /*730c0*/  IMAD.X R29, R16, 0x1, R13, P6 ;  /* 0x00000001101d7824 */ /* 0x000fe400030e060d */
[----:B------:R-:W2:Y:S04]  /*730d0*/  LDL.LU R16, [R1+0x3260] ;  /* 0x0032600001107983 */ /* 0x000ea80000300800 */
[----:B------:R0:W-:Y:S04]  /*730e0*/  STL.64 [R1+0x1598], R28 ;  /* 0x0015981c01007387 */ /* 0x0001e80000100a00 */
[----:B0-----:R-:W2:Y:S04]  /*730f0*/  LDL.LU.64 R28, [R1+0x3258] ;  /* 0x00325800011c7983 */ /* 0x001ea80000300a00 */
[----:B------:R3:W-:Y:S02]  /*73100*/  STL.64 [R1+0x3248], R22 ;  /* 0x0032481601007387 */ /* 0x0007e40000100a00 */
[----:B---3--:R-:W-:-:S02]  /*73110*/  SHF.R.S32.HI R23, RZ, 0x1f, R5 ;  /* 0x0000001fff177819 */ /* 0x008fc40000011405 */
[----:B------:R-:W-:-:S03]  /*73120*/  IADD3 R22, P6, PT, R5, R12, RZ ;  /* 0x0000000c05167210 */ /* 0x000fc60007fde0ff */
[----:B------:R-:W-:Y:S04]  /*73130*/  STL [R1+0xc], R23 ;  /* 0x00000c1701007387 */ /* 0x000fe80000100800 */
[----:B------:R0:W-:Y:S04]  /*73140*/  STL [R1+0x3240], R12 ;  /* 0x0032400c01007387 */ /* 0x0001e80000100800 */
[----:B0-----:R-:W3:Y:S02]  /*73150*/  LDL.LU R12, [R1+0xc] ;  /* 0x00000c00010c7983 */ /* 0x001ee40000300800 */
[----:B---3--:R-:W-:-:S05]  /*73160*/  IMAD.X R23, R12, 0x1, R25, P6 ;  /* 0x000000010c177824 */ /* 0x008fca00030e0619 */
[----:B------:R0:W-:Y:S02]  /*73170*/  STL.64 [R1+0x1578], R22 ;  /* 0x0015781601007387 */ /* 0x0001e40000100a00 */
[----:B0-----:R-:W-:-:S05]  /*73180*/  IADD3 R22, P6, PT, R5, R11, RZ ;  /* 0x0000000b05167210 */ /* 0x001fca0007fde0ff */
[----:B------:R-:W-:-:S05]  /*73190*/  IMAD.X R23, R12, 0x1, R14, P6 ;  /* 0x000000010c177824 */ /* 0x000fca00030e060e */
[----:B------:R0:W-:Y:S04]  /*731a0*/  STL.64 [R1+0x1570], R22 ;  /* 0x0015701601007387 */ /* 0x0001e80000100a00 */
[----:B------:R1:W-:Y:S01]  /*731b0*/  STL.64 [R1+0x3238], R10 ;  /* 0x0032380a01007387 */ /* 0x0003e20000100a00 */
[----:B0-----:R-:W-:Y:S01]  /*731c0*/  IADD3 R22, P6, PT, R5, R10, RZ ;  /* 0x0000000a05167210 */ /* 0x001fe20007fde0ff */
[----:B-1----:R-:W-:Y:S02]  /*731d0*/  IMAD.MOV.U32 R11, RZ, RZ, R5 ;  /* 0x000000ffff0b7224 */ /* 0x002fe400078e0005 */
[----:B------:R-:W3:Y:S02]  /*731e0*/  LDL.LU R5, [R1+0x3250] ;  /* 0x0032500001057983 */ /* 0x000ee40000300800 */
        /* <DEDUP_REMOVED lines=8> */
[----:B---3--:R-:W-:-:S05]  /*73270*/  IADD3 R22, P6, PT, R11, R5, RZ ;  /* 0x000000050b167210 */ /* 0x008fca0007fde0ff */
[----:B------:R-:W-:-:S05]  /*73280*/  IMAD.X R23, R12, 0x1, R3, P6 ;  /* 0x000000010c177824 */ /* 0x000fca00030e0603 */
[----:B------:R0:W-:Y:S02]  /*73290*/  STL.64 [R1+0x1550], R22 ;  /* 0x0015501601007387 */ /* 0x0001e40000100a00 */
[----:B0-----:R-:W-:-:S05]  /*732a0*/  IADD3 R22, P6, PT, R11, R2, RZ ;  /* 0x000000020b167210 */ /* 0x001fca0007fde0ff */
[----:B------:R-:W-:-:S05]  /*732b0*/  IMAD.X R23, R12, 0x1, R0, P6 ;  /* 0x000000010c177824 */ /* 0x000fca00030e0600 */
[----:B------:R0:W-:Y:S04]  /*732c0*/  STL.64 [R1+0x1548], R22 ;  /* 0x0015481601007387 */ /* 0x0001e80000100a00 */
[----:B0-----:R-:W3:Y:S02]  /*732d0*/  LDL.LU.64 R22, [R1+0x3248] ;  /* 0x0032480001167983 */ /* 0x001ee40000300a00 */
[----:B---3--:R-:W-:Y:S02]  /*732e0*/  IADD3 R10, P6, PT, R11, R22, RZ ;  /* 0x000000160b0a7210 */ /* 0x008fe40007fde0ff */
[----:B------:R-:W-:Y:S03]  /*732f0*/  STL.64 [R1+0x3230], R22 ;  /* 0x0032301601007387 */ /* 0x000fe60000100a00 */
[----:B------:R-:W-:-:S02]  /*73300*/  IMAD.X R11, R12, 0x1, R13, P6 ;  /* 0x000000010c0b7824 */ /* 0x000fc400030e060d */
[----:B------:R-:W3:Y:S04]  /*73310*/  LDL.LU R12, [R1+0x3240] ;  /* 0x00324000010c7983 */ /* 0x000ee80000300800 */
[----:B------:R0:W-:Y:S04]  /*73320*/  STL.64 [R1+0x1538], R10 ;  /* 0x0015380a01007387 */ /* 0x0001e80000100a00 */
[----:B0-----:R-:W3:Y:S04]  /*73330*/  LDL.LU.64 R10, [R1+0x3238] ;  /* 0x00323800010a7983 */ /* 0x001ee80000300a00 */
[----:B--2---:R0:W-:Y:S04]  /*73340*/  STL.64 [R1+0x3220], R16 ;  /* 0x0032201001007387 */ /* 0x0041e80000100a00 */
[----:B0-----:R-:W2:Y:S04]  /*73350*/  LDL.LU R17, [R1+0x5b4] ;  /* 0x0005b40001117983 */ /* 0x001ea80000300800 */
[----:B------:R2:W-:Y:S02]  /*73360*/  STL [R1+0x3228], R29 ;  /* 0x0032281d01007387 */ /* 0x0005e40000100800 */
[----:B--2---:R-:W-:-:S02]  /*73370*/  SHF.R.S32.HI R29, RZ, 0x1f, R17 ;  /* 0x0000001fff1d7819 */ /* 0x004fc40000011411 */
[----:B---3--:R-:W-:-:S05]  /*73380*/  IADD3 R22, P6, PT, R17, R12, RZ ;  /* 0x0000000c11167210 */ /* 0x008fca0007fde0ff */
        /* <DEDUP_REMOVED lines=25> */
[----:B0-----:R-:W3:Y:S04]  /*73520*/  LDL.LU.64 R16, [R1+0x3220] ;  /* 0x0032200001107983 */ /* 0x001ee80000300a00 */
[----:B------:R-:W-:Y:S04]  /*73530*/  STL.64 [R1+0x3218], R22 ;  /* 0x0032181601007387 */ /* 0x000fe80000100a00 */
[----:B------:R0:W-:Y:S04]  /*73540*/  STL.64 [R1+0x3208], R18 ;  /* 0x0032081201007387 */ /* 0x0001e80000100a00 */
[----:B0-----:R-:W2:Y:S04]  /*73550*/  LDL.LU R19, [R1+0x5ac] ;  /* 0x0005ac0001137983 */ /* 0x001ea80000300800 */
[----:B------:R0:W-:Y:S01]  /*73560*/  STL [R1+0x3210], R12 ;  /* 0x0032100c01007387 */ /* 0x0001e20000100800 */
[----:B--2---:R-:W-:-:S02]  /*73570*/  SHF.R.S32.HI R18, RZ, 0x1f, R19 ;  /* 0x0000001fff127819 */ /* 0x004fc40000011413 */
[----:B------:R-:W-:-:S03]  /*73580*/  IADD3 R22, P6, PT, R19, R12, RZ ;  /* 0x0000000c13167210 */ /* 0x000fc60007fde0ff */
[----:B------:R-:W-:Y:S04]  /*73590*/  STL [R1+0xc], R18 ;  /* 0x00000c1201007387 */ /* 0x000fe80000100800 */
[----:B0-----:R-:W2:Y:S02]  /*735a0*/  LDL.LU R12, [R1+0xc] ;  /* 0x00000c00010c7983 */ /* 0x001ea40000300800 */
        /* <DEDUP_REMOVED lines=20> */
[----:B-1----:R-:W2:Y:S02]  /*736f0*/  LDL.LU R2, [R1+0x5b0] ;  /* 0x0005b00001027983 */ /* 0x002ea40000300800 */
[----:B------:R-:W-:-:S05]  /*73700*/  IMAD.X R23, R12, 0x1, R0, P6 ;  /* 0x000000010c177824 */ /* 0x000fca00030e0600 */
[----:B------:R0:W-:Y:S04]  /*73710*/  STL.64 [R1+0x14a8], R22 ;  /* 0x0014a81601007387 */ /* 0x0001e80000100a00 */
[----:B0-----:R-:W2:Y:S02]  /*73720*/  LDL.LU.64 R22, [R1+0x3218] ;  /* 0x0032180001167983 */ /* 0x001ea40000300a00 */
[----:B--2---:R-:W-:-:S05]  /*73730*/  IADD3 R18, P6, PT, R19, R22, RZ ;  /* 0x0000001613127210 */ /* 0x004fca0007fde0ff */
[----:B------:R-:W-:Y:S02]  /*73740*/  IMAD.X R19, R12, 0x1, R13, P6 ;  /* 0x000000010c137824 */ /* 0x000fe400030e060d */
[----:B------:R-:W2:Y:S04]  /*73750*/  LDL.LU R12, [R1+0x3210] ;  /* 0x00321000010c7983 */ /* 0x000ea80000300800 */
[----:B------:R0:W-:Y:S04]  /*73760*/  STL.64 [R1+0x1498], R18 ;  /* 0x0014981201007387 */ /* 0x0001e80000100a00 */
[----:B0-----:R-:W2:Y:S01]  /*73770*/  LDL.LU.64 R18, [R1+0x3208] ;  /* 0x0032080001127983 */ /* 0x001ea20000300a00 */
[----:B------:R-:W-:-:S03]  /*73780*/  SHF.R.S32.HI R7, RZ, 0x1f, R2 ;  /* 0x0000001fff077819 */ /* 0x000fc60000011402 */
[----:B--2---:R0:W-:Y:S04]  /*73790*/  STL.64 [R1+0x31f8], R18 ;  /* 0x0031f81201007387 */ /* 0x0041e80000100a00 */
[----:B------:R1:W-:Y:S01]  /*737a0*/  STL [R1+0xc], R7 ;  /* 0x00000c0701007387 */ /* 0x0003e20000100800 */
[----:B0-----:R-:W-:-:S05]  /*737b0*/  IADD3 R18, P6, PT, R2, R12, RZ ;  /* 0x0000000c02127210 */ /* 0x001fca0007fde0ff */
[----:B------:R-:W-:Y:S02]  /*737c0*/  IMAD.X R19, R7, 0x1, R25, P6 ;  /* 0x0000000107137824 */ /* 0x000fe400030e0619 */
[----:B-1----:R-:W2:Y:S04]  /*737d0*/  LDL.LU R7, [R1+0x3204] ;  /* 0x0032040001077983 */ /* 0x002ea80000300800 */
[----:B------:R0:W-:Y:S04]  /*737e0*/  STL.64 [R1+0x1480], R18 ;  /* 0x0014801201007387 */ /* 0x0001e80000100a00 */
[----:B------:R1:W-:Y:S01]  /*737f0*/  STL [R1+0x31f0], R11 ;  /* 0x0031f00b01007387 */ /* 0x0003e20000100800 */
[----:B0-----:R-:W-:-:S03]  /*73800*/  IADD3 R18, P6, PT, R2, R11, RZ ;  /* 0x0000000b02127210 */ /* 0x001fc60007fde0ff */
[----:B-1----:R-:W2:Y:S02]  /*73810*/  LDL.LU R11, [R1+0xc] ;  /* 0x00000c00010b7983 */ /* 0x002ea40000300800 */
[----:B--2---:R-:W-:-:S05]  /*73820*/  IMAD.X R19, R11, 0x1, R14, P6 ;  /* 0x000000010b137824 */ /* 0x004fca00030e060e */
[----:B------:R0:W-:Y:S02]  /*73830*/  STL.64 [R1+0x1478], R18 ;  /* 0x0014781201007387 */ /* 0x0001e40000100a00 */
[----:B0-----:R-:W-:-:S05]  /*73840*/  IADD3 R18, P6, PT, R2, R10, RZ ;  /* 0x0000000a02127210 */ /* 0x001fca0007fde0ff */
        /* <DEDUP_REMOVED lines=14> */
[----:B--2---:R-:W-:-:S05]  /*73930*/  IADD3 R18, P6, PT, R9, R2, RZ ;  /* 0x0000000209127210 */ /* 0x004fca0007fde0ff */
[----:B------:R-:W-:-:S05]  /*73940*/  IMAD.X R19, R11, 0x1, R0, P6 ;  /* 0x000000010b137824 */ /* 0x000fca00030e0600 */
[----:B------:R0:W-:Y:S04]  /*73950*/  STL.64 [R1+0x1450], R18 ;  /* 0x0014501201007387 */ /* 0x0001e80000100a00 */
[----:B0-----:R-:W2:Y:S01]  /*73960*/  LDL.LU.64 R18, [R1+0x31f8] ;  /* 0x0031f80001127983 */ /* 0x001ea20000300a00 */
[----:B------:R-:W-:-:S03]  /*73970*/  IADD3 R8, P6, PT, R9, R22, RZ ;  /* 0x0000001609087210 */ /* 0x000fc60007fde0ff */
[----:B--2---:R-:W-:Y:S04]  /*73980*/  STL.64 [R1+0x31e0], R18 ;  /* 0x0031e01201007387 */ /* 0x004fe80000100a00 */
[----:B----4-:R0:W-:Y:S04]  /*73990*/  STL.64 [R1+0x31d0], R20 ;  /* 0x0031d01401007387 */ /* 0x0101e80000100a00 */
[----:B0-----:R-:W2:Y:S01]  /*739a0*/  LDL.LU R21, [R1+0x5a8] ;  /* 0x0005a80001157983 */ /* 0x001ea20000300800 */
[----:B------:R-:W-:-:S03]  /*739b0*/  IMAD.X R9, R11, 0x1, R13, P6 ;  /* 0x000000010b097824 */ /* 0x000fc600030e060d */
[----:B------:R-:W4:Y:S04]  /*739c0*/  LDL.LU R11, [R1+0x31f0] ;  /* 0x0031f000010b7983 */ /* 0x000f280000300800 */
[----:B------:R0:W-:Y:S04]  /*739d0*/  STL.64 [R1+0x1440], R8 ;  /* 0x0014400801007387 */ /* 0x0001e80000100a00 */
[----:B0-----:R-:W3:Y:S04]  /*739e0*/  LDL.LU.64 R8, [R1+0x31e8] ;  /* 0x0031e80001087983 */ /* 0x001ee80000300a00 */
[----:B------:R0:W-:Y:S01]  /*739f0*/  STL [R1+0x31d8], R12 ;  /* 0x0031d80c01007387 */ /* 0x0001e20000100800 */
[----:B--2---:R-:W-:-:S02]  /*73a00*/  SHF.R.S32.HI R20, RZ, 0x1f, R21 ;  /* 0x0000001fff147819 */ /* 0x004fc40000011415 */
[----:B------:R-:W-:-:S03]  /*73a10*/  IADD3 R18, P6, PT, R21, R12, RZ ;  /* 0x0000000c15127210 */ /* 0x000fc60007fde0ff */
[----:B------:R-:W-:Y:S04]  /*73a20*/  STL [R1+0xc], R20 ;  /* 0x00000c1401007387 */ /* 0x000fe80000100800 */
[----:B0-----:R-:W2:Y:S02]  /*73a30*/  LDL.LU R12, [R1+0xc] ;  /* 0x00000c00010c7983 */ /* 0x001ea40000300800 */
[----:B--2---:R-:W-:-:S05]  /*73a40*/  IMAD.X R19, R12, 0x1, R25, P6 ;  /* 0x000000010c137824 */ /* 0x004fca00030e0619 */
[----:B------:R4:W-:Y:S02]  /*73a50*/  STL.64 [R1+0x1430], R18 ;  /* 0x0014301201007387 */ /* 0x0009e40000100a00 */
[----:B----4-:R-:W-:-:S05]  /*73a60*/  IADD3 R18, P6, PT, R21, R11, RZ ;  /* 0x0000000b15127210 */ /* 0x010fca0007fde0ff */
[----:B------:R-:W-:-:S05]  /*73a70*/  IMAD.X R19, R12, 0x1, R14, P6 ;  /* 0x000000010c137824 */ /* 0x000fca00030e060e */
[----:B------:R0:W-:Y:S02]  /*73a80*/  STL.64 [R1+0x1428], R18 ;  /* 0x0014281201007387 */ /* 0x0001e40000100a00 */
[----:B0-----:R-:W-:-:S05]  /*73a90*/  IADD3 R18, P6, PT, R21, R10, RZ ;  /* 0x0000000a15127210 */ /* 0x001fca0007fde0ff */
[----:B---3--:R-:W-:-:S05]  /*73aa0*/  IMAD.X R19, R12, 0x1, R8, P6 ;  /* 0x000000010c137824 */ /* 0x008fca00030e0608 */
        /* <DEDUP_REMOVED lines=12> */
[----:B------:R-:W-:-:S05]  /*73b70*/  IADD3 R20, P6, PT, R21, R22, RZ ;  /* 0x0000001615147210 */ /* 0x000fca0007fde0ff */
[----:B------:R-:W-:Y:S01]  /*73b80*/  IMAD.X R21, R12, 0x1, R13, P6 ;  /* 0x000000010c157824 */ /* 0x000fe200030e060d */
[----:B------:R0:W-:Y:S04]  /*73b90*/  STL.64 [R1+0x1400], R18 ;  /* 0x0014001201007387 */ /* 0x0001e80000100a00 */
[----:B0-----:R-:W2:Y:S04]  /*73ba0*/  LDL.LU.64 R18, [R1+0x31e0] ;  /* 0x0031e00001127983 */ /* 0x001ea80000300a00 */
[----:B------:R-:W3:Y:S04]  /*73bb0*/  LDL.LU R12, [R1+0x31d8] ;  /* 0x0031d800010c7983 */ /* 0x000ee80000300800 */
[----:B------:R0:W-:Y:S04]  /*73bc0*/  STL.64 [R1+0x13f0], R20 ;  /* 0x0013f01401007387 */ /* 0x0001e80000100a00 */
[----:B0-----:R-:W4:Y:S04]  /*73bd0*/  LDL.LU.64 R20, [R1+0x31d0] ;  /* 0x0031d00001147983 */ /* 0x001f280000300a00 */
[----:B----4-:R0:W-:Y:S04]  /*73be0*/  STL.64 [R1+0x31c8], R20 ;  /* 0x0031c81401007387 */ /* 0x0101e80000100a00 */
[----:B0-----:R-:W4:Y:S02]  /*73bf0*/  LDL R21, [R1+0x5a0] ;  /* 0x0005a00001157983 */ /* 0x001f240000100800 */
[----:B----4-:R-:W-:-:S05]  /*73c00*/  SHF.R.S32.HI R20, RZ, 0x1f, R21 ;  /* 0x0000001fff147819 */ /* 0x010fca0000011415 */
[----:B------:R0:W-:Y:S04]  /*73c10*/  STL [R1+0xc], R20 ;  /* 0x00000c1401007387 */ /* 0x0001e80000100800 */
[----:B---3--:R1:W-:Y:S01]  /*73c20*/  STL [R1+0x31c0], R12 ;  /* 0x0031c00c01007387 */ /* 0x0083e20000100800 */
[----:B0-----:R-:W-:-:S03]  /*73c30*/  IADD3 R20, P6, PT, R21, R12, RZ ;  /* 0x0000000c15147210 */ /* 0x001fc60007fde0ff */
[----:B-1----:R-:W3:Y:S04]  /*73c40*/  LDL.LU R12, [R1+0xc] ;  /* 0x00000c00010c7983 */ /* 0x002ee80000300800 */
[----:B------:R0:W-:Y:S01]  /*73c50*/  STL [R1+0x31c4], R25 ;  /* 0x0031c41901007387 */ /* 0x0001e20000100800 */
[----:B---3--:R-:W-:-:S03]  /*73c60*/  IMAD.X R21, R12, 0x1, R25, P6 ;  /* 0x000000010c157824 */ /* 0x008fc600030e0619 */
[----:B0-----:R-:W3:Y:S04]  /*73c70*/  LDL.LU R25, [R1+0x5a0] ;  /* 0x0005a00001197983 */ /* 0x001ee80000300800 */
[----:B------:R3:W-:Y:S02]  /*73c80*/  STL.64 [R1+0x13d0], R20 ;  /* 0x0013d01401007387 */ /* 0x0007e40000100a00 */
        /* <DEDUP_REMOVED lines=10> */
[----:B------:R-:W-:Y:S03]  /*73d30*/  STL.64 [R1+0x31b8], R6 ;  /* 0x0031b80601007387 */ /* 0x000fe60000100a00 */
[----:B------:R-:W-:-:S05]  /*73d40*/  IMAD.X R21, R12, 0x1, R4, P6 ;  /* 0x000000010c157824 */ /* 0x000fca00030e0604 */
[----:B------:R0:W-:Y:S04]  /*73d50*/  STL.64 [R1+0x13a8], R20 ;  /* 0x0013a81401007387 */ /* 0x0001e80000100a00 */
[----:B0-----:R-:W3:Y:S01]  /*73d60*/  LDL.LU.64 R20, [R1+0x31c8] ;  /* 0x0031c80001147983 */ /* 0x001ee20000300a00 */
[----:B------:R-:W-:-:S05]  /*73d70*/  IADD3 R6, P6, PT, R25, R5, RZ ;  /* 0x0000000519067210 */ /* 0x000fca0007fde0ff */
[----:B------:R-:W-:-:S05]  /*73d80*/  IMAD.X R7, R12, 0x1, R3, P6 ;  /* 0x000000010c077824 */ /* 0x000fca00030e0603 */
[----:B------:R0:W-:Y:S02]  /*73d90*/  STL.64 [R1+0x13a0], R6 ;  /* 0x0013a00601007387 */ /* 0x0001e40000100a00 */
[----:B0-----:R-:W-:-:S05]  /*73da0*/  IADD3 R6, P6, PT, R25, R2, RZ ;  /* 0x0000000219067210 */ /* 0x001fca0007fde0ff */
[----:B------:R-:W-:-:S05]  /*73db0*/  IMAD.X R7, R12, 0x1, R0, P6 ;  /* 0x000000010c077824 */ /* 0x000fca00030e0600 */
[----:B------:R0:W-:Y:S02]  /*73dc0*/  STL.64 [R1+0x1398], R6 ;  /* 0x0013980601007387 */ /* 0x0001e40000100a00 */
[----:B0-----:R-:W-:Y:S02]  /*73dd0*/  IADD3 R6, P6, PT, R25, R22, RZ ;  /* 0x0000001619067210 */ /* 0x001fe40007fde0ff */
[----:B------:R-:W4:Y:S03]  /*73de0*/  LDL.LU R25, [R1+0x31c4] ;  /* 0x0031c40001197983 */ /* 0x000f260000300800 */
[----:B------:R-:W-:Y:S02]  /*73df0*/  IMAD.X R7, R12, 0x1, R13, P6 ;  /* 0x000000010c077824 */ /* 0x000fe400030e060d */
[----:B------:R-:W2:Y:S04]  /*73e00*/  LDL.LU R12, [R1+0x31c0] ;  /* 0x0031c000010c7983 */ /* 0x000ea80000300800 */
[----:B------:R-:W-:Y:S04]  /*73e10*/  STL.64 [R1+0x1388], R6 ;  /* 0x0013880601007387 */ /* 0x000fe80000100a00 */
[----:B---3--:R0:W-:Y:S04]  /*73e20*/  STL.64 [R1+0x31a0], R20 ;  /* 0x0031a01401007387 */ /* 0x0081e80000100a00 */
[----:B0-----:R-:W3:Y:S04]  /*73e30*/  LDL.LU R21, [R1+0x5a4] ;  /* 0x0005a40001157983 */ /* 0x001ee80000300800 */
[----:B------:R3:W-:Y:S04]  /*73e40*/  STL [R1+0x31a8], R29 ;  /* 0x0031a81d01007387 */ /* 0x0007e80000100800 */
[----:B--2---:R-:W-:Y:S01]  /*73e50*/  STL.64 [R1+0x31b0], R12 ;  /* 0x0031b00c01007387 */ /* 0x004fe20000100a00 */
[----:B---3--:R-:W-:-:S02]  /*73e60*/  SHF.R.S32.HI R29, RZ, 0x1f, R21 ;  /* 0x0000001fff1d7819 */ /* 0x008fc40000011415 */
[----:B------:R-:W-:-:S05]  /*73e70*/  IADD3 R6, P6, PT, R21, R12, RZ ;  /* 0x0000000c15067210 */ /* 0x000fca0007fde0ff */
[----:B----4-:R-:W-:-:S05]  /*73e80*/  IMAD.X R7, R29, 0x1, R25, P6 ;  /* 0x000000011d077824 */ /* 0x010fca00030e0619 */
[----:B------:R0:W-:Y:S04]  /*73e90*/  STL.64 [R1+0x1368], R6 ;  /* 0x0013680601007387 */ /* 0x0001e80000100a00 */
[----:B0-----:R-:W2:Y:S01]  /*73ea0*/  LDL.LU.64 R6, [R1+0x31b8] ;  /* 0x0031b80001067983 */ /* 0x001ea20000300a00 */
[----:B------:R-:W-:-:S05]  /*73eb0*/  IADD3 R12, P6, PT, R21, R11, RZ ;  /* 0x0000000b150c7210 */ /* 0x000fca0007fde0ff */
[----:B------:R-:W-:-:S05]  /*73ec0*/  IMAD.X R13, R29, 0x1, R14, P6 ;  /* 0x000000011d0d7824 */ /* 0x000fca00030e060e */
[----:B------:R0:W-:Y:S02]  /*73ed0*/  STL.64 [R1+0x1360], R12 ;  /* 0x0013600c01007387 */ /* 0x0001e40000100a00 */
[----:B0-----:R-:W-:-:S05]  /*73ee0*/  IADD3 R12, P6, PT, R21, R10, RZ ;  /* 0x0000000a150c7210 */ /* 0x001fca0007fde0ff */
[----:B------:R-:W-:-:S05]  /*73ef0*/  IMAD.X R13, R29, 0x1, R8, P6 ;  /* 0x000000011d0d7824 */ /* 0x000fca00030e0608 */
[----:B------:R0:W-:Y:S02]  /*73f00*/  STL.64 [R1+0x1358], R12 ;  /* 0x0013580c01007387 */ /* 0x0001e40000100a00 */
[----:B0-----:R-:W-:-:S05]  /*73f10*/  IADD3 R12, P6, PT, R21, R9, RZ ;  /* 0x00000009150c7210 */ /* 0x001fca0007fde0ff */
        /* <DEDUP_REMOVED lines=13> */
[----:B--2---:R-:W-:Y:S02]  /*73ff0*/  IMAD.X R21, R29, 0x1, R13, P6 ;  /* 0x000000011d157824 */ /* 0x004fe400030e060d */
[----:B------:R-:W2:Y:S04]  /*74000*/  LDL.LU R29, [R1+0x31a8] ;  /* 0x0031a800011d7983 */ /* 0x000ea80000300800 */
[----:B------:R0:W-:Y:S04]  /*74010*/  STL.64 [R1+0x1328], R20 ;  /* 0x0013281401007387 */ /* 0x0001e80000100a00 */
[----:B0-----:R-:W3:Y:S04]  /*74020*/  LDL.LU.64 R20, [R1+0x31a0] ;  /* 0x0031a00001147983 */ /* 0x001ee80000300a00 */
[----:B------:R-:W-:Y:S04]  /*74030*/  STL [R1+0x3190], R15 ;  /* 0x0031900f01007387 */ /* 0x000fe80000100800 */
[----:B---3--:R0:W-:Y:S04]  /*74040*/  STL.64 [R1+0x3188], R20 ;  /* 0x0031881401007387 */ /* 0x0081e80000100a00 */
[----:B0-----:R-:W3:Y:S04]  /*74050*/  LDL.LU R21, [R1+0x59c] ;  /* 0x00059c0001157983 */ /* 0x001ee80000300800 */
[----:B--2---:R0:W-:Y:S01]  /*74060*/  STL.64 [R1+0x3198], R28 ;  /* 0x0031981c01007387 */ /* 0x0041e20000100a00 */
[----:B---3--:R-:W-:-:S02]  /*74070*/  SHF.R.S32.HI R15, RZ, 0x1f, R21 ;  /* 0x0000001fff0f7819 */ /* 0x008fc40000011415 */
        /* <DEDUP_REMOVED lines=21> */
[----:B------:R-:W-:Y:S01]  /*741d0*/  IMAD.X R29, R15, 0x1, R0, P6 ;  /* 0x000000010f1d7824 */ /* 0x000fe200030e0600 */
[----:B------:R-:W-:-:S05]  /*741e0*/  IADD3 R20, P6, PT, R21, R22, RZ ;  /* 0x0000001615147210 */ /* 0x000fca0007fde0ff */
[----:B------:R-:W-:Y:S01]  /*741f0*/  IMAD.X R21, R15, 0x1, R13, P6 ;  /* 0x000000010f157824 */ /* 0x000fe200030e060d */
[----:B------:R0:W-:Y:S04]  /*74200*/  STL.64 [R1+0x12e8], R28 ;  /* 0x0012e81c01007387 */ /* 0x0001e80000100a00 */
[----:B0-----:R-:W3:Y:S04]  /*74210*/  LDL.LU.64 R28, [R1+0x3198] ;  /* 0x00319800011c7983 */ /* 0x001ee80000300a00 */
[----:B------:R-:W4:Y:S04]  /*74220*/  LDL.LU R15, [R1+0x3190] ;  /* 0x00319000010f7983 */ /* 0x000f280000300800 */
[----:B------:R0:W-:Y:S04]  /*74230*/  STL.64 [R1+0x12d0], R20 ;  /* 0x0012d01401007387 */ /* 0x0001e80000100a00 */
[----:B0-----:R-:W3:Y:S04]  /*74240*/  LDL.LU.64 R20, [R1+0x3188] ;  /* 0x0031880001147983 */ /* 0x001ee80000300a00 */
[----:B------:R2:W-:Y:S02]  /*74250*/  STL.64 [R1+0x3178], R16 ;  /* 0x0031781001007387 */ /* 0x0005e40000100a00 */
[----:B--2---:R-:W-:-:S02]  /*74260*/  SHF.R.S32.HI R17, RZ, 0x1f, R2 ;  /* 0x0000001fff117819 */ /* 0x004fc40000011402 */
[----:B------:R-:W-:-:S03]  /*74270*/  IADD3 R16, P6, PT, R2, R12, RZ ;  /* 0x0000000c02107210 */ /* 0x000fc60007fde0ff */
[----:B------:R-:W-:Y:S04]  /*74280*/  STL [R1+0xc], R17 ;  /* 0x00000c1101007387 */ /* 0x000fe80000100800 */
[----:B------:R0:W-:Y:S04]  /*74290*/  STL [R1+0x3170], R12 ;  /* 0x0031700c01007387 */ /* 0x0001e80000100800 */
[----:B0-----:R-:W2:Y:S02]  /*742a0*/  LDL.LU R12, [R1+0xc] ;  /* 0x00000c00010c7983 */ /* 0x001ea40000300800 */
        /* <DEDUP_REMOVED lines=24> */
[----:B------:R-:W-:-:S05]  /*74430*/  IADD3 R10, P6, PT, R11, R22, RZ ;  /* 0x000000160b0a7210 */ /* 0x000fca0007fde0ff */
[----:B------:R-:W-:Y:S01]  /*74440*/  IMAD.X R11, R12, 0x1, R13, P6 ;  /* 0x000000010c0b7824 */ /* 0x000fe200030e060d */
[----:B------:R-:W-:Y:S04]  /*74450*/  STL.64 [R1+0x3160], R22 ;  /* 0x0031601601007387 */ /* 0x000fe80000100a00 */
[----:B------:R-:W3:Y:S04]  /*74460*/  LDL.LU R12, [R1+0x3170] ;  /* 0x00317000010c7983 */ /* 0x000ee80000300800 */
[----:B------:R0:W-:Y:S04]  /*74470*/  STL.64 [R1+0x1270], R10 ;  /* 0x0012700a01007387 */ /* 0x0001e80000100a00 */
[----:B0-----:R-:W3:Y:S04]  /*74480*/  LDL.LU.64 R10, [R1+0x3168] ;  /* 0x00316800010a7983 */ /* 0x001ee80000300a00 */
[----:B--2---:R0:W-:Y:S04]  /*74490*/  STL.64 [R1+0x3150], R16 ;  /* 0x0031501001007387 */ /* 0x0041e80000100a00 */
[----:B0-----:R-:W2:Y:S04]  /*744a0*/  LDL.LU R17, [R1+0x598] ;  /* 0x0005980001117983 */ /* 0x001ea80000300800 */
[----:B----4-:R2:W-:Y:S02]  /*744b0*/  STL [R1+0x3158], R15 ;  /* 0x0031580f01007387 */ /* 0x0105e40000100800 */
        /* <DEDUP_REMOVED lines=29> */
[----:B---3--:R0:W-:Y:S04]  /*74690*/  STL.64 [R1+0x3138], R16 ;  /* 0x0031381001007387 */ /* 0x0081e80000100a00 */
[----:B0-----:R-:W3:Y:S04]  /*746a0*/  LDL.LU R17, [R1+0x590] ;  /* 0x0005900001117983 */ /* 0x001ee80000300800 */
[----:B------:R0:W-:Y:S01]  /*746b0*/  STL [R1+0x3140], R12 ;  /* 0x0031400c01007387 */ /* 0x0001e20000100800 */
[----:B---3--:R-:W-:-:S02]  /*746c0*/  SHF.R.S32.HI R16, RZ, 0x1f, R17 ;  /* 0x0000001fff107819 */ /* 0x008fc40000011411 */
[----:B------:R-:W-:-:S03]  /*746d0*/  IADD3 R22, P6, PT, R17, R12, RZ ;  /* 0x0000000c11167210 */ /* 0x000fc60007fde0ff */
[----:B------:R-:W-:Y:S04]  /*746e0*/  STL [R1+0xc], R16 ;  /* 0x00000c1001007387 */ /* 0x000fe80000100800 */
[----:B0-----:R-:W3:Y:S02]  /*746f0*/  LDL.LU R12, [R1+0xc] ;  /* 0x00000c00010c7983 */ /* 0x001ee40000300800 */
[----:B---3--:R-:W-:-:S05]  /*74700*/  IMAD.X R23, R12, 0x1, R25, P6 ;  /* 0x000000010c177824 */ /* 0x008fca00030e0619 */
[----:B------:R0:W-:Y:S02]  /*74710*/  STL.64 [R1+0x1208], R22 ;  /* 0x0012081601007387 */ /* 0x0001e40000100a00 */
[----:B0-----:R-:W-:-:S05]  /*74720*/  IADD3 R22, P6, PT, R17, R11, RZ ;  /* 0x0000000b11167210 */ /* 0x001fca0007fde0ff */
[----:B------:R-:W-:-:S05]  /*74730*/  IMAD.X R23, R12, 0x1, R14, P6 ;  /* 0x000000010c177824 */ /* 0x000fca00030e060e */
[----:B------:R0:W-:Y:S02]  /*74740*/  STL.64 [R1+0x1200], R22 ;  /* 0x0012001601007387 */ /* 0x0001e40000100a00 */
[----:B0-----:R-:W-:-:S05]  /*74750*/  IADD3 R22, P6, PT, R17, R10, RZ ;  /* 0x0000000a11167210 */ /* 0x001fca0007fde0ff */
[----:B------:R-:W-:-:S05]  /*74760*/  IMAD.X R23, R12, 0x1, R8, P6 ;  /* 0x000000010c177824 */ /* 0x000fca00030e0608 */
[----:B------:R0:W-:Y:S04]  /*74770*/  STL.64 [R1+0x11f8], R22 ;  /* 0x0011f81601007387 */ /* 0x0001e80000100a00 */
[----:B------:R1:W-:Y:S01]  /*74780*/  STL.64 [R1+0x3130], R8 ;  /* 0x0031300801007387 */ /* 0x0003e20000100a00 */
[----:B0-----:R-:W-:-:S03]  /*74790*/  IADD3 R22, P6, PT, R17, R9, RZ ;  /* 0x0000000911167210 */ /* 0x001fc60007fde0ff */
[----:B-1----:R-:W3:Y:S02]  /*747a0*/  LDL R9, [R1+0x58c] ;  /* 0x00058c0001097983 */ /* 0x002ee40000100800 */
        /* <DEDUP_REMOVED lines=11> */
[----:B0-----:R-:W4:Y:S02]  /*74860*/  LDL.LU.64 R22, [R1+0x3148] ;  /* 0x0031480001167983 */ /* 0x001f240000300a00 */
[----:B----4-:R-:W-:-:S05]  /*74870*/  IADD3 R16, P6, PT, R17, R22, RZ ;  /* 0x0000001611107210 */ /* 0x010fca0007fde0ff */
[----:B------:R-:W-:Y:S02]  /*74880*/  IMAD.X R17, R12, 0x1, R13, P6 ;  /* 0x000000010c117824 */ /* 0x000fe400030e060d */
[----:B------:R-:W4:Y:S01]  /*74890*/  LDL.LU R12, [R1+0x3140] ;  /* 0x00314000010c7983 */ /* 0x000f220000300800 */
[----:B---3--:R-:W-:-:S03]  /*748a0*/  SHF.R.S32.HI R8, RZ, 0x1f, R9 ;  /* 0x0000001fff087819 */ /* 0x008fc60000011409 */
[----:B------:R0:W-:Y:S04]  /*748b0*/  STL.64 [R1+0x11c0], R16 ;  /* 0x0011c01001007387 */ /* 0x0001e80000100a00 */
[----:B0-----:R-:W3:Y:S04]  /*748c0*/  LDL.LU.64 R16, [R1+0x3138] ;  /* 0x0031380001107983 */ /* 0x001ee80000300a00 */
[----:B------:R4:W-:Y:S02]  /*748d0*/  STL [R1+0xc], R8 ;  /* 0x00000c0801007387 */ /* 0x0009e40000100800 */
[----:B----4-:R-:W-:-:S02]  /*748e0*/  IADD3 R8, P6, PT, R9, R12, RZ ;  /* 0x0000000c09087210 */ /* 0x010fc40007fde0ff */
[----:B------:R0:W-:Y:S04]  /*748f0*/  STL [R1+0x3120], R12 ;  /* 0x0031200c01007387 */ /* 0x0001e80000100800 */
[----:B0-----:R-:W4:Y:S04]  /*74900*/  LDL.LU R12, [R1+0xc] ;  /* 0x00000c00010c7983 */ /* 0x001f280000300800 */
[----:B------:R0:W-:Y:S01]  /*74910*/  STL [R1+0x3124], R25 ;  /* 0x0031241901007387 */ /* 0x0001e20000100800 */
[----:B----4-:R-:W-:-:S03]  /*74920*/  IMAD.X R9, R12, 0x1, R25, P6 ;  /* 0x000000010c097824 */ /* 0x010fc600030e0619 */
[----:B0-----:R-:W4:Y:S04]  /*74930*/  LDL.LU R25, [R1+0x58c] ;  /* 0x00058c0001197983 */ /* 0x001f280000300800 */
[----:B------:R4:W-:Y:S02]  /*74940*/  STL.64 [R1+0x11b0], R8 ;  /* 0x0011b00801007387 */ /* 0x0009e40000100a00 */
[----:B----4-:R-:W-:-:S05]  /*74950*/  IADD3 R8, P6, PT, R25, R11, RZ ;  /* 0x0000000b19087210 */ /* 0x010fca0007fde0ff */
[----:B------:R-:W-:-:S05]  /*74960*/  IMAD.X R9, R12, 0x1, R14, P6 ;  /* 0x000000010c097824 */ /* 0x000fca00030e060e */
[----:B------:R0:W-:Y:S04]  /*74970*/  STL.64 [R1+0x11a8], R8 ;  /* 0x0011a80801007387 */ /* 0x0001e80000100a00 */
[----:B0-----:R-:W4:Y:S04]  /*74980*/  LDL.LU.64 R8, [R1+0x3130] ;  /* 0x0031300001087983 */ /* 0x001f280000300a00 */
        /* <DEDUP_REMOVED lines=14> */
[----:B0-----:R-:W4:Y:S04]  /*74a70*/  LDL.LU.64 R20, [R1+0x3128] ;  /* 0x0031280001147983 */ /* 0x001f280000300a00 */
[----:B------:R-:W2:Y:S01]  /*74a80*/  LDL.LU R14, [R1+0x580] ;  /* 0x00058000010e7983 */ /* 0x000ea20000300800 */
[----:B------:R-:W-:-:S05]  /*74a90*/  IADD3 R4, P6, PT, R25, R2, RZ ;  /* 0x0000000219047210 */ /* 0x000fca0007fde0ff */
[----:B------:R-:W-:-:S05]  /*74aa0*/  IMAD.X R5, R12, 0x1, R0, P6 ;  /* 0x000000010c057824 */ /* 0x000fca00030e0600 */
[----:B------:R0:W-:Y:S02]  /*74ab0*/  STL.64 [R1+0x1180], R4 ;  /* 0x0011800401007387 */ /* 0x0001e40000100a00 */
[----:B0-----:R-:W-:Y:S02]  /*74ac0*/  IADD3 R4, P6, PT, R25, R22, RZ ;  /* 0x0000001619047210 */ /* 0x001fe40007fde0ff */
[----:B------:R-:W3:Y:S03]  /*74ad0*/  LDL.LU R25, [R1+0x3124] ;  /* 0x0031240001197983 */ /* 0x000ee60000300800 */
[----:B------:R-:W-:Y:S02]  /*74ae0*/  IMAD.X R5, R12, 0x1, R13, P6 ;  /* 0x000000010c057824 */ /* 0x000fe400030e060d */
[----:B------:R-:W3:Y:S04]  /*74af0*/  LDL.LU R12, [R1+0x3120] ;  /* 0x00312000010c7983 */ /* 0x000ee80000300800 */
[----:B--2---:R0:W-:Y:S04]  /*74b00*/  STL.64 [R1+0x3100], R14 ;  /* 0x0031000e01007387 */ /* 0x0041e80000100a00 */
[----:B0-----:R-:W2:Y:S04]  /*74b10*/  LDL R14, [R1+0x4] ;  /* 0x00000400010e7983 */ /* 0x001ea80000100800 */
[----:B------:R-:W-:Y:S04]  /*74b20*/  STL.64 [R1+0x1168], R4 ;  /* 0x0011680401007387 */ /* 0x000fe80000100a00 */
[----:B------:R-:W2:Y:S04]  /*74b30*/  LDL.LU R15, [R1+0x588] ;  /* 0x00058800010f7983 */ /* 0x000ea80000300800 */
[----:B----4-:R2:W-:Y:S04]  /*74b40*/  STL [R1+0x3108], R20 ;  /* 0x0031081401007387 */ /* 0x0105e80000100800 */
[----:B---3--:R-:W-:Y:S01]  /*74b50*/  STL.64 [R1+0x3110], R12 ;  /* 0x0031100c01007387 */ /* 0x008fe20000100a00 */
[----:B--2---:R-:W-:-:S02]  /*74b60*/  SHF.R.S32.HI R20, RZ, 0x1f, R15 ;  /* 0x0000001fff147819 */ /* 0x004fc4000001140f */
[----:B------:R-:W-:-:S05]  /*74b70*/  IADD3 R4, P6, PT, R15, R12, RZ ;  /* 0x0000000c0f047210 */ /* 0x000fca0007fde0ff */
[----:B------:R-:W-:-:S05]  /*74b80*/  IMAD.X R5, R20, 0x1, R25, P6 ;  /* 0x0000000114057824 */ /* 0x000fca00030e0619 */
        /* <DEDUP_REMOVED lines=27> */
[----:B---3--:R0:W-:Y:S04]  /*74d40*/  STL [R1+0x30f0], R15 ;  /* 0x0030f00f01007387 */ /* 0x0081e80000100800 */
[----:B0-----:R-:W3:Y:S01]  /*74d50*/  LDL R15, [R1+0x4] ;  /* 0x00000400010f7983 */ /* 0x001ee20000100800 */
[----:B------:R-:W-:-:S03]  /*74d60*/  SHF.R.S32.HI R26, RZ, 0x1f, R14 ;  /* 0x0000001fff1a7819 */ /* 0x000fc6000001140e */
[----:B--2---:R0:W-:Y:S02]  /*74d70*/  STL.64 [R1+0x30f8], R20 ;  /* 0x0030f81401007387 */ /* 0x0041e40000100a00 */
[----:B0-----:R-:W-:-:S05]  /*74d80*/  IADD3 R20, P6, PT, R14, R12, RZ ;  /* 0x0000000c0e147210 */ /* 0x001fca0007fde0ff */
        /* <DEDUP_REMOVED lines=25> */
[----:B0-----:R-:W4:Y:S04]  /*74f20*/  LDL.LU R15, [R1+0x30f0] ;  /* 0x0030f000010f7983 */ /* 0x001f280000300800 */
[----:B------:R0:W-:Y:S04]  /*74f30*/  STL [R1+0x30e0], R13 ;  /* 0x0030e00d01007387 */ /* 0x0001e80000100800 */
[----:B0-----:R-:W2:Y:S01]  /*74f40*/  LDL.LU R13, [R1+0x584] ;  /* 0x00058400010d7983 */ /* 0x001ea20000300800 */
[----:B------:R-:W-:-:S05]  /*74f50*/  IMAD.MOV.U32 R14, RZ, RZ, R28 ;  /* 0x000000ffff0e7224 */ /* 0x000fca00078e001c */
[----:B----4-:R2:W-:Y:S02]  /*74f60*/  STL.64 [R1+0x30e8], R14 ;  /* 0x0030e80e01007387 */ /* 0x0105e40000100a00 */
[----:B--2---:R-:W-:Y:S02]  /*74f70*/  SHF.R.S32.HI R14, RZ, 0x1f, R13 ;  /* 0x0000001fff0e7819 */ /* 0x004fe4000001140d */
[----:B------:R-:W-:Y:S01]  /*74f80*/  IADD3 R28, P6, PT, R13, R12, RZ ;  /* 0x0000000c0d1c7210 */ /* 0x000fe20007fde0ff */
[----:B------:R-:W-:-:S04]  /*74f90*/  IMAD.MOV.U32 R15, RZ, RZ, R29 ;  /* 0x000000ffff0f7224 */ /* 0x000fc800078e001d */
[----:B------:R-:W-:-:S05]  /*74fa0*/  IMAD.X R29, R14, 0x1, R25, P6 ;  /* 0x000000010e1d7824 */ /* 0x000fca00030e0619 */
[----:B------:R0:W-:Y:S04]  /*74fb0*/  STL.64 [R1+0x10a8], R28 ;  /* 0x0010a81c01007387 */ /* 0x0001e80000100a00 */
[----:B0-----:R-:W2:Y:S01]  /*74fc0*/  LDL R29, [R1+0x4] ;  /* 0x00000400011d7983 */ /* 0x001ea20000100800 */
[----:B------:R-:W-:-:S05]  /*74fd0*/  IADD3 R28, P6, PT, R13, R11, RZ ;  /* 0x0000000b0d1c7210 */ /* 0x000fca0007fde0ff */
[----:B--2---:R-:W-:-:S05]  /*74fe0*/  IMAD.X R29, R14, 0x1, R29, P6 ;  /* 0x000000010e1d7824 */ /* 0x004fca00030e061d */
[----:B------:R0:W-:Y:S02]  /*74ff0*/  STL.64 [R1+0x10a0], R28 ;  /* 0x0010a01c01007387 */ /* 0x0001e40000100a00 */
[----:B0-----:R-:W-:Y:S02]  /*75000*/  IADD3 R28, P6, PT, R13, R10, RZ ;  /* 0x0000000a0d1c7210 */ /* 0x001fe40007fde0ff */
[----:B------:R-:W-:Y:S03]  /*75010*/  STL.64 [R1+0x30d8], R10 ;  /* 0x0030d80a01007387 */ /* 0x000fe60000100a00 */
[----:B------:R-:W-:-:S05]  /*75020*/  IMAD.X R29, R14, 0x1, R8, P6 ;  /* 0x000000010e1d7824 */ /* 0x000fca00030e0608 */
[----:B------:R0:W-:Y:S02]  /*75030*/  STL.64 [R1+0x1098], R28 ;  /* 0x0010981c01007387 */ /* 0x0001e40000100a00 */
[----:B0-----:R-:W-:Y:S01]  /*75040*/  IMAD.MOV.U32 R28, RZ, RZ, R16 ;  /* 0x000000ffff1c7224 */ /* 0x001fe200078e0010 */
[----:B------:R-:W-:Y:S01]  /*75050*/  IADD3 R16, P6, PT, R13, R9, RZ ;  /* 0x000000090d107210 */ /* 0x000fe20007fde0ff */
[----:B------:R-:W-:Y:S02]  /*75060*/  IMAD.MOV.U32 R29, RZ, RZ, R23 ;  /* 0x000000ffff1d7224 */ /* 0x000fe400078e0017 */
[----:B------:R-:W-:Y:S02]  /*75070*/  IMAD.MOV.U32 R23, RZ, RZ, R17 ;  /* 0x000000ffff177224 */ /* 0x000fe400078e0011 */
[----:B------:R-:W-:-:S05]  /*75080*/  IMAD.X R17, R14, 0x1, R7, P6 ;  /* 0x000000010e117824 */ /* 0x000fca00030e0607 */
[----:B------:R0:W-:Y:S02]  /*75090*/  STL.64 [R1+0x2788], R16 ;  /* 0x0027881001007387 */ /* 0x0001e40000100a00 */
[----:B0-----:R-:W-:Y:S01]  /*750a0*/  IMAD.MOV.U32 R16, RZ, RZ, R14 ;  /* 0x000000ffff107224 */ /* 0x001fe200078e000e */
[----:B------:R-:W-:Y:S01]  /*750b0*/  IADD3 R14, P6, PT, R13, R6, RZ ;  /* 0x000000060d0e7210 */ /* 0x000fe20007fde0ff */
[----:B------:R-:W-:-:S04]  /*750c0*/  IMAD.MOV.U32 R17, RZ, RZ, R15 ;  /* 0x000000ffff117224 */ /* 0x000fc800078e000f */
        /* <DEDUP_REMOVED lines=9> */
[----:B------:R-:W-:-:S03]  /*75160*/  IADD3 R10, P6, PT, R13, R22, RZ ;  /* 0x000000160d0a7210 */ /* 0x000fc60007fde0ff */
[----:B------:R-:W4:Y:S04]  /*75170*/  LDL.LU R13, [R1+0x30e0] ;  /* 0x0030e000010d7983 */ /* 0x000f280000300800 */
[----:B------:R-:W-:Y:S04]  /*75180*/  STL [R1+0x1068], R10 ;  /* 0x0010680a01007387 */ /* 0x000fe80000100800 */
[----:B------:R0:W-:Y:S02]  /*75190*/  STL.64 [R1+0x30d0], R20 ;  /* 0x0030d01401007387 */ /* 0x0001e40000100a00 */
[----:B0-----:R-:W-:-:S02]  /*751a0*/  IMAD.MOV.U32 R20, RZ, RZ, R10 ;  /* 0x000000ffff147224 */ /* 0x001fc400078e000a */
[----:B------:R-:W-:Y:S02]  /*751b0*/  IMAD.MOV.U32 R21, RZ, RZ, R11 ;  /* 0x000000ffff157224 */ /* 0x000fe400078e000b */
[----:B------:R-:W3:Y:S04]  /*751c0*/  LDL.LU.64 R10, [R1+0x30d8] ;  /* 0x0030d800010a7983 */ /* 0x000ee80000300a00 */
[----:B--2---:R0:W-:Y:S04]  /*751d0*/  STL.64 [R1+0x30c8], R14 ;  /* 0x0030c80e01007387 */ /* 0x0041e80000100a00 */
[----:B0-----:R-:W2:Y:S04]  /*751e0*/  LDL R14, [R1+0x4] ;  /* 0x00000400010e7983 */ /* 0x001ea80000100800 */
[----:B------:R-:W2:Y:S01]  /*751f0*/  LDL.LU R15, [R1+0x57c] ;  /* 0x00057c00010f7983 */ /* 0x000ea20000300800 */
[----:B----4-:R-:W-:-:S05]  /*75200*/  IMAD.X R21, R16, 0x1, R13, P6 ;  /* 0x0000000110157824 */ /* 0x010fca00030e060d */
[----:B------:R0:W-:Y:S01]  /*75210*/  STL [R1+0x106c], R21 ;  /* 0x00106c1501007387 */ /* 0x0001e20000100800 */
[----:B--2---:R-:W-:Y:S02]  /*75220*/  SHF.R.S32.HI R16, RZ, 0x1f, R15 ;  /* 0x0000001fff107819 */ /* 0x004fe4000001140f */
[----:B------:R-:W-:-:S05]  /*75230*/  IADD3 R20, P6, PT, R15, R12, RZ ;  /* 0x0000000c0f147210 */ /* 0x000fca0007fde0ff */
[----:B0-----:R-:W-:-:S05]  /*75240*/  IMAD.X R21, R16, 0x1, R25, P6 ;  /* 0x0000000110157824 */ /* 0x001fca00030e0619 */
        /* <DEDUP_REMOVED lines=22> */
[----:B------:R0:W-:Y:S04]  /*753b0*/  STL.64 [R1+0x1010], R14 ;  /* 0x0010100e01007387 */ /* 0x0001e80000100a00 */
[----:B0-----:R-:W3:Y:S04]  /*753c0*/  LDL.LU.64 R14, [R1+0x30c8] ;  /* 0x0030c800010e7983 */ /* 0x001ee80000300a00 */
[----:B---3--:R0:W-:Y:S04]  /*753d0*/  STL.64 [R1+0x30c0], R14 ;  /* 0x0030c00e01007387 */ /* 0x0081e80000100a00 */
[----:B0-----:R-:W3:Y:S04]  /*753e0*/  LDL R15, [R1+0x574] ;  /* 0x00057400010f7983 */ /* 0x001ee80000100800 */
[----:B------:R0:W-:Y:S01]  /*753f0*/  STL [R1+0x30b8], R12 ;  /* 0x0030b80c01007387 */ /* 0x0001e20000100800 */
[----:B---3--:R-:W-:-:S02]  /*75400*/  SHF.R.S32.HI R16, RZ, 0x1f, R15 ;  /* 0x0000001fff107819 */ /* 0x008fc4000001140f */
[----:B------:R-:W-:Y:S02]  /*75410*/  IADD3 R14, P6, PT, R15, R12, RZ ;  /* 0x0000000c0f0e7210 */ /* 0x000fe40007fde0ff */
[----:B0-----:R-:W3:Y:S03]  /*75420*/  LDL.LU R12, [R1+0x574] ;  /* 0x00057400010c7983 */ /* 0x001ee60000300800 */
[----:B------:R-:W-:-:S05]  /*75430*/  IMAD.X R15, R16, 0x1, R25, P6 ;  /* 0x00000001100f7824 */ /* 0x000fca00030e0619 */
[----:B------:R0:W-:Y:S04]  /*75440*/  STL.64 [R1+0x1000], R14 ;  /* 0x0010000e01007387 */ /* 0x0001e80000100a00 */
[----:B0-----:R-:W4:Y:S01]  /*75450*/  LDL R15, [R1+0x4] ;  /* 0x00000400010f7983 */ /* 0x001f220000100800 */
[----:B---3--:R-:W-:-:S05]  /*75460*/  IADD3 R14, P6, PT, R12, R11, RZ ;  /* 0x0000000b0c0e7210 */ /* 0x008fca0007fde0ff */
        /* <DEDUP_REMOVED lines=21> */
[----:B------:R-:W-:-:S05]  /*755c0*/  IMAD.X R7, R16, 0x1, R13, P6 ;  /* 0x0000000110077824 */ /* 0x000fca00030e060d */
[----:B------:R-:W-:Y:S04]  /*755d0*/  STL.64 [R1+0xfc0], R6 ;  /* 0x000fc00601007387 */ /* 0x000fe80000100a00 */
[----:B---3--:R0:W-:Y:S04]  /*755e0*/  STL.64 [R1+0x30a0], R14 ;  /* 0x0030a00e01007387 */ /* 0x0081e80000100a00 */
[----:B0-----:R-:W3:Y:S04]  /*755f0*/  LDL R14, [R1+0x4] ;  /* 0x00000400010e7983 */ /* 0x001ee80000100800 */
[----:B------:R-:W2:Y:S04]  /*75600*/  LDL.LU R15, [R1+0x578] ;  /* 0x00057800010f7983 */ /* 0x000ea80000300800 */
[----:B----4-:R-:W-:Y:S01]  /*75610*/  STL.64 [R1+0x30a8], R12 ;  /* 0x0030a80c01007387 */ /* 0x010fe20000100a00 */
[----:B--2---:R-:W-:-:S02]  /*75620*/  SHF.R.S32.HI R16, RZ, 0x1f, R15 ;  /* 0x0000001fff107819 */ /* 0x004fc4000001140f */
[----:B------:R-:W-:-:S05]  /*75630*/  IADD3 R6, P6, PT, R15, R12, RZ ;  /* 0x0000000c0f067210 */ /* 0x000fca0007fde0ff */
[----:B------:R-:W-:-:S05]  /*75640*/  IMAD.X R7, R16, 0x1, R25, P6 ;  /* 0x0000000110077824 */ /* 0x000fca00030e0619 */
[----:B------:R0:W-:Y:S04]  /*75650*/  STL.64 [R1+0xfb0], R6 ;  /* 0x000fb00601007387 */ /* 0x0001e80000100a00 */
[----:B0-----:R-:W2:Y:S01]  /*75660*/  LDL.LU.64 R6, [R1+0x30b0] ;  /* 0x0030b00001067983 */ /* 0x001ea20000300a00 */
[----:B------:R-:W-:-:S05]  /*75670*/  IADD3 R12, P6, PT, R15, R11, RZ ;  /* 0x0000000b0f0c7210 */ /* 0x000fca0007fde0ff */
[----:B---3--:R-:W-:-:S05]  /*75680*/  IMAD.X R13, R16, 0x1, R14, P6 ;  /* 0x00000001100d7824 */ /* 0x008fca00030e060e */
[----:B------:R0:W-:Y:S02]  /*75690*/  STL.64 [R1+0xfa8], R12 ;  /* 0x000fa80c01007387 */ /* 0x0001e40000100a00 */
[----:B0-----:R-:W-:Y:S02]  /*756a0*/  IADD3 R12, P6, PT, R15, R10, RZ ;  /* 0x0000000a0f0c7210 */ /* 0x001fe40007fde0ff */
[----:B------:R-:W-:Y:S03]  /*756b0*/  STL [R1+0x309c], R8 ;  /* 0x00309c0801007387 */ /* 0x000fe60000100800 */
[----:B------:R-:W-:-:S05]  /*756c0*/  IMAD.X R13, R16, 0x1, R8, P6 ;  /* 0x00000001100d7824 */ /* 0x000fca00030e0608 */
[----:B------:R0:W-:Y:S02]  /*756d0*/  STL.64 [R1+0xfa0], R12 ;  /* 0x000fa00c01007387 */ /* 0x0001e40000100a00 */
[----:B0-----:R-:W-:-:S05]  /*756e0*/  IADD3 R12, P6, PT, R15, R9, RZ ;  /* 0x000000090f0c7210 */ /* 0x001fca0007fde0ff */
[----:B--2---:R-:W-:-:S05]  /*756f0*/  IMAD.X R13, R16, 0x1, R7, P6 ;  /* 0x00000001100d7824 */ /* 0x004fca00030e0607 */
        /* <DEDUP_REMOVED lines=8> */
[----:B------:R0:W-:Y:S02]  /*75780*/  STL.64 [R1+0xf88], R12 ;  /* 0x000f880c01007387 */ /* 0x0001e40000100a00 */
[----:B0-----:R-:W-:-:S05]  /*75790*/  IADD3 R12, P6, PT, R15, R2, RZ ;  /* 0x000000020f0c7210 */ /* 0x001fca0007fde0ff */
[----:B------:R-:W-:-:S05]  /*757a0*/  IMAD.X R13, R16, 0x1, R0, P6 ;  /* 0x00000001100d7824 */ /* 0x000fca00030e0600 */
[----:B------:R0:W-:Y:S04]  /*757b0*/  STL.64 [R1+0xf80], R12 ;  /* 0x000f800c01007387 */ /* 0x0001e80000100a00 */
[----:B0-----:R-:W3:Y:S01]  /*757c0*/  LDL.LU.64 R12, [R1+0x30a8] ;  /* 0x0030a800010c7983 */ /* 0x001ee20000300a00 */
[----:B------:R-:W-:-:S05]  /*757d0*/  IADD3 R14, P6, PT, R15, R22, RZ ;  /* 0x000000160f0e7210 */ /* 0x000fca0007fde0ff */
[----:B---3--:R-:W-:-:S05]  /*757e0*/  IMAD.X R15, R16, 0x1, R13, P6 ;  /* 0x00000001100f7824 */ /* 0x008fca00030e060d */
[----:B------:R0:W-:Y:S04]  /*757f0*/  STL.64 [R1+0xf70], R14 ;  /* 0x000f700e01007387 */ /* 0x0001e80000100a00 */
[----:B0-----:R-:W3:Y:S01]  /*75800*/  LDL.LU.64 R14, [R1+0x30a0] ;  /* 0x0030a000010e7983 */ /* 0x001ee20000300a00 */
[----:B--2---:R-:W-:Y:S01]  /*75810*/  SHF.R.S32.HI R8, RZ, 0x1f, R5 ;  /* 0x0000001fff087819 */ /* 0x004fe20000011405 */
[----:B---3--:R-:W-:-:S05]  /*75820*/  IMAD.MOV.U32 R16, RZ, RZ, R14 ;  /* 0x000000ffff107224 */ /* 0x008fca00078e000e */
[----:B------:R0:W-:Y:S01]  /*75830*/  STL.64 [R1+0x3090], R16 ;  /* 0x0030901001007387 */ /* 0x0001e20000100a00 */
[----:B------:R-:W-:Y:S02]  /*75840*/  IMAD.MOV.U32 R14, RZ, RZ, R28 ;  /* 0x000000ffff0e7224 */ /* 0x000fe400078e001c */
[----:B------:R-:W-:Y:S02]  /*75850*/  IMAD.MOV.U32 R28, RZ, RZ, R23 ;  /* 0x000000ffff1c7224 */ /* 0x000fe400078e0017 */
[----:B------:R-:W2:Y:S01]  /*75860*/  LDL R23, [R1+0x56c] ;  /* 0x00056c0001177983 */ /* 0x000ea20000100800 */
[----:B0-----:R-:W-:-:S03]  /*75870*/  IADD3 R16, P6, PT, R5, R12, RZ ;  /* 0x0000000c05107210 */ /* 0x001fc60007fde0ff */
[----:B------:R0:W-:Y:S02]  /*75880*/  STL [R1+0xc], R8 ;  /* 0x00000c0801007387 */ /* 0x0001e40000100800 */
[----:B------:R-:W-:Y:S02]  /*75890*/  IMAD.X R17, R8, 0x1, R25, P6 ;  /* 0x0000000108117824 */ /* 0x000fe400030e0619 */
[----:B0-----:R-:W3:Y:S04]  /*758a0*/  LDL.LU R8, [R1+0x309c] ;  /* 0x00309c0001087983 */ /* 0x001ee80000300800 */
[----:B------:R0:W-:Y:S04]  /*758b0*/  STL [R1+0x3088], R25 ;  /* 0x0030881901007387 */ /* 0x0001e80000100800 */
[----:B0-----:R-:W4:Y:S04]  /*758c0*/  LDL.LU R25, [R1+0xc] ;  /* 0x00000c0001197983 */ /* 0x001f280000300800 */
[----:B------:R0:W-:Y:S04]  /*758d0*/  STL.64 [R1+0xf50], R16 ;  /* 0x000f501001007387 */ /* 0x0001e80000100a00 */
[----:B0-----:R-:W4:Y:S01]  /*758e0*/  LDL R17, [R1+0x4] ;  /* 0x0000040001117983 */ /* 0x001f220000100800 */
[----:B------:R-:W-:-:S05]  /*758f0*/  IADD3 R16, P6, PT, R5, R11, RZ ;  /* 0x0000000b05107210 */ /* 0x000fca0007fde0ff */
[----:B----4-:R-:W-:-:S05]  /*75900*/  IMAD.X R17, R25, 0x1, R17, P6 ;  /* 0x0000000119117824 */ /* 0x010fca00030e0611 */
[----:B------:R0:W-:Y:S04]  /*75910*/  STL.64 [R1+0xf48], R16 ;  /* 0x000f481001007387 */ /* 0x0001e80000100a00 */
[----:B------:R1:W-:Y:S01]  /*75920*/  STL.64 [R1+0x3080], R10 ;  /* 0x0030800a01007387 */ /* 0x0003e20000100a00 */
[----:B0-----:R-:W-:Y:S01]  /*75930*/  IADD3 R16, P6, PT, R5, R10, RZ ;  /* 0x0000000a05107210 */ /* 0x001fe20007fde0ff */
[----:B-1----:R-:W-:Y:S02]  /*75940*/  IMAD.MOV.U32 R11, RZ, RZ, R5 ;  /* 0x000000ffff0b7224 */ /* 0x002fe400078e0005 */
[----:B------:R-:W4:Y:S02]  /*75950*/  LDL.LU R5, [R1+0x3098] ;  /* 0x0030980001057983 */ /* 0x000f240000300800 */
        /* <DEDUP_REMOVED lines=8> */
[----:B----4-:R-:W-:Y:S02]  /*759e0*/  IADD3 R16, P6, PT, R11, R5, RZ ;  /* 0x000000050b107210 */ /* 0x010fe40007fde0ff */
[----:B------:R-:W-:Y:S03]  /*759f0*/  STL [R1+0x3078], R5 ;  /* 0x0030780501007387 */ /* 0x000fe60000100800 */
[----:B------:R-:W-:-:S05]  /*75a00*/  IMAD.X R17, R25, 0x1, R3, P6 ;  /* 0x0000000119117824 */ /* 0x000fca00030e0603 */
[----:B------:R0:W-:Y:S02]  /*75a10*/  STL.64 [R1+0xf28], R16 ;  /* 0x000f281001007387 */ /* 0x0001e40000100a00 */
[----:B0-----:R-:W-:-:S05]  /*75a20*/  IADD3 R16, P6, PT, R11, R2, RZ ;  /* 0x000000020b107210 */ /* 0x001fca0007fde0ff */
[----:B------:R-:W-:Y:S01]  /*75a30*/  IMAD.X R17, R25, 0x1, R0, P6 ;  /* 0x0000000119117824 */ /* 0x000fe200030e0600 */
[----:B------:R-:W-:-:S04]  /*75a40*/  IADD3 R10, P6, PT, R11, R22, RZ ;  /* 0x000000160b0a7210 */ /* 0x000fc80007fde0ff */
[----:B------:R0:W-:Y:S01]  /*75a50*/  STL.64 [R1+0xf20], R16 ;  /* 0x000f201001007387 */ /* 0x0001e20000100a00 */
[----:B------:R-:W-:-:S03]  /*75a60*/  IMAD.X R11, R25, 0x1, R13, P6 ;  /* 0x00000001190b7824 */ /* 0x000fc600030e060d */
[----:B0-----:R-:W3:Y:S04]  /*75a70*/  LDL.LU.64 R16, [R1+0x3090] ;  /* 0x0030900001107983 */ /* 0x001ee80000300a00 */
[----:B------:R-:W4:Y:S01]  /*75a80*/  LDL.LU R25, [R1+0x3088] ;  /* 0x0030880001197983 */ /* 0x000f220000300800 */
[----:B--2---:R-:W-:-:S03]  /*75a90*/  SHF.R.S32.HI R5, RZ, 0x1f, R23 ;  /* 0x0000001fff057819 */ /* 0x004fc60000011417 */
[----:B------:R0:W-:Y:S04]  /*75aa0*/  STL.64 [R1+0xf10], R10 ;  /* 0x000f100a01007387 */ /* 0x0001e80000100a00 */
[----:B------:R1:W-:Y:S01]  /*75ab0*/  STL [R1+0x306c], R12 ;  /* 0x00306c0c01007387 */ /* 0x0003e20000100800 */
[----:B0-----:R-:W-:-:S03]  /*75ac0*/  IADD3 R10, P6, PT, R23, R12, RZ ;  /* 0x0000000c170a7210 */ /* 0x001fc60007fde0ff */
[----:B-1----:R-:W2:Y:S04]  /*75ad0*/  LDL.LU R12, [R1+0x56c] ;  /* 0x00056c00010c7983 */ /* 0x002ea80000300800 */
[----:B------:R-:W-:Y:S01]  /*75ae0*/  STL [R1+0xc], R5 ;  /* 0x00000c0501007387 */ /* 0x000fe20000100800 */
[----:B----4-:R-:W-:-:S05]  /*75af0*/  IMAD.X R11, R5, 0x1, R25, P6 ;  /* 0x00000001050b7824 */ /* 0x010fca00030e0619 */
[----:B------:R0:W-:Y:S04]  /*75b00*/  STL.64 [R1+0xf00], R10 ;  /* 0x000f000a01007387 */ /* 0x0001e80000100a00 */
[----:B0-----:R-:W2:Y:S04]  /*75b10*/  LDL.LU.64 R10, [R1+0x3080] ;  /* 0x00308000010a7983 */ /* 0x001ea80000300a00 */
[----:B------:R0:W-:Y:S04]  /*75b20*/  STL.64 [R1+0x3070], R24 ;  /* 0x0030701801007387 */ /* 0x0001e80000100a00 */
[----:B------:R-:W4:Y:S04]  /*75b30*/  LDL.LU R23, [R1+0x560] ;  /* 0x0005600001177983 */ /* 0x000f280000300800 */
[----:B0-----:R-:W3:Y:S01]  /*75b40*/  LDL R25, [R1+0x4] ;  /* 0x0000040001197983 */ /* 0x001ee20000100800 */
[----:B--2---:R-:W-:-:S05]  /*75b50*/  IADD3 R24, P6, PT, R12, R11, RZ ;  /* 0x0000000b0c187210 */ /* 0x004fca0007fde0ff */
[----:B---3--:R-:W-:-:S05]  /*75b60*/  IMAD.X R25, R5, 0x1, R25, P6 ;  /* 0x0000000105197824 */ /* 0x008fca00030e0619 */
[----:B------:R0:W-:Y:S02]  /*75b70*/  STL.64 [R1+0xef8], R24 ;  /* 0x000ef81801007387 */ /* 0x0001e40000100a00 */
[----:B0-----:R-:W-:-:S05]  /*75b80*/  IADD3 R24, P6, PT, R12, R10, RZ ;  /* 0x0000000a0c187210 */ /* 0x001fca0007fde0ff */
[----:B------:R-:W-:Y:S02]  /*75b90*/  IMAD.X R25, R5, 0x1, R8, P6 ;  /* 0x0000000105197824 */ /* 0x000fe400030e0608 */
[----:B------:R-:W2:Y:S04]  /*75ba0*/  LDL.LU R5, [R1+0x3078] ;  /* 0x0030780001057983 */ /* 0x000ea80000300800 */
[----:B------:R0:W-:Y:S04]  /*75bb0*/  STL.64 [R1+0xef0], R24 ;  /* 0x000ef01801007387 */ /* 0x0001e80000100a00 */
[----:B------:R1:W-:Y:S01]  /*75bc0*/  STL [R1+0x3068], R9 ;  /* 0x0030680901007387 */ /* 0x0003e20000100800 */
[----:B0-----:R-:W-:-:S03]  /*75bd0*/  IADD3 R24, P6, PT, R12, R9, RZ ;  /* 0x000000090c187210 */ /* 0x001fc60007fde0ff */
[----:B-1----:R-:W3:Y:S02]  /*75be0*/  LDL.LU R9, [R1+0xc] ;  /* 0x00000c0001097983 */ /* 0x002ee40000300800 */
[----:B---3--:R-:W-:-:S05]  /*75bf0*/  IMAD.X R25, R9, 0x1, R7, P6 ;  /* 0x0000000109197824 */ /* 0x008fca00030e0607 */
[----:B------:R0:W-:Y:S04]  /*75c00*/  STL.64 [R1+0xee8], R24 ;  /* 0x000ee81801007387 */ /* 0x0001e80000100a00 */
[----:B------:R2:W-:Y:S01]  /*75c10*/  STL.64 [R1+0x3060], R6 ;  /* 0x0030600601007387 */ /* 0x0005e20000100a00 */
[----:B0-----:R-:W-:-:S05]  /*75c20*/  IADD3 R24, P6, PT, R12, R6, RZ ;  /* 0x000000060c187210 */ /* 0x001fca0007fde0ff */
[----:B------:R-:W-:Y:S01]  /*75c30*/  IMAD.X R25, R9, 0x1, R4, P6 ;  /* 0x0000000109197824 */ /* 0x000fe200030e0604 */
[----:B--2---:R-:W-:-:S05]  /*75c40*/  IADD3 R6, P6, PT, R12, R5, RZ ;  /* 0x000000050c067210 */ /* 0x004fca0007fde0ff */
[----:B------:R-:W-:Y:S01]  /*75c50*/  IMAD.X R7, R9, 0x1, R3, P6 ;  /* 0x0000000109077824 */ /* 0x000fe200030e0603 */
[----:B------:R0:W-:Y:S04]  /*75c60*/  STL.64 [R1+0xee0], R24 ;  /* 0x000ee01801007387 */ /* 0x0001e80000100a00 */
[----:B0-----:R-:W2:Y:S04]  /*75c70*/  LDL.LU.64 R24, [R1+0x3070] ;  /* 0x0030700001187983 */ /* 0x001ea80000300a00 */
[----:B------:R0:W-:Y:S02]  /*75c80*/  STL.64 [R1+0xed8], R6 ;  /* 0x000ed80601007387 */ /* 0x0001e40000100a00 */
[----:B0-----:R-:W-:-:S05]  /*75c90*/  IADD3 R6, P6, PT, R12, R2, RZ ;  /* 0x000000020c067210 */ /* 0x001fca0007fde0ff */
[----:B------:R-:W-:-:S05]  /*75ca0*/  IMAD.X R7, R9, 0x1, R0, P6 ;  /* 0x0000000109077824 */ /* 0x000fca00030e0600 */
[----:B------:R0:W-:Y:S02]  /*75cb0*/  STL.64 [R1+0xed0], R6 ;  /* 0x000ed00601007387 */ /* 0x0001e40000100a00 */
[----:B0-----:R-:W-:Y:S02]  /*75cc0*/  IADD3 R6, P6, PT, R12, R22, RZ ;  /* 0x000000160c067210 */ /* 0x001fe40007fde0ff */
[----:B------:R-:W3:Y:S04]  /*75cd0*/  LDL.LU R12, [R1+0x306c] ;  /* 0x00306c00010c7983 */ /* 0x000ee80000300800 */
[----:B----4-:R0:W-:Y:S04]  /*75ce0*/  STL.64 [R1+0x3058], R22 ;  /* 0x0030581601007387 */ /* 0x0101e80000100a00 */
[----:B0-----:R-:W4:Y:S04]  /*75cf0*/  LDL.LU R22, [R1+0x4b8] ;  /* 0x0004b80001167983 */ /* 0x001f280000300800 */
[----:B------:R-:W2:Y:S01]  /*75d00*/  LDL.LU R23, [R1+0x568] ;  /* 0x0005680001177983 */ /* 0x000ea20000300800 */
[----:B------:R-:W-:-:S05]  /*75d10*/  IMAD.X R7, R9, 0x1, R13, P6 ;  /* 0x0000000109077824 */ /* 0x000fca00030e060d */
[----:B------:R3:W-:Y:S01]  /*75d20*/  STL.64 [R1+0xec0], R6 ;  /* 0x000ec00601007387 */ /* 0x0007e20000100a00 */
[----:B--2---:R-:W-:Y:S02]  /*75d30*/  SHF.R.S32.HI R9, RZ, 0x1f, R23 ;  /* 0x0000001fff097819 */ /* 0x004fe40000011417 */
[----:B---3--:R-:W-:-:S05]  /*75d40*/  IADD3 R6, P6, PT, R23, R12, RZ ;  /* 0x0000000c17067210 */ /* 0x008fca0007fde0ff */
[----:B------:R-:W-:Y:S01]  /*75d50*/  IMAD.X R7, R9, 0x1, R25, P6 ;  /* 0x0000000109077824 */ /* 0x000fe200030e0619 */
[----:B------:R-:W-:Y:S04]  /*75d60*/  STL [R1+0xc], R9 ;  /* 0x00000c0901007387 */ /* 0x000fe80000100800 */
[----:B------:R0:W-:Y:S04]  /*75d70*/  STL.64 [R1+0xeb0], R6 ;  /* 0x000eb00601007387 */ /* 0x0001e80000100a00 */
[----:B0-----:R-:W2:Y:S01]  /*75d80*/  LDL R7, [R1+0x4] ;  /* 0x0000040001077983 */ /* 0x001ea20000100800 */
[----:B------:R-:W-:-:S05]  /*75d90*/  IADD3 R6, P6, PT, R23, R11, RZ ;  /* 0x0000000b17067210 */ /* 0x000fca0007fde0ff */
[----:B--2---:R-:W-:Y:S02]  /*75da0*/  IMAD.X R7, R9, 0x1, R7, P6 ;  /* 0x0000000109077824 */ /* 0x004fe400030e0607 */
[----:B------:R-:W2:Y:S04]  /*75db0*/  LDL.LU R9, [R1+0x3068] ;  /* 0x0030680001097983 */ /* 0x000ea80000300800 */
[----:B------:R0:W-:Y:S04]  /*75dc0*/  STL.64 [R1+0xea8], R6 ;  /* 0x000ea80601007387 */ /* 0x0001e80000100a00 */
[----:B------:R1:W-:Y:S01]  /*75dd0*/  STL [R1+0x3050], R10 ;  /* 0x0030500a01007387 */ /* 0x0003e20000100800 */
[----:B0-----:R-:W-:-:S03]  /*75de0*/  IADD3 R6, P6, PT, R23, R10, RZ ;  /* 0x0000000a17067210 */ /* 0x001fc60007fde0ff */
[----:B-1----:R-:W3:Y:S02]  /*75df0*/  LDL.LU R10, [R1+0xc] ;  /* 0x00000c00010a7983 */ /* 0x002ee40000300800 */
[----:B---3--:R-:W-:-:S05]  /*75e00*/  IMAD.X R7, R10, 0x1, R8, P6 ;  /* 0x000000010a077824 */ /* 0x008fca00030e0608 */
[----:B------:R0:W-:Y:S04]  /*75e10*/  STL.64 [R1+0xea0], R6 ;  /* 0x000ea00601007387 */ /* 0x0001e80000100a00 */
[----:B0-----:R-:W3:Y:S04]  /*75e20*/  LDL.LU.64 R6, [R1+0x3060] ;  /* 0x0030600001067983 */ /* 0x001ee80000300a00 */
[----:B------:R0:W-:Y:S02]  /*75e30*/  STL.64 [R1+0x3048], R16 ;  /* 0x0030481001007387 */ /* 0x0001e40000100a00 */
[----:B0-----:R-:W-:-:S02]  /*75e40*/  IMAD.MOV.U32 R17, RZ, RZ, R23 ;  /* 0x000000ffff117224 */ /* 0x001fc400078e0017 */
[----:B----4-:R-:W-:-:S03]  /*75e50*/  IMAD.MOV.U32 R16, RZ, RZ, R22 ;  /* 0x000000ffff107224 */ /* 0x010fc600078e0016 */
[----:B--2---:R-:W-:-:S05]  /*75e60*/  IADD3 R22, P6, PT, R17, R9, RZ ;  /* 0x0000000911167210 */ /* 0x004fca0007fde0ff */
[----:B---3--:R-:W-:-:S05]  /*75e70*/  IMAD.X R23, R10, 0x1, R7, P6 ;  /* 0x000000010a177824 */ /* 0x008fca00030e0607 */
[----:B------:R0:W-:Y:S02]  /*75e80*/  STL.64 [R1+0xe98], R22 ;  /* 0x000e981601007387 */ /* 0x0001e40000100a00 */
[----:B0-----:R-:W-:-:S05]  /*75e90*/  IADD3 R22, P6, PT, R17, R6, RZ ;  /* 0x0000000611167210 */ /* 0x001fca0007fde0ff */
[----:B------:R-:W-:-:S05]  /*75ea0*/  IMAD.X R23, R10, 0x1, R4, P6 ;  /* 0x000000010a177824 */ /* 0x000fca00030e0604 */
[----:B------:R0:W-:Y:S04]  /*75eb0*/  STL.64 [R1+0xe90], R22 ;  /* 0x000e901601007387 */ /* 0x0001e80000100a00 */
[----:B------:R1:W-:Y:S01]  /*75ec0*/  STL.64 [R1+0x3040], R4 ;  /* 0x0030400401007387 */ /* 0x0003e20000100a00 */
[----:B0-----:R-:W-:-:S03]  /*75ed0*/  IADD3 R22, P6, PT, R17, R5, RZ ;  /* 0x0000000511167210 */ /* 0x001fc60007fde0ff */
[----:B-1----:R-:W2:Y:S02]  /*75ee0*/  LDL R4, [R1+0x4] ;  /* 0x0000040001047983 */ /* 0x002ea40000100800 */
[----:B------:R-:W-:-:S05]  /*75ef0*/  IMAD.X R23, R10, 0x1, R3, P6 ;  /* 0x000000010a177824 */ /* 0x000fca00030e0603 */
[----:B------:R0:W-:Y:S02]  /*75f00*/  STL.64 [R1+0xe88], R22 ;  /* 0x000e881601007387 */ /* 0x0001e40000100a00 */
[----:B0-----:R-:W-:-:S05]  /*75f10*/  IADD3 R22, P6, PT, R17, R2, RZ ;  /* 0x0000000211167210 */ /* 0x001fca0007fde0ff */
[----:B------:R-:W-:-:S05]  /*75f20*/  IMAD.X R23, R10, 0x1, R0, P6 ;  /* 0x000000010a177824 */ /* 0x000fca00030e0600 */
[----:B------:R0:W-:Y:S04]  /*75f30*/  STL.64 [R1+0xe80], R22 ;  /* 0x000e801601007387 */ /* 0x0001e80000100a00 */
[----:B0-----:R-:W3:Y:S01]  /*75f40*/  LDL.LU.64 R22, [R1+0x3058] ;  /* 0x0030580001167983 */ /* 0x001ee20000300a00 */
[----:B------:R-:W-:Y:S01]  /*75f50*/  IMAD.MOV.U32 R5, RZ, RZ, R16 ;  /* 0x000000ffff057224 */ /* 0x000fe200078e0010 */
[----:B---3--:R-:W-:-:S05]  /*75f60*/  IADD3 R16, P6, PT, R17, R22, RZ ;  /* 0x0000001611107210 */ /* 0x008fca0007fde0ff */
[----:B------:R-:W-:Y:S02]  /*75f70*/  IMAD.X R17, R10, 0x1, R13, P6 ;  /* 0x000000010a117824 */ /* 0x000fe400030e060d */
[----:B------:R-:W3:Y:S04]  /*75f80*/  LDL.LU R10, [R1+0x3050] ;  /* 0x00305000010a7983 */ /* 0x000ee80000300800 */
[----:B------:R0:W-:Y:S02]  /*75f90*/  STL.64 [R1+0xe70], R16 ;  /* 0x000e701001007387 */ /* 0x0001e40000100a00 */
[----:B0-----:R-:W-:Y:S02]  /*75fa0*/  SHF.R.S32.HI R17, RZ, 0x1f, R23 ;  /* 0x0000001fff117819 */ /* 0x001fe40000011417 */
[----:B------:R-:W-:-:S03]  /*75fb0*/  IADD3 R16, P6, PT, R23, R12, RZ ;  /* 0x0000000c17107210 */ /* 0x000fc60007fde0ff */
[----:B------:R-:W-:Y:S04]  /*75fc0*/  STL [R1+0xc], R17 ;  /* 0x00000c1101007387 */ /* 0x000fe80000100800 */
[----:B------:R0:W-:Y:S04]  /*75fd0*/  STL [R1+0x3034], R12 ;  /* 0x0030340c01007387 */ /* 0x0001e80000100800 */
[----:B0-----:R-:W4:Y:S02]  /*75fe0*/  LDL.LU R12, [R1+0xc] ;  /* 0x00000c00010c7983 */ /* 0x001f240000300800 */
[----:B----4-:R-:W-:-:S05]  /*75ff0*/  IMAD.X R17, R12, 0x1, R25, P6 ;  /* 0x000000010c117824 */ /* 0x010fca00030e0619 */
[----:B------:R0:W-:Y:S02]  /*76000*/  STL.64 [R1+0xe58], R16 ;  /* 0x000e581001007387 */ /* 0x0001e40000100a00 */
[----:B0-----:R-:W-:-:S05]  /*76010*/  IADD3 R16, P6, PT, R23, R11, RZ ;  /* 0x0000000b17107210 */ /* 0x001fca0007fde0ff */
[----:B--2---:R-:W-:-:S05]  /*76020*/  IMAD.X R17, R12, 0x1, R4, P6 ;  /* 0x000000010c117824 */ /* 0x004fca00030e0604 */
[----:B------:R0:W-:Y:S04]  /*76030*/  STL.64 [R1+0xe50], R16 ;  /* 0x000e501001007387 */ /* 0x0001e80000100a00 */
[----:B0-----:R-:W2:Y:S01]  /*76040*/  LDL.LU.64 R16, [R1+0x3048] ;  /* 0x0030480001107983 */ /* 0x001ea20000300a00 */
[----:B---3--:R-:W-:-:S03]  /*76050*/  IADD3 R4, P6, PT, R23, R10, RZ ;  /* 0x0000000a17047210 */ /* 0x008fc60007fde0ff */
[----:B--2---:R0:W-:Y:S04]  /*76060*/  STL.64 [R1+0x3038], R16 ;  /* 0x0030381001007387 */ /* 0x0041e80000100a00 */
[----:B------:R-:W-:Y:S01]  /*76070*/  STL.64 [R1+0x3028], R10 ;  /* 0x0030280a01007387 */ /* 0x000fe20000100a00 */
[----:B0-----:R-:W-:Y:S02]  /*76080*/  IMAD.MOV.U32 R17, RZ, RZ, R5 ;  /* 0x000000ffff117224 */ /* 0x001fe400078e0005 */
[----:B------:R-:W-:-:S05]  /*76090*/  IMAD.X R5, R12, 0x1, R8, P6 ;  /* 0x000000010c057824 */ /* 0x000fca00030e0608 */
[----:B------:R0:W-:Y:S02]  /*760a0*/  STL.64 [R1+0xe48], R4 ;  /* 0x000e480401007387 */ /* 0x0001e40000100a00 */
[----:B0-----:R-:W-:-:S05]  /*760b0*/  IADD3 R4, P6, PT, R23, R9, RZ ;  /* 0x0000000917047210 */ /* 0x001fca0007fde0ff */
[----:B------:R-:W-:-:S05]  /*760c0*/  IMAD.X R5, R12, 0x1, R7, P6 ;  /* 0x000000010c057824 */ /* 0x000fca00030e0607 */
[----:B------:R0:W-:Y:S04]  /*760d0*/  STL.64 [R1+0xe40], R4 ;  /* 0x000e400401007387 */ /* 0x0001e80000100a00 */
[----:B0-----:R-:W2:Y:S01]  /*760e0*/  LDL.LU.64 R4, [R1+0x3040] ;  /* 0x0030400001047983 */ /* 0x001ea20000300a00 */
[----:B------:R-:W-:Y:S01]  /*760f0*/  IMAD.MOV.U32 R11, RZ, RZ, R18 ;  /* 0x000000ffff0b7224 */ /* 0x000fe200078e0012 */
[C---:B------:R-:W-:Y:S01]  /*76100*/  IADD3 R18, P6, PT, R23.reuse, R6, RZ ;  /* 0x0000000617127210 */ /* 0x040fe20007fde0ff */
[----:B------:R-:W-:Y:S02]  /*76110*/  IMAD.MOV.U32 R10, RZ, RZ, R24 ;  /* 0x000000ffff0a7224 */ /* 0x000fe400078e0018 */
[----:B------:R-:W-:Y:S02]  /*76120*/  IMAD.MOV.U32 R24, RZ, RZ, R19 ;  /* 0x000000ffff187224 */ /* 0x000fe400078e0013 */
[----:B--2---:R-:W-:Y:S01]  /*76130*/  IMAD.X R19, R12, 0x1, R4, P6 ;  /* 0x000000010c137824 */ /* 0x004fe200030e0604 */
[----:B------:R-:W-:-:S04]  /*76140*/  IADD3 R16, P6, PT, R23, R5, RZ ;  /* 0x0000000517107210 */ /* 0x000fc80007fde0ff */
[----:B------:R0:W-:Y:S02]  /*76150*/  STL.64 [R1+0x2738], R18 ;  /* 0x0027381201007387 */ /* 0x0001e40000100a00 */
[----:B0-----:R-:W-:Y:S02]  /*76160*/  IMAD.MOV.U32 R19, RZ, RZ, R17 ;  /* 0x000000ffff137224 */ /* 0x001fe400078e0011 */
[----:B------:R-:W-:Y:S02]  /*76170*/  IMAD.X R17, R12, 0x1, R3, P6 ;  /* 0x000000010c117824 */ /* 0x000fe400030e0603 */
[----:B------:R-:W-:-:S03]  /*76180*/  IMAD.MOV.U32 R18, RZ, RZ, R22 ;  /* 0x000000ffff127224 */ /* 0x000fc600078e0016 */
        /* <DEDUP_REMOVED lines=8> */
[----:B------:R0:W-:Y:S02]  /*76210*/  STL.64 [R1+0x2740], R22 ;  /* 0x0027401601007387 */ /* 0x0001e40000100a00 */
[----:B0-----:R-:W-:-:S02]  /*76220*/  IMAD.MOV.U32 R22, RZ, RZ, R25 ;  /* 0x000000ffff167224 */ /* 0x001fc400078e0019 */
[----:B------:R-:W4:Y:S04]  /*76230*/  LDL.LU R25, [R1+0x3030] ;  /* 0x0030300001197983 */ /* 0x000f280000300800 */
[----:B------:R-:W-:Y:S04]  /*76240*/  STL [R1+0x3018], R26 ;  /* 0x0030181a01007387 */ /* 0x000fe80000100800 */
[----:B------:R0:W-:Y:S04]  /*76250*/  STL.64 [R1+0x3020], R28 ;  /* 0x0030201c01007387 */ /* 0x0001e80000100a00 */
[----:B------:R-:W2:Y:S01]  /*76260*/  LDL R23, [R1+0x4] ;  /* 0x0000040001177983 */ /* 0x000ea20000100800 */
[----:B0-----:R-:W-:-:S02]  /*76270*/  IMAD.MOV.U32 R29, RZ, RZ, R10 ;  /* 0x000000ffff1d7224 */ /* 0x001fc400078e000a */
[----:B------:R-:W-:-:S03]  /*76280*/  IMAD.MOV.U32 R28, RZ, RZ, R18 ;  /* 0x000000ffff1c7224 */ /* 0x000fc600078e0012 */
[----:B------:R-:W-:Y:S01]  /*76290*/  SHF.R.S32.HI R26, RZ, 0x1f, R29 ;  /* 0x0000001fff1a7819 */ /* 0x000fe2000001141d */
[----:B------:R-:W-:Y:S01]  /*762a0*/  IMAD.MOV.U32 R18, RZ, RZ, R11 ;  /* 0x000000ffff127224 */ /* 0x000fe200078e000b */
[----:B---3--:R-:W-:-:S05]  /*762b0*/  IADD3 R10, P6, PT, R29, R12, RZ ;  /* 0x0000000c1d0a7210 */ /* 0x008fca0007fde0ff */
[----:B------:R-:W-:-:S05]  /*762c0*/  IMAD.X R11, R26, 0x1, R22, P6 ;  /* 0x000000011a0b7824 */ /* 0x000fca00030e0616 */
[----:B------:R0:W-:Y:S04]  /*762d0*/  STL.64 [R1+0xe08], R10 ;  /* 0x000e080a01007387 */ /* 0x0001e80000100a00 */
[----:B0-----:R-:W3:Y:S04]  /*762e0*/  LDL.LU.64 R10, [R1+0x3028] ;  /* 0x00302800010a7983 */ /* 0x001ee80000300a00 */
[----:B----4-:R0:W-:Y:S02]  /*762f0*/  STL.64 [R1+0x3010], R24 ;  /* 0x0030101801007387 */ /* 0x0101e40000100a00 */
[----:B0-----:R-:W-:-:S02]  /*76300*/  IMAD.MOV.U32 R25, RZ, RZ, R29 ;  /* 0x000000ffff197224 */ /* 0x001fc400078e001d */
[----:B------:R-:W-:-:S03]  /*76310*/  IMAD.MOV.U32 R24, RZ, RZ, R28 ;  /* 0x000000ffff187224 */ /* 0x000fc600078e001c */
[----:B---3--:R-:W-:-:S05]  /*76320*/  IADD3 R28, P6, PT, R25, R11, RZ ;  /* 0x0000000b191c7210 */ /* 0x008fca0007fde0ff */
        /* <DEDUP_REMOVED lines=21> */
[----:B------:R-:W-:Y:S04]  /*76480*/  STL.64 [R1+0xdc8], R24 ;  /* 0x000dc81801007387 */ /* 0x000fe80000100a00 */
[----:B------:R0:W-:Y:S02]  /*76490*/  STL.64 [R1+0x3008], R14 ;  /* 0x0030080e01007387 */ /* 0x0001e40000100a00 */
[----:B0-----:R-:W-:-:S05]  /*764a0*/  IMAD.MOV.U32 R15, RZ, RZ, R18 ;  /* 0x000000ffff0f7224 */ /* 0x001fca00078e0012 */
[----:B------:R-:W-:Y:S02]  /*764b0*/  SHF.R.S32.HI R18, RZ, 0x1f, R15 ;  /* 0x0000001fff127819 */ /* 0x000fe4000001140f */
[----:B------:R-:W-:-:S05]  /*764c0*/  IADD3 R24, P6, PT, R15, R12, RZ ;  /* 0x0000000c0f187210 */ /* 0x000fca0007fde0ff */
[----:B------:R-:W-:-:S05]  /*764d0*/  IMAD.X R25, R18, 0x1, R22, P6 ;  /* 0x0000000112197824 */ /* 0x000fca00030e0616 */
[----:B------:R0:W-:Y:S04]  /*764e0*/  STL.64 [R1+0xdb8], R24 ;  /* 0x000db81801007387 */ /* 0x0001e80000100a00 */
[----:B0-----:R-:W4:Y:S04]  /*764f0*/  LDL.LU.64 R24, [R1+0x3010] ;  /* 0x0030100001187983 */ /* 0x001f280000300a00 */
[----:B----4-:R0:W-:Y:S04]  /*76500*/  STL.64 [R1+0x2ff8], R24 ;  /* 0x002ff81801007387 */ /* 0x0101e80000100a00 */
[----:B------:R1:W-:Y:S01]  /*76510*/  STL [R1+0x3004], R11 ;  /* 0x0030040b01007387 */ /* 0x0003e20000100800 */
[----:B0-----:R-:W-:-:S05]  /*76520*/  IMAD.MOV.U32 R25, RZ, RZ, R15 ;  /* 0x000000ffff197224 */ /* 0x001fca00078e000f */
[----:B------:R-:W-:Y:S02]  /*76530*/  IADD3 R14, P6, PT, R25, R11, RZ ;  /* 0x0000000b190e7210 */ /* 0x000fe40007fde0ff */
[----:B-1----:R-:W4:Y:S03]  /*76540*/  LDL R11, [R1] ;  /* 0x00000000010b7983 */ /* 0x002f260000100800 */
        /* <DEDUP_REMOVED lines=19> */
[----:B0-----:R-:W3:Y:S01]  /*76680*/  LDL.LU.64 R14, [R1+0x3008] ;  /* 0x00300800010e7983 */ /* 0x001ee20000300a00 */
[----:B----4-:R-:W-:-:S05]  /*76690*/  IADD3 R24, P6, PT, R25, R11, RZ ;  /* 0x0000000b19187210 */ /* 0x010fca0007fde0ff */
[----:B------:R-:W-:-:S05]  /*766a0*/  IMAD.X R25, R18, 0x1, R13, P6 ;  /* 0x0000000112197824 */ /* 0x000fca00030e060d */
[----:B------:R0:W-:Y:S04]  /*766b0*/  STL.64 [R1+0xd78], R24 ;  /* 0x000d781801007387 */ /* 0x0001e80000100a00 */
[----:B------:R1:W-:Y:S01]  /*766c0*/  STL.64 [R1+0x2ff0], R12 ;  /* 0x002ff00c01007387 */ /* 0x0003e20000100a00 */
[----:B--2---:R-:W-:Y:S02]  /*766d0*/  SHF.R.S32.HI R18, RZ, 0x1f, R10 ;  /* 0x0000001fff127819 */ /* 0x004fe4000001140a */
[----:B0-----:R-:W-:Y:S01]  /*766e0*/  IADD3 R24, P6, PT, R10, R12, RZ ;  /* 0x0000000c0a187210 */ /* 0x001fe20007fde0ff */
[----:B-1----:R-:W-:Y:S02]  /*766f0*/  IMAD.MOV.U32 R12, RZ, RZ, R11 ;  /* 0x000000ffff0c7224 */ /* 0x002fe400078e000b */
[----:B------:R-:W2:Y:S02]  /*76700*/  LDL.LU R11, [R1+0x3004] ;  /* 0x00300400010b7983 */ /* 0x000ea40000300800 */
[----:B------:R-:W-:-:S02]  /*76710*/  IMAD.X R25, R18, 0x1, R22, P6 ;  /* 0x0000000112197824 */ /* 0x000fc400030e0616 */
[----:B------:R-:W-:Y:S02]  /*76720*/  IMAD.MOV.U32 R13, RZ, RZ, R10 ;  /* 0x000000ffff0d7224 */ /* 0x000fe400078e000a */
[----:B------:R-:W4:Y:S04]  /*76730*/  LDL.LU R10, [R1+0x3000] ;  /* 0x00300000010a7983 */ /* 0x000f280000300800 */
[----:B------:R0:W-:Y:S04]  /*76740*/  STL.64 [R1+0xd58], R24 ;  /* 0x000d581801007387 */ /* 0x0001e80000100a00 */
[----:B0-----:R-:W2:Y:S04]  /*76750*/  LDL.LU.64 R24, [R1+0x2ff8] ;  /* 0x002ff80001187983 */ /* 0x001ea80000300a00 */
[----:B--2---:R0:W-:Y:S02]  /*76760*/  STL.64 [R1+0x2fe0], R24 ;  /* 0x002fe01801007387 */ /* 0x0041e40000100a00 */
[----:B0-----:R-:W-:-:S02]  /*76770*/  IMAD.MOV.U32 R25, RZ, RZ, R13 ;  /* 0x000000ffff197224 */ /* 0x001fc400078e000d */
[----:B------:R-:W-:-:S03]  /*76780*/  IMAD.MOV.U32 R24, RZ, RZ, R12 ;  /* 0x000000ffff187224 */ /* 0x000fc600078e000c */
[C---:B------:R-:W-:Y:S01]  /*76790*/  IADD3 R12, P6, PT, R25.reuse, R11, RZ ;  /* 0x0000000b190c7210 */ /* 0x040fe20007fde0ff */
[----:B------:R0:W-:Y:S04]  /*767a0*/  STL [R1+0x2fe8], R23 ;  /* 0x002fe81701007387 */ /* 0x0001e80000100800 */
[----:B------:R-:W-:Y:S02]  /*767b0*/  IMAD.X R13, R18, 0x1, R23, P6 ;  /* 0x00000001120d7824 */ /* 0x000fe400030e0617 */
[----:B0-----:R-:W2:Y:S04]  /*767c0*/  LDL.LU R23, [R1+0x558] ;  /* 0x0005580001177983 */ /* 0x001ea80000300800 */
[----:B------:R4:W-:Y:S02]  /*767d0*/  STL.64 [R1+0xd50], R12 ;  /* 0x000d500c01007387 */ /* 0x0009e40000100a00 */
[----:B----4-:R-:W-:-:S05]  /*767e0*/  IADD3 R12, P6, PT, R25, R10, RZ ;  /* 0x0000000a190c7210 */ /* 0x010fca0007fde0ff */
        /* <DEDUP_REMOVED lines=14> */
[----:B0-----:R-:W4:Y:S01]  /*768d0*/  LDL.LU.64 R12, [R1+0x2ff0] ;  /* 0x002ff000010c7983 */ /* 0x001f220000300a00 */
[----:B------:R-:W-:-:S05]  /*768e0*/  IADD3 R24, P6, PT, R25, R24, RZ ;  /* 0x0000001819187210 */ /* 0x000fca0007fde0ff */
[----:B----4-:R-:W-:Y:S01]  /*768f0*/  IMAD.X R25, R18, 0x1, R13, P6 ;  /* 0x0000000112197824 */ /* 0x010fe200030e060d */
[----:B--2---:R-:W-:-:S04]  /*76900*/  SHF.R.S32.HI R18, RZ, 0x1f, R23 ;  /* 0x0000001fff127819 */ /* 0x004fc80000011417 */
[----:B------:R0:W-:Y:S04]  /*76910*/  STL.64 [R1+0xd18], R24 ;  /* 0x000d181801007387 */ /* 0x0001e80000100a00 */
[----:B------:R1:W-:Y:S01]  /*76920*/  STL.64 [R1+0x2fd8], R12 ;  /* 0x002fd80c01007387 */ /* 0x0003e20000100a00 */
[----:B0-----:R-:W-:-:S05]  /*76930*/  IADD3 R24, P6, PT, R23, R12, RZ ;  /* 0x0000000c17187210 */ /* 0x001fca0007fde0ff */
[----:B------:R-:W-:Y:S02]  /*76940*/  IMAD.X R25, R18, 0x1, R22, P6 ;  /* 0x0000000112197824 */ /* 0x000fe400030e0616 */
[----:B-1----:R-:W-:Y:S02]  /*76950*/  IMAD.MOV.U32 R13, RZ, RZ, R23 ;  /* 0x000000ffff0d7224 */ /* 0x002fe400078e0017 */
[----:B------:R-:W2:Y:S04]  /*76960*/  LDL.LU R23, [R1+0x2fe8] ;  /* 0x002fe80001177983 */ /* 0x000ea80000300800 */
[----:B------:R0:W-:Y:S04]  /*76970*/  STL.64 [R1+0xd08], R24 ;  /* 0x000d081801007387 */ /* 0x0001e80000100a00 */
[----:B0-----:R-:W4:Y:S04]  /*76980*/  LDL.LU.64 R24, [R1+0x2fe0] ;  /* 0x002fe00001187983 */ /* 0x001f280000300a00 */
[----:B----4-:R0:W-:Y:S02]  /*76990*/  STL.64 [R1+0x2fc8], R24 ;  /* 0x002fc81801007387 */ /* 0x0101e40000100a00 */
[----:B0-----:R-:W-:-:S05]  /*769a0*/  IMAD.MOV.U32 R25, RZ, RZ, R13 ;  /* 0x000000ffff197224 */ /* 0x001fca00078e000d */
[C---:B------:R-:W-:Y:S01]  /*769b0*/  IADD3 R12, P6, PT, R25.reuse, R11, RZ ;  /* 0x0000000b190c7210 */ /* 0x040fe20007fde0ff */
[----:B------:R0:W-:Y:S04]  /*769c0*/  STL [R1+0x2fd0], R11 ;  /* 0x002fd00b01007387 */ /* 0x0001e80000100800 */
[----:B--2---:R-:W-:Y:S01]  /*769d0*/  IMAD.X R13, R18, 0x1, R23, P6 ;  /* 0x00000001120d7824 */ /* 0x004fe200030e0617 */
[----:B0-----:R-:W2:Y:S04]  /*769e0*/  LDL.LU R11, [R1+0x550] ;  /* 0x00055000010b7983 */ /* 0x001ea80000300800 */
[----:B------:R0:W-:Y:S04]  /*769f0*/  STL [R1+0x2fd4], R23 ;  /* 0x002fd41701007387 */ /* 0x0001e80000100800 */
[----:B0-----:R-:W4:Y:S04]  /*76a00*/  LDL R23, [R1] ;  /* 0x0000000001177983 */ /* 0x001f280000100800 */
        /* <DEDUP_REMOVED lines=17> */
[----:B----4-:R-:W-:-:S05]  /*76b20*/  IADD3 R24, P6, PT, R25, R23, RZ ;  /* 0x0000001719187210 */ /* 0x010fca0007fde0ff */
[----:B--2---:R-:W-:Y:S01]  /*76b30*/  IMAD.X R25, R18, 0x1, R13, P6 ;  /* 0x0000000112197824 */ /* 0x004fe200030e060d */
[----:B------:R-:W-:-:S04]  /*76b40*/  SHF.R.S32.HI R18, RZ, 0x1f, R11 ;  /* 0x0000001fff127819 */ /* 0x000fc8000001140b */
[----:B------:R0:W-:Y:S04]  /*76b50*/  STL.64 [R1+0xcc8], R24 ;  /* 0x000cc81801007387 */ /* 0x0001e80000100a00 */
[----:B------:R1:W-:Y:S01]  /*76b60*/  STL.64 [R1+0x2fc0], R12 ;  /* 0x002fc00c01007387 */ /* 0x0003e20000100a00 */
[----:B0-----:R-:W-:-:S05]  /*76b70*/  IADD3 R24, P6, PT, R11, R12, RZ ;  /* 0x0000000c0b187210 */ /* 0x001fca0007fde0ff */
[----:B------:R-:W-:Y:S02]  /*76b80*/  IMAD.X R25, R18, 0x1, R22, P6 ;  /* 0x0000000112197824 */ /* 0x000fe400030e0616 */
[----:B-1----:R-:W-:Y:S02]  /*76b90*/  IMAD.MOV.U32 R12, RZ, RZ, R23 ;  /* 0x000000ffff0c7224 */ /* 0x002fe400078e0017 */
[----:B------:R-:W2:Y:S01]  /*76ba0*/  LDL.LU R23, [R1+0x2fd4] ;  /* 0x002fd40001177983 */ /* 0x000ea20000300800 */
[----:B------:R-:W-:-:S03]  /*76bb0*/  IMAD.MOV.U32 R13, RZ, RZ, R11 ;  /* 0x000000ffff0d7224 */ /* 0x000fc600078e000b */
[----:B------:R-:W4:Y:S04]  /*76bc0*/  LDL.LU R11, [R1+0x2fd0] ;  /* 0x002fd000010b7983 */ /* 0x000f280000300800 */
[----:B------:R0:W-:Y:S04]  /*76bd0*/  STL.64 [R1+0xcb8], R24 ;  /* 0x000cb81801007387 */ /* 0x0001e80000100a00 */
[----:B0-----:R-:W2:Y:S04]  /*76be0*/  LDL.LU.64 R24, [R1+0x2fc8] ;  /* 0x002fc80001187983 */ /* 0x001ea80000300a00 */
[----:B--2---:R0:W-:Y:S02]  /*76bf0*/  STL.64 [R1+0x2fb0], R24 ;  /* 0x002fb01801007387 */ /* 0x0041e40000100a00 */
[----:B0-----:R-:W-:-:S02]  /*76c00*/  IMAD.MOV.U32 R25, RZ, RZ, R13 ;  /* 0x000000ffff197224 */ /* 0x001fc400078e000d */
[----:B------:R-:W-:-:S03]  /*76c10*/  IMAD.MOV.U32 R24, RZ, RZ, R12 ;  /* 0x000000ffff187224 */ /* 0x000fc600078e000c */
[C---:B----4-:R-:W-:Y:S01]  /*76c20*/  IADD3 R12, P6, PT, R25.reuse, R11, RZ ;  /* 0x0000000b190c7210 */ /* 0x050fe20007fde0ff */
[----:B------:R0:W-:Y:S04]  /*76c30*/  STL [R1+0x2fb8], R29 ;  /* 0x002fb81d01007387 */ /* 0x0001e80000100800 */
[----:B------:R-:W-:Y:S01]  /*76c40*/  IMAD.X R13, R18, 0x1, R23, P6 ;  /* 0x00000001120d7824 */ /* 0x000fe200030e0617 */
[----:B0-----:R-:W2:Y:S04]  /*76c50*/  LDL.LU R29, [R1+0x548] ;  /* 0x00054800011d7983 */ /* 0x001ea80000300800 */
        /* <DEDUP_REMOVED lines=30> */
[----:B------:R-:W-:-:S05]  /*76e40*/  IADD3 R12, P6, PT, R25, R11, RZ ;  /* 0x0000000b190c7210 */ /* 0x000fca0007fde0ff */
        /* <DEDUP_REMOVED lines=12> */
[----:B------:R1:W-:Y:S01]  /*76f10*/  STL [R1+0x2f94], R5 ;  /* 0x002f940501007387 */ /* 0x0003e20000100800 */
[----:B0-----:R-:W-:-:S03]  /*76f20*/  IADD3 R12, P6, PT, R25, R5, RZ ;  /* 0x00000005190c7210 */ /* 0x001fc60007fde0ff */
[----:B-1----:R-:W4:Y:S02]  /*76f30*/  LDL R5, [R1] ;  /* 0x0000000001057983 */ /* 0x002f240000100800 */
[----:B------:R-:W-:-:S05]  /*76f40*/  IMAD.X R13, R18, 0x1, R3, P6 ;  /* 0x00000001120d7824 */ /* 0x000fca00030e0603 */
[----:B------:R0:W-:Y:S04]  /*76f50*/  STL.64 [R1+0xc38], R12 ;  /* 0x000c380c01007387 */ /* 0x0001e80000100a00 */
[----:B------:R1:W-:Y:S01]  /*76f60*/  STL [R1+0x2f90], R2 ;  /* 0x002f900201007387 */ /* 0x0003e20000100800 */
[----:B0-----:R-:W-:-:S03]  /*76f70*/  IADD3 R12, P6, PT, R25, R2, RZ ;  /* 0x00000002190c7210 */ /* 0x001fc60007fde0ff */
[----:B-1----:R-:W2:Y:S02]  /*76f80*/  LDL.LU R2, [R1+0x54c] ;  /* 0x00054c0001027983 */ /* 0x002ea40000300800 */
[----:B------:R-:W-:-:S05]  /*76f90*/  IMAD.X R13, R18, 0x1, R0, P6 ;  /* 0x00000001120d7824 */ /* 0x000fca00030e0600 */
[----:B------:R0:W-:Y:S04]  /*76fa0*/  STL.64 [R1+0xc30], R12 ;  /* 0x000c300c01007387 */ /* 0x0001e80000100a00 */
[----:B0-----:R-:W2:Y:S01]  /*76fb0*/  LDL.LU.64 R12, [R1+0x2fa8] ;  /* 0x002fa800010c7983 */ /* 0x001ea20000300a00 */
[----:B----4-:R-:W-:-:S05]  /*76fc0*/  IADD3 R24, P6, PT, R25, R5, RZ ;  /* 0x0000000519187210 */ /* 0x010fca0007fde0ff */
[----:B--2---:R-:W-:-:S05]  /*76fd0*/  IMAD.X R25, R18, 0x1, R13, P6 ;  /* 0x0000000112197824 */ /* 0x004fca00030e060d */
[----:B------:R0:W-:Y:S04]  /*76fe0*/  STL.64 [R1+0xc20], R24 ;  /* 0x000c201801007387 */ /* 0x0001e80000100a00 */
[----:B0-----:R-:W2:Y:S01]  /*76ff0*/  LDL.LU.64 R24, [R1+0x2fa0] ;  /* 0x002fa00001187983 */ /* 0x001ea20000300a00 */
[----:B------:R-:W-:-:S03]  /*77000*/  SHF.R.S32.HI R9, RZ, 0x1f, R2 ;  /* 0x0000001fff097819 */ /* 0x000fc60000011402 */
[----:B---3--:R0:W-:Y:S01]  /*77010*/  STL.64 [R1+0x2f88], R14 ;  /* 0x002f880e01007387 */ /* 0x0081e20000100a00 */
[----:B------:R-:W-:Y:S02]  /*77020*/  IMAD.MOV.U32 R18, RZ, RZ, R19 ;  /* 0x000000ffff127224 */ /* 0x000fe400078e0013 */
[----:B------:R-:W-:Y:S01]  /*77030*/  IMAD.MOV.U32 R19, RZ, RZ, R16 ;  /* 0x000000ffff137224 */ /* 0x000fe200078e0010 */
[----:B------:R-:W-:Y:S01]  /*77040*/  STL [R1+0xc], R9 ;  /* 0x00000c0901007387 */ /* 0x000fe20000100800 */
[----:B0-----:R-:W-:-:S05]  /*77050*/  IADD3 R14, P6, PT, R2, R12, RZ ;  /* 0x0000000c020e7210 */ /* 0x001fca0007fde0ff */
[----:B------:R-:W-:Y:S02]  /*77060*/  IMAD.X R15, R9, 0x1, R22, P6 ;  /* 0x00000001090f7824 */ /* 0x000fe400030e0616 */
[----:B--2---:R-:W-:Y:S02]  /*77070*/  IMAD.MOV.U32 R16, RZ, RZ, R25 ;  /* 0x000000ffff107224 */ /* 0x004fe400078e0019 */
[----:B------:R-:W-:Y:S02]  /*77080*/  IMAD.MOV.U32 R25, RZ, RZ, R21 ;  /* 0x000000ffff197224 */ /* 0x000fe400078e0015 */
[----:B------:R-:W2:Y:S04]  /*77090*/  LDL.LU R21, [R1+0x540] ;  /* 0x0005400001157983 */ /* 0x000ea80000300800 */
[----:B------:R0:W-:Y:S02]  /*770a0*/  STL.64 [R1+0xc10], R14 ;  /* 0x000c100e01007387 */ /* 0x0001e40000100a00 */
[----:B0-----:R-:W-:-:S05]  /*770b0*/  IADD3 R14, P6, PT, R2, R11, RZ ;  /* 0x0000000b020e7210 */ /* 0x001fca0007fde0ff */
[----:B------:R-:W-:Y:S02]  /*770c0*/  IMAD.X R15, R9, 0x1, R23, P6 ;  /* 0x00000001090f7824 */ /* 0x000fe400030e0617 */
[----:B------:R-:W3:Y:S04]  /*770d0*/  LDL.LU R9, [R1+0x2f98] ;  /* 0x002f980001097983 */ /* 0x000ee80000300800 */
[----:B------:R0:W-:Y:S04]  /*770e0*/  STL [R1+0x2f80], R23 ;  /* 0x002f801701007387 */ /* 0x0001e80000100800 */
[----:B0-----:R-:W4:Y:S04]  /*770f0*/  LDL.LU R23, [R1+0xc] ;  /* 0x00000c0001177983 */ /* 0x001f280000300800 */
[----:B------:R0:W-:Y:S04]  /*77100*/  STL.64 [R1+0xc08], R14 ;  /* 0x000c080e01007387 */ /* 0x0001e80000100a00 */
[----:B------:R1:W-:Y:S01]  /*77110*/  STL.64 [R1+0x2f78], R10 ;  /* 0x002f780a01007387 */ /* 0x0003e20000100a00 */
[----:B0-----:R-:W-:Y:S01]  /*77120*/  IADD3 R14, P6, PT, R2, R10, RZ ;  /* 0x0000000a020e7210 */ /* 0x001fe20007fde0ff */
[----:B-1----:R-:W-:-:S02]  /*77130*/  IMAD.MOV.U32 R10, RZ, RZ, R5 ;  /* 0x000000ffff0a7224 */ /* 0x002fc400078e0005 */
[----:B------:R-:W2:Y:S01]  /*77140*/  LDL.LU R5, [R1+0x2f94] ;  /* 0x002f940001057983 */ /* 0x000ea20000300800 */
[----:B------:R-:W-:-:S03]  /*77150*/  IMAD.MOV.U32 R11, RZ, RZ, R2 ;  /* 0x000000ffff0b7224 */ /* 0x000fc600078e0002 */
[----:B------:R-:W2:Y:S01]  /*77160*/  LDL.LU R2, [R1+0x2f90] ;  /* 0x002f900001027983 */ /* 0x000ea20000300800 */
[----:B----4-:R-:W-:-:S05]  /*77170*/  IMAD.X R15, R23, 0x1, R8, P6 ;  /* 0x00000001170f7824 */ /* 0x010fca00030e0608 */
[----:B------:R3:W-:Y:S02]  /*77180*/  STL.64 [R1+0xc00], R14 ;  /* 0x000c000e01007387 */ /* 0x0007e40000100a00 */
[----:B---3--:R-:W-:-:S05]  /*77190*/  IADD3 R14, P6, PT, R11, R9, RZ ;  /* 0x000000090b0e7210 */ /* 0x008fca0007fde0ff */
[----:B------:R-:W-:-:S05]  /*771a0*/  IMAD.X R15, R23, 0x1, R7, P6 ;  /* 0x00000001170f7824 */ /* 0x000fca00030e0607 */
[----:B------:R0:W-:Y:S02]  /*771b0*/  STL.64 [R1+0xbf8], R14 ;  /* 0x000bf80e01007387 */ /* 0x0001e40000100a00 */
[----:B0-----:R-:W-:-:S05]  /*771c0*/  IADD3 R14, P6, PT, R11, R6, RZ ;  /* 0x000000060b0e7210 */ /* 0x001fca0007fde0ff */
[----:B------:R-:W-:-:S05]  /*771d0*/  IMAD.X R15, R23, 0x1, R4, P6 ;  /* 0x00000001170f7824 */ /* 0x000fca00030e0604 */
[----:B------:R2:W-:Y:S02]  /*771e0*/  STL.64 [R1+0xbf0], R14 ;  /* 0x000bf00e01007387 */ /* 0x0005e40000100a00 */
[----:B--2---:R-:W-:-:S05]  /*771f0*/  IADD3 R14, P6, PT, R11, R5, RZ ;  /* 0x000000050b0e7210 */ /* 0x004fca0007fde0ff */
        /* <DEDUP_REMOVED lines=10> */
[----:B------:R1:W-:Y:S04]  /*772a0*/  STL.64 [R1+0xbd0], R10 ;  /* 0x000bd00a01007387 */ /* 0x0003e80000100a00 */
[----:B0-----:R-:W4:Y:S01]  /*772b0*/  LDL R21, [R1+0x544] ;  /* 0x0005440001157983 */ /* 0x001f220000100800 */
[----:B------:R-:W-:Y:S01]  /*772c0*/  IMAD.MOV.U32 R20, RZ, RZ, R22 ;  /* 0x000000ffff147224 */ /* 0x000fe200078e0016 */
[----:B----4-:R-:W-:-:S02]  /*772d0*/  SHF.R.S32.HI R22, RZ, 0x1f, R21 ;  /* 0x0000001fff167819 */ /* 0x010fc40000011415 */
[----:B-1----:R-:W-:-:S05]  /*772e0*/  IADD3 R10, P6, PT, R21, R12, RZ ;  /* 0x0000000c150a7210 */ /* 0x002fca0007fde0ff */
[----:B------:R-:W-:-:S05]  /*772f0*/  IMAD.X R11, R22, 0x1, R20, P6 ;  /* 0x00000001160b7824 */ /* 0x000fca00030e0614 */
[----:B------:R0:W-:Y:S04]  /*77300*/  STL.64 [R1+0xbc0], R10 ;  /* 0x000bc00a01007387 */ /* 0x0001e80000100a00 */
[----:B0-----:R-:W4:Y:S02]  /*77310*/  LDL.LU.64 R10, [R1+0x2f78] ;  /* 0x002f7800010a7983 */ /* 0x001f240000300a00 */
[----:B----4-:R-:W-:Y:S02]  /*77320*/  IADD3 R20, P6, PT, R21, R11, RZ ;  /* 0x0000000b15147210 */ /* 0x010fe40007fde0ff */
[----:B------:R0:W-:Y:S04]  /*77330*/  STL [R1+0x2f68], R11 ;  /* 0x002f680b01007387 */ /* 0x0001e80000100800 */
[----:B0-----:R-:W4:Y:S01]  /*77340*/  LDL.LU R11, [R1+0x544] ;  /* 0x00054400010b7983 */ /* 0x001f220000300800 */
[----:B---3--:R-:W-:-:S05]  /*77350*/  IMAD.X R21, R22, 0x1, R23, P6 ;  /* 0x0000000116157824 */ /* 0x008fca00030e0617 */
[----:B------:R4:W-:Y:S02]  /*77360*/  STL.64 [R1+0xbb8], R20 ;  /* 0x000bb81401007387 */ /* 0x0009e40000100a00 */
[----:B----4-:R-:W-:-:S05]  /*77370*/  IADD3 R20, P6, PT, R11, R10, RZ ;  /* 0x0000000a0b147210 */ /* 0x010fca0007fde0ff */
[----:B------:R-:W-:-:S05]  /*77380*/  IMAD.X R21, R22, 0x1, R8, P6 ;  /* 0x0000000116157824 */ /* 0x000fca00030e0608 */
[----:B------:R0:W-:Y:S02]  /*77390*/  STL.64 [R1+0xbb0], R20 ;  /* 0x000bb01401007387 */ /* 0x0001e40000100a00 */
[----:B0-----:R-:W-:-:S05]  /*773a0*/  IADD3 R20, P6, PT, R11, R9, RZ ;  /* 0x000000090b147210 */ /* 0x001fca0007fde0ff */
[----:B------:R-:W-:-:S05]  /*773b0*/  IMAD.X R21, R22, 0x1, R7, P6 ;  /* 0x0000000116157824 */ /* 0x000fca00030e0607 */
[----:B------:R-:W-:Y:S04]  /*773c0*/  STL.64 [R1+0xba8], R20 ;  /* 0x000ba81401007387 */ /* 0x000fe80000100a00 */
[----:B------:R0:W-:Y:S04]  /*773d0*/  STL.64 [R1+0x2f60], R6 ;  /* 0x002f600601007387 */ /* 0x0001e80000100a00 */
[----:B0-----:R-:W3:Y:S01]  /*773e0*/  LDL R7, [R1] ;  /* 0x0000000001077983 */ /* 0x001ee20000100800 */
        /* <DEDUP_REMOVED lines=10> */
[----:B---3--:R-:W-:-:S03]  /*77490*/  IADD3 R6, P6, PT, R11, R7, RZ ;  /* 0x000000070b067210 */ /* 0x008fc60007fde0ff */
[----:B------:R-:W3:Y:S02]  /*774a0*/  LDL.LU R11, [R1+0x2f68] ;  /* 0x002f6800010b7983 */ /* 0x000ee40000300800 */
[----:B------:R-:W-:-:S05]  /*774b0*/  IMAD.X R7, R22, 0x1, R13, P6 ;  /* 0x0000000116077824 */ /* 0x000fca00030e060d */
[----:B------:R0:W-:Y:S04]  /*774c0*/  STL.64 [R1+0xb80], R6 ;  /* 0x000b800601007387 */ /* 0x0001e80000100a00 */
[----:B0-----:R-:W2:Y:S04]  /*774d0*/  LDL R7, [R1+0x8] ;  /* 0x0000080001077983 */ /* 0x001ea80000100800 */
[----:B------:R-:W-:Y:S01]  /*774e0*/  STL.64 [R1+0x2f58], R12 ;  /* 0x002f580c01007387 */ /* 0x000fe20000100a00 */
[----:B----4-:R-:W-:Y:S02]  /*774f0*/  SHF.R.S32.HI R22, RZ, 0x1f, R21 ;  /* 0x0000001fff167819 */ /* 0x010fe40000011415 */
[----:B------:R-:W-:-:S05]  /*77500*/  IADD3 R6, P6, PT, R21, R12, RZ ;  /* 0x0000000c15067210 */ /* 0x000fca0007fde0ff */
[----:B--2---:R-:W-:-:S05]  /*77510*/  IMAD.X R7, R22, 0x1, R7, P6 ;  /* 0x0000000116077824 */ /* 0x004fca00030e0607 */
[----:B------:R0:W-:Y:S04]  /*77520*/  STL.64 [R1+0xb60], R6 ;  /* 0x000b600601007387 */ /* 0x0001e80000100a00 */
[----:B0-----:R-:W2:Y:S01]  /*77530*/  LDL.LU.64 R6, [R1+0x2f60] ;  /* 0x002f600001067983 */ /* 0x001ea20000300a00 */
[----:B---3--:R-:W-:-:S03]  /*77540*/  IADD3 R12, P6, PT, R21, R11, RZ ;  /* 0x0000000b150c7210 */ /* 0x008fc60007fde0ff */
[----:B------:R0:W-:Y:S02]  /*77550*/  STL [R1+0x2f50], R11 ;  /* 0x002f500b01007387 */ /* 0x0001e40000100800 */
[----:B------:R-:W-:Y:S02]  /*77560*/  IMAD.X R13, R22, 0x1, R23, P6 ;  /* 0x00000001160d7824 */ /* 0x000fe400030e0617 */
[----:B0-----:R-:W3:Y:S04]  /*77570*/  LDL.LU R11, [R1+0x52c] ;  /* 0x00052c00010b7983 */ /* 0x001ee80000300800 */
[----:B------:R0:W-:Y:S04]  /*77580*/  STL.64 [R1+0xb58], R12 ;  /* 0x000b580c01007387 */ /* 0x0001e80000100a00 */
[----:B------:R1:W-:Y:S01]  /*77590*/  STL [R1+0x2f54], R10 ;  /* 0x002f540a01007387 */ /* 0x0003e20000100800 */
[----:B0-----:R-:W-:-:S03]  /*775a0*/  IADD3 R12, P6, PT, R21, R10, RZ ;  /* 0x0000000a150c7210 */ /* 0x001fc60007fde0ff */
[----:B-1----:R-:W4:Y:S02]  /*775b0*/  LDL R10, [R1] ;  /* 0x00000000010a7983 */ /* 0x002f240000100800 */
[----:B------:R-:W-:-:S05]  /*775c0*/  IMAD.X R13, R22, 0x1, R8, P6 ;  /* 0x00000001160d7824 */ /* 0x000fca00030e0608 */
[----:B------:R0:W-:Y:S04]  /*775d0*/  STL.64 [R1+0xb50], R12 ;  /* 0x000b500c01007387 */ /* 0x0001e80000100a00 */
[----:B------:R1:W-:Y:S01]  /*775e0*/  STL.64 [R1+0x2f48], R8 ;  /* 0x002f480801007387 */ /* 0x0003e20000100a00 */
[----:B0-----:R-:W-:-:S03]  /*775f0*/  IADD3 R12, P6, PT, R21, R9, RZ ;  /* 0x00000009150c7210 */ /* 0x001fc60007fde0ff */
[----:B-1----:R-:W3:Y:S02]  /*77600*/  LDL.LU.64 R8, [R1+0x19d8] ;  /* 0x0019d80001087983 */ /* 0x002ee40000300a00 */
        /* <DEDUP_REMOVED lines=12> */
[----:B------:R-:W-:Y:S02]  /*776d0*/  IMAD.MOV.U32 R23, RZ, RZ, R24 ;  /* 0x000000ffff177224 */ /* 0x000fe400078e0018 */
[----:B------:R-:W-:Y:S02]  /*776e0*/  IMAD.MOV.U32 R24, RZ, RZ, R25 ;  /* 0x000000ffff187224 */ /* 0x000fe400078e0019 */
[----:B------:R-:W-:Y:S01]  /*776f0*/  IMAD.MOV.U32 R25, RZ, RZ, R20 ;  /* 0x000000ffff197224 */ /* 0x000fe200078e0014 */
[----:B----4-:R-:W-:-:S05]  /*77700*/  IADD3 R20, P6, PT, R21, R10, RZ ;  /* 0x0000000a15147210 */ /* 0x010fca0007fde0ff */
[----:B--2---:R-:W-:-:S05]  /*77710*/  IMAD.X R21, R22, 0x1, R13, P6 ;  /* 0x0000000116157824 */ /* 0x004fca00030e060d */
[----:B------:R3:W-:Y:S02]  /*77720*/  STL.64 [R1+0x26c8], R20 ;  /* 0x0026c81401007387 */ /* 0x0007e40000100a00 */
[----:B---3--:R-:W-:Y:S02]  /*77730*/  IMAD.MOV.U32 R21, RZ, RZ, R9 ;  /* 0x000000ffff157224 */ /* 0x008fe400078e0009 */
[----:B------:R-:W2:Y:S01]  /*77740*/  LDL R9, [R1+0x8] ;  /* 0x0000080001097983 */ /* 0x000ea20000100800 */
[----:B------:R-:W-:Y:S01]  /*77750*/  IMAD.MOV.U32 R20, RZ, RZ, R8 ;  /* 0x000000ffff147224 */ /* 0x000fe200078e0008 */
[----:B------:R-:W-:Y:S02]  /*77760*/  SHF.R.S32.HI R22, RZ, 0x1f, R11 ;  /* 0x0000001fff167819 */ /* 0x000fe4000001140b */
[----:B------:R-:W-:Y:S01]  /*77770*/  IADD3 R8, P6, PT, R11, R12, RZ ;  /* 0x0000000c0b087210 */ /* 0x000fe20007fde0ff */
[----:B------:R0:W-:Y:S02]  /*77780*/  STL.64 [R1+0x2f40], R12 ;  /* 0x002f400c01007387 */ /* 0x0001e40000100a00 */
[----:B0-----:R-:W-:-:S02]  /*77790*/  IMAD.MOV.U32 R12, RZ, RZ, R10 ;  /* 0x000000ffff0c7224 */ /* 0x001fc400078e000a */
[----:B------:R-:W-:Y:S01]  /*777a0*/  IMAD.MOV.U32 R13, RZ, RZ, R11 ;  /* 0x000000ffff0d7224 */ /* 0x000fe200078e000b */
[----:B------:R-:W3:Y:S04]  /*777b0*/  LDL.LU R10, [R1+0x2f54] ;  /* 0x002f5400010a7983 */ /* 0x000ee80000300800 */
[----:B------:R-:W4:Y:S01]  /*777c0*/  LDL.LU R11, [R1+0x2f50] ;  /* 0x002f5000010b7983 */ /* 0x000f220000300800 */
[----:B--2---:R-:W-:-:S05]  /*777d0*/  IMAD.X R9, R22, 0x1, R9, P6 ;  /* 0x0000000116097824 */ /* 0x004fca00030e0609 */
[----:B------:R0:W-:Y:S04]  /*777e0*/  STL.64 [R1+0xb10], R8 ;  /* 0x000b100801007387 */ /* 0x0001e80000100a00 */
[----:B0-----:R-:W2:Y:S01]  /*777f0*/  LDL R9, [R1+0x4] ;  /* 0x0000040001097983 */ /* 0x001ea20000100800 */
[----:B----4-:R-:W-:-:S05]  /*77800*/  IADD3 R8, P6, PT, R13, R11, RZ ;  /* 0x0000000b0d087210 */ /* 0x010fca0007fde0ff */
[----:B--2---:R-:W-:-:S05]  /*77810*/  IMAD.X R9, R22, 0x1, R9, P6 ;  /* 0x0000000116097824 */ /* 0x004fca00030e0609 */
[----:B------:R0:W-:Y:S04]  /*77820*/  STL.64 [R1+0xb08], R8 ;  /* 0x000b080801007387 */ /* 0x0001e80000100a00 */
[----:B0-----:R-:W2:Y:S04]  /*77830*/  LDL.LU.64 R8, [R1+0x2f48] ;  /* 0x002f480001087983 */ /* 0x001ea80000300a00 */
[----:B------:R0:W-:Y:S02]  /*77840*/  STL.64 [R1+0x2f30], R20 ;  /* 0x002f301401007387 */ /* 0x0001e40000100a00 */
[----:B0-----:R-:W-:-:S02]  /*77850*/  IMAD.MOV.U32 R21, RZ, RZ, R13 ;  /* 0x000000ffff157224 */ /* 0x001fc400078e000d */
[----:B------:R-:W-:-:S03]  /*77860*/  IMAD.MOV.U32 R20, RZ, RZ, R12 ;  /* 0x000000ffff147224 */ /* 0x000fc600078e000c */
[----:B---3--:R-:W-:Y:S01]  /*77870*/  IADD3 R12, P6, PT, R21, R10, RZ ;  /* 0x0000000a150c7210 */ /* 0x008fe20007fde0ff */
[----:B------:R0:W-:Y:S04]  /*77880*/  STL [R1+0x2f38], R10 ;  /* 0x002f380a01007387 */ /* 0x0001e80000100800 */
[----:B0-----:R-:W3:Y:S01]  /*77890*/  LDL.LU R10, [R1+0x528] ;  /* 0x00052800010a7983 */ /* 0x001ee20000300800 */
        /* <DEDUP_REMOVED lines=16> */
[----:B--2---:R-:W-:-:S05]  /*779a0*/  IMAD.X R21, R22, 0x1, R13, P6 ;  /* 0x0000000116157824 */ /* 0x004fca00030e060d */
[----:B------:R0:W-:Y:S04]  /*779b0*/  STL.64 [R1+0xad0], R20 ;  /* 0x000ad01401007387 */ /* 0x0001e80000100a00 */
[----:B0-----:R-:W2:Y:S01]  /*779c0*/  LDL R21, [R1+0x8] ;  /* 0x0000080001157983 */ /* 0x001ea20000100800 */
[--C-:B---3--:R-:W-:Y:S02]  /*779d0*/  SHF.R.S32.HI R22, RZ, 0x1f, R10.reuse ;  /* 0x0000001fff167819 */ /* 0x108fe4000001140a */
[----:B------:R-:W-:Y:S01]  /*779e0*/  IADD3 R20, P6, PT, R10, R12, RZ ;  /* 0x0000000c0a147210 */ /* 0x000fe20007fde0ff */
[----:B------:R0:W-:Y:S02]  /*779f0*/  STL.64 [R1+0x2f28], R12 ;  /* 0x002f280c01007387 */ /* 0x0001e40000100a00 */
[----:B0-----:R-:W-:-:S02]  /*77a00*/  IMAD.MOV.U32 R13, RZ, RZ, R10 ;  /* 0x000000ffff0d7224 */ /* 0x001fc400078e000a */
[----:B------:R-:W3:Y:S01]  /*77a10*/  LDL.LU R10, [R1+0x2f38] ;  /* 0x002f3800010a7983 */ /* 0x000ee20000300800 */
[----:B--2---:R-:W-:-:S05]  /*77a20*/  IMAD.X R21, R22, 0x1, R21, P6 ;  /* 0x0000000116157824 */ /* 0x004fca00030e0615 */
[----:B------:R0:W-:Y:S04]  /*77a30*/  STL.64 [R1+0xac0], R20 ;  /* 0x000ac01401007387 */ /* 0x0001e80000100a00 */
[----:B0-----:R-:W2:Y:S04]  /*77a40*/  LDL.LU.64 R20, [R1+0x2f30] ;  /* 0x002f300001147983 */ /* 0x001ea80000300a00 */
[----:B--2---:R0:W-:Y:S04]  /*77a50*/  STL.64 [R1+0x2f20], R20 ;  /* 0x002f201401007387 */ /* 0x0041e80000100a00 */
[----:B0-----:R-:W2:Y:S01]  /*77a60*/  LDL R20, [R1+0x4] ;  /* 0x0000040001147983 */ /* 0x001ea20000100800 */
[----:B------:R-:W-:-:S05]  /*77a70*/  IMAD.MOV.U32 R21, RZ, RZ, R13 ;  /* 0x000000ffff157224 */ /* 0x000fca00078e000d */
[----:B------:R-:W-:-:S05]  /*77a80*/  IADD3 R12, P6, PT, R21, R11, RZ ;  /* 0x0000000b150c7210 */ /* 0x000fca0007fde0ff */
[----:B--2---:R-:W-:-:S05]  /*77a90*/  IMAD.X R13, R22, 0x1, R20, P6 ;  /* 0x00000001160d7824 */ /* 0x004fca00030e0614 */
[----:B------:R3:W-:Y:S02]  /*77aa0*/  STL.64 [R1+0xab8], R12 ;  /* 0x000ab80c01007387 */ /* 0x0007e40000100a00 */
[----:B---3--:R-:W-:-:S05]  /*77ab0*/  IADD3 R12, P6, PT, R21, R10, RZ ;  /* 0x0000000a150c7210 */ /* 0x008fca0007fde0ff */
        /* <DEDUP_REMOVED lines=8> */
[----:B------:R-:W-:Y:S02]  /*77b40*/  IMAD.X R13, R22, 0x1, R4, P6 ;  /* 0x00000001160d7824 */ /* 0x000fe400030e0604 */
[----:B------:R0:W-:Y:S04]  /*77b50*/  STL [R1+0x2f1c], R4 ;  /* 0x002f1c0401007387 */ /* 0x0001e80000100800 */
[----:B0-----:R-:W3:Y:S04]  /*77b60*/  LDL R4, [R1] ;  /* 0x0000000001047983 */ /* 0x001ee80000100800 */
        /* <DEDUP_REMOVED lines=8> */
[----:B---3--:R-:W-:-:S05]  /*77bf0*/  IADD3 R20, P6, PT, R21, R4, RZ ;  /* 0x0000000415147210 */ /* 0x008fca0007fde0ff */
[----:B----4-:R-:W-:-:S05]  /*77c00*/  IMAD.X R21, R22, 0x1, R13, P6 ;  /* 0x0000000116157824 */ /* 0x010fca00030e060d */
[----:B------:R0:W-:Y:S04]  /*77c10*/  STL.64 [R1+0xa80], R20 ;  /* 0x000a801401007387 */ /* 0x0001e80000100a00 */
[----:B0-----:R-:W3:Y:S01]  /*77c20*/  LDL.LU.64 R20, [R1+0x2f20] ;  /* 0x002f200001147983 */ /* 0x001ee20000300a00 */
[----:B--2---:R-:W-:-:S03]  /*77c30*/  SHF.R.S32.HI R22, RZ, 0x1f, R6 ;  /* 0x0000001fff167819 */ /* 0x004fc60000011406 */
[----:B---3--:R0:W-:Y:S04]  /*77c40*/  STL.64 [R1+0x2f10], R20 ;  /* 0x002f101401007387 */ /* 0x0081e80000100a00 */
[----:B0-----:R-:W2:Y:S01]  /*77c50*/  LDL R21, [R1+0x8] ;  /* 0x0000080001157983 */ /* 0x001ea20000100800 */
[----:B------:R-:W-:-:S05]  /*77c60*/  IADD3 R20, P6, PT, R6, R12, RZ ;  /* 0x0000000c06147210 */ /* 0x000fca0007fde0ff */
[----:B--2---:R-:W-:-:S05]  /*77c70*/  IMAD.X R21, R22, 0x1, R21, P6 ;  /* 0x0000000116157824 */ /* 0x004fca00030e0615 */
[----:B------:R0:W-:Y:S04]  /*77c80*/  STL.64 [R1+0xa68], R20 ;  /* 0x000a681401007387 */ /* 0x0001e80000100a00 */
[----:B0-----:R-:W2:Y:S01]  /*77c90*/  LDL R21, [R1+0x4] ;  /* 0x0000040001157983 */ /* 0x001ea20000100800 */
[----:B------:R-:W-:-:S05]  /*77ca0*/  IADD3 R20, P6, PT, R6, R11, RZ ;  /* 0x0000000b06147210 */ /* 0x000fca0007fde0ff */
        /* <DEDUP_REMOVED lines=8> */
[----:B------:R-:W-:Y:S01]  /*77d30*/  IMAD.MOV.U32 R9, RZ, RZ, R6 ;  /* 0x000000ffff097224 */ /* 0x000fe200078e0006 */
[----:B------:R-:W2:Y:S04]  /*77d40*/  LDL.LU R4, [R1+0x2f1c] ;  /* 0x002f1c0001047983 */ /* 0x000ea80000300800 */
[----:B------:R-:W3:Y:S01]  /*77d50*/  LDL.LU R6, [R1+0x2f18] ;  /* 0x002f180001067983 */ /* 0x000ee20000300800 */
[----:B------:R-:W-:-:S05]  /*77d60*/  IMAD.X R21, R22, 0x1, R7, P6 ;  /* 0x0000000116157824 */ /* 0x000fca00030e0607 */
[----:B------:R3:W-:Y:S02]  /*77d70*/  STL.64 [R1+0xa50], R20 ;  /* 0x000a501401007387 */ /* 0x0007e40000100a00 */
        /* <DEDUP_REMOVED lines=11> */
[----:B------:R-:W-:Y:S01]  /*77e30*/  IMAD.X R9, R22, 0x1, R13, P6 ;  /* 0x0000000116097824 */ /* 0x000fe200030e060d */
[----:B--2---:R0:W-:Y:S04]  /*77e40*/  STL.64 [R1+0x2ef8], R20 ;  /* 0x002ef81401007387 */ /* 0x0041e80000100a00 */
[----:B------:R1:W-:Y:S04]  /*77e50*/  STL.64 [R1+0xa28], R8 ;  /* 0x000a280801007387 */ /* 0x0003e80000100a00 */
[----:B0-----:R-:W2:Y:S04]  /*77e60*/  LDL R20, [R1] ;  /* 0x0000000001147983 */ /* 0x001ea80000100800 */
[----:B------:R-:W3:Y:S04]  /*77e70*/  LDL.LU R21, [R1+0x650] ;  /* 0x0006500001157983 */ /* 0x000ee80000300800 */
[----:B-1----:R-:W4:Y:S04]  /*77e80*/  LDL R9, [R1+0x8] ;  /* 0x0000080001097983 */ /* 0x002f280000100800 */
[----:B------:R-:W-:Y:S01]  /*77e90*/  STL.64 [R1+0x2f00], R12 ;  /* 0x002f000c01007387 */ /* 0x000fe20000100a00 */
[----:B---3--:R-:W-:-:S02]  /*77ea0*/  SHF.R.S32.HI R22, RZ, 0x1f, R21 ;  /* 0x0000001fff167819 */ /* 0x008fc40000011415 */
[----:B------:R-:W-:-:S05]  /*77eb0*/  IADD3 R8, P6, PT, R21, R12, RZ ;  /* 0x0000000c15087210 */ /* 0x000fca0007fde0ff */
[----:B----4-:R-:W-:-:S05]  /*77ec0*/  IMAD.X R9, R22, 0x1, R9, P6 ;  /* 0x0000000116097824 */ /* 0x010fca00030e0609 */
[----:B------:R0:W-:Y:S04]  /*77ed0*/  STL.64 [R1+0xa20], R8 ;  /* 0x000a200801007387 */ /* 0x0001e80000100a00 */
[----:B0-----:R-:W3:Y:S04]  /*77ee0*/  LDL.LU.64 R8, [R1+0x2f08] ;  /* 0x002f080001087983 */ /* 0x001ee80000300a00 */
[----:B------:R-:W4:Y:S01]  /*77ef0*/  LDL R13, [R1+0x4] ;  /* 0x00000400010d7983 */ /* 0x000f220000100800 */
[----:B------:R-:W-:-:S05]  /*77f00*/  IADD3 R12, P6, PT, R21, R11, RZ ;  /* 0x0000000b150c7210 */ /* 0x000fca0007fde0ff */
[----:B----4-:R-:W-:-:S05]  /*77f10*/  IMAD.X R13, R22, 0x1, R13, P6 ;  /* 0x00000001160d7824 */ /* 0x010fca00030e060d */
        /* <DEDUP_REMOVED lines=17> */
[----:B--2---:R-:W-:-:S05]  /*78030*/  IADD3 R20, P6, PT, R21, R20, RZ ;  /* 0x0000001415147210 */ /* 0x004fca0007fde0ff */
[----:B---3--:R-:W-:-:S05]  /*78040*/  IMAD.X R21, R22, 0x1, R13, P6 ;  /* 0x0000000116157824 */ /* 0x008fca00030e060d */
[----:B------:R0:W-:Y:S04]  /*78050*/  STL.64 [R1+0x9e8], R20 ;  /* 0x0009e81401007387 */ /* 0x0001e80000100a00 */
[----:B0-----:R-:W2:Y:S04]  /*78060*/  LDL.LU.64 R20, [R1+0x2ef8] ;  /* 0x002ef80001147983 */ /* 0x001ea80000300a00 */
[----:B--2---:R0:W-:Y:S04]  /*78070*/  STL.64 [R1+0x2ef0], R20 ;  /* 0x002ef01401007387 */ /* 0x0041e80000100a00 */
[----:B0-----:R-:W2:Y:S02]  /*78080*/  LDL R21, [R1+0x628] ;  /* 0x0006280001157983 */ /* 0x001ea40000100800 */
[----:B--2---:R-:W-:-:S02]  /*78090*/  SHF.R.S32.HI R22, RZ, 0x1f, R21 ;  /* 0x0000001fff167819 */ /* 0x004fc40000011415 */
[----:B------:R-:W-:Y:S02]  /*780a0*/  IADD3 R20, P6, PT, R21, R12, RZ ;  /* 0x0000000c15147210 */ /* 0x000fe40007fde0ff */
[----:B------:R-:W2:Y:S04]  /*780b0*/  LDL R21, [R1+0x8] ;  /* 0x0000080001157983 */ /* 0x000ea80000100800 */
[----:B------:R0:W-:Y:S04]  /*780c0*/  STL [R1+0x2ee8], R12 ;  /* 0x002ee80c01007387 */ /* 0x0001e80000100800 */
[----:B0-----:R-:W3:Y:S01]  /*780d0*/  LDL.LU R12, [R1+0x628] ;  /* 0x00062800010c7983 */ /* 0x001ee20000300800 */
[----:B--2---:R-:W-:-:S05]  /*780e0*/  IMAD.X R21, R22, 0x1, R21, P6 ;  /* 0x0000000116157824 */ /* 0x004fca00030e0615 */
[----:B------:R0:W-:Y:S04]  /*780f0*/  STL.64 [R1+0x9e0], R20 ;  /* 0x0009e01401007387 */ /* 0x0001e80000100a00 */
[----:B0-----:R-:W2:Y:S01]  /*78100*/  LDL R21, [R1+0x4] ;  /* 0x0000040001157983 */ /* 0x001ea20000100800 */
        /* <DEDUP_REMOVED lines=8> */
[----:B------:R-:W-:Y:S04]  /*78190*/  STL.64 [R1+0x9c8], R20 ;  /* 0x0009c81401007387 */ /* 0x000fe80000100a00 */
[----:B------:R0:W-:Y:S04]  /*781a0*/  STL.64 [R1+0x2ee0], R6 ;  /* 0x002ee00601007387 */ /* 0x0001e80000100a00 */
[----:B0-----:R-:W2:Y:S01]  /*781b0*/  LDL R7, [R1] ;  /* 0x0000000001077983 */ /* 0x001ea20000100800 */
[----:B------:R-:W-:-:S05]  /*781c0*/  IADD3 R20, P6, PT, R12, R6, RZ ;  /* 0x000000060c147210 */ /* 0x000fca0007fde0ff */
        /* <DEDUP_REMOVED lines=10> */
[----:B0-----:R-:W4:Y:S01]  /*78270*/  LDL.LU.64 R20, [R1+0x2ef0] ;  /* 0x002ef00001147983 */ /* 0x001f220000300a00 */
[----:B--2---:R-:W-:-:S03]  /*78280*/  IADD3 R6, P6, PT, R12, R7, RZ ;  /* 0x000000070c067210 */ /* 0x004fc60007fde0ff */
[----:B------:R-:W2:Y:S02]  /*78290*/  LDL.LU R12, [R1+0x2ee8] ;  /* 0x002ee800010c7983 */ /* 0x000ea40000300800 */
[----:B------:R-:W-:-:S05]  /*782a0*/  IMAD.X R7, R22, 0x1, R13, P6 ;  /* 0x0000000116077824 */ /* 0x000fca00030e060d */
[----:B------:R0:W-:Y:S04]  /*782b0*/  STL.64 [R1+0x9a8], R6 ;  /* 0x0009a80601007387 */ /* 0x0001e80000100a00 */
[----:B0-----:R-:W4:Y:S01]  /*782c0*/  LDL R7, [R1+0x8] ;  /* 0x0000080001077983 */ /* 0x001f220000100800 */
[----:B---3--:R-:W-:Y:S02]  /*782d0*/  SHF.R.S32.HI R22, RZ, 0x1f, R5 ;  /* 0x0000001fff167819 */ /* 0x008fe40000011405 */
[----:B--2---:R-:W-:Y:S01]  /*782e0*/  IADD3 R6, P6, PT, R5, R12, RZ ;  /* 0x0000000c05067210 */ /* 0x004fe20007fde0ff */
[----:B------:R-:W-:Y:S04]  /*782f0*/  STL.64 [R1+0x2ed0], R12 ;  /* 0x002ed00c01007387 */ /* 0x000fe80000100a00 */
[----:B----4-:R-:W-:-:S05]  /*78300*/  IMAD.X R7, R22, 0x1, R7, P6 ;  /* 0x0000000116077824 */ /* 0x010fca00030e0607 */
[----:B------:R0:W-:Y:S04]  /*78310*/  STL.64 [R1+0x998], R6 ;  /* 0x0009980601007387 */ /* 0x0001e80000100a00 */
[----:B0-----:R-:W2:Y:S04]  /*78320*/  LDL.LU.64 R6, [R1+0x2ee0] ;  /* 0x002ee00001067983 */ /* 0x001ea80000300a00 */
[----:B------:R-:W3:Y:S01]  /*78330*/  LDL R13, [R1+0x4] ;  /* 0x00000400010d7983 */ /* 0x000ee20000100800 */
[----:B------:R-:W-:-:S05]  /*78340*/  IADD3 R12, P6, PT, R5, R11, RZ ;  /* 0x0000000b050c7210 */ /* 0x000fca0007fde0ff */
[----:B---3--:R-:W-:-:S05]  /*78350*/  IMAD.X R13, R22, 0x1, R13, P6 ;  /* 0x00000001160d7824 */ /* 0x008fca00030e060d */
[----:B------:R0:W-:Y:S04]  /*78360*/  STL.64 [R1+0x990], R12 ;  /* 0x0009900c01007387 */ /* 0x0001e80000100a00 */
[----:B------:R1:W-:Y:S01]  /*78370*/  STL [R1+0x2ec8], R10 ;  /* 0x002ec80a01007387 */ /* 0x0003e20000100800 */
[----:B0-----:R-:W-:-:S03]  /*78380*/  IADD3 R12, P6, PT, R5, R10, RZ ;  /* 0x0000000a050c7210 */ /* 0x001fc60007fde0ff */
[----:B-1----:R-:W3:Y:S02]  /*78390*/  LDL.LU R10, [R1+0x400] ;  /* 0x00040000010a7983 */ /* 0x002ee40000300800 */
[----:B------:R-:W-:-:S05]  /*783a0*/  IMAD.X R13, R22, 0x1, R8, P6 ;  /* 0x00000001160d7824 */ /* 0x000fca00030e0608 */
[----:B------:R0:W-:Y:S04]  /*783b0*/  STL.64 [R1+0x988], R12 ;  /* 0x0009880c01007387 */ /* 0x0001e80000100a00 */
[----:B------:R1:W-:Y:S01]  /*783c0*/  STL.64 [R1+0x2ec0], R8 ;  /* 0x002ec00801007387 */ /* 0x0003e20000100a00 */
[----:B0-----:R-:W-:Y:S01]  /*783d0*/  IADD3 R12, P6, PT, R5, R9, RZ ;  /* 0x00000009050c7210 */ /* 0x001fe20007fde0ff */
[----:B-1----:R-:W-:Y:S02]  /*783e0*/  IMAD.MOV.U32 R9, RZ, RZ, R5 ;  /* 0x000000ffff097224 */ /* 0x002fe400078e0005 */
[----:B------:R-:W4:Y:S02]  /*783f0*/  LDL.LU R5, [R1+0x2ed8] ;  /* 0x002ed80001057983 */ /* 0x000f240000300800 */
[----:B--2---:R-:W-:-:S02]  /*78400*/  IMAD.X R13, R22, 0x1, R7, P6 ;  /* 0x00000001160d7824 */ /* 0x004fc400030e0607 */
[----:B------:R0:W-:Y:S04]  /*78410*/  STL [R1+0x2ecc], R7 ;  /* 0x002ecc0701007387 */ /* 0x0001e80000100800 */
[----:B0-----:R-:W2:Y:S04]  /*78420*/  LDL R7, [R1] ;  /* 0x0000000001077983 */ /* 0x001ea80000100800 */
[----:B------:R0:W-:Y:S02]  /*78430*/  STL.64 [R1+0x980], R12 ;  /* 0x0009800c01007387 */ /* 0x0001e40000100a00 */
[----:B0-----:R-:W-:-:S05]  /*78440*/  IADD3 R12, P6, PT, R9, R6, RZ ;  /* 0x00000006090c7210 */ /* 0x001fca0007fde0ff */
[----:B------:R-:W-:-:S05]  /*78450*/  IMAD.X R13, R22, 0x1, R4, P6 ;  /* 0x00000001160d7824 */ /* 0x000fca00030e0604 */
[----:B------:R4:W-:Y:S02]  /*78460*/  STL.64 [R1+0x978], R12 ;  /* 0x0009780c01007387 */ /* 0x0009e40000100a00 */
[----:B----4-:R-:W-:-:S05]  /*78470*/  IADD3 R12, P6, PT, R9, R5, RZ ;  /* 0x00000005090c7210 */ /* 0x010fca0007fde0ff */
[----:B------:R-:W-:-:S05]  /*78480*/  IMAD.X R13, R22, 0x1, R3, P6 ;  /* 0x00000001160d7824 */ /* 0x000fca00030e0603 */
[----:B------:R0:W-:Y:S02]  /*78490*/  STL.64 [R1+0x970], R12 ;  /* 0x0009700c01007387 */ /* 0x0001e40000100a00 */
[----:B0-----:R-:W-:-:S05]  /*784a0*/  IADD3 R12, P6, PT, R9, R2, RZ ;  /* 0x00000002090c7210 */ /* 0x001fca0007fde0ff */
[----:B------:R-:W-:-:S05]  /*784b0*/  IMAD.X R13, R22, 0x1, R0, P6 ;  /* 0x00000001160d7824 */ /* 0x000fca00030e0600 */
[----:B------:R0:W-:Y:S04]  /*784c0*/  STL.64 [R1+0x968], R12 ;  /* 0x0009680c01007387 */ /* 0x0001e80000100a00 */
[----:B0-----:R-:W4:Y:S01]  /*784d0*/  LDL.LU.64 R12, [R1+0x2ed0] ;  /* 0x002ed000010c7983 */ /* 0x001f220000300a00 */
[----:B--2---:R-:W-:-:S05]  /*784e0*/  IADD3 R8, P6, PT, R9, R7, RZ ;  /* 0x0000000709087210 */ /* 0x004fca0007fde0ff */
[----:B----4-:R-:W-:-:S05]  /*784f0*/  IMAD.X R9, R22, 0x1, R13, P6 ;  /* 0x0000000116097824 */ /* 0x010fca00030e060d */
[----:B------:R0:W-:Y:S04]  /*78500*/  STL.64 [R1+0x958], R8 ;  /* 0x0009580801007387 */ /* 0x0001e80000100a00 */
[----:B0-----:R-:W2:Y:S01]  /*78510*/  LDL R9, [R1+0x8] ;  /* 0x0000080001097983 */ /* 0x001ea20000100800 */
[----:B---3--:R-:W-:Y:S02]  /*78520*/  SHF.R.S32.HI R22, RZ, 0x1f, R10 ;  /* 0x0000001fff167819 */ /* 0x008fe4000001140a */
        /* <DEDUP_REMOVED lines=9> */
[----:B------:R-:W-:-:S05]  /*785c0*/  IADD3 R8, P6, PT, R13, R11, RZ ;  /* 0x0000000b0d087210 */ /* 0x000fca0007fde0ff */
[----:B--2---:R-:W-:-:S05]  /*785d0*/  IMAD.X R9, R22, 0x1, R9, P6 ;  /* 0x0000000116097824 */ /* 0x004fca00030e0609 */
[----:B------:R0:W-:Y:S04]  /*785e0*/  STL.64 [R1+0x940], R8 ;  /* 0x0009400801007387 */ /* 0x0001e80000100a00 */
[----:B0-----:R-:W2:Y:S04]  /*785f0*/  LDL.LU.64 R8, [R1+0x2ec0] ;  /* 0x002ec00001087983 */ /* 0x001ea80000300a00 */
[----:B------:R0:W-:Y:S02]  /*78600*/  STL.64 [R1+0x2eb0], R24 ;  /* 0x002eb01801007387 */ /* 0x0001e40000100a00 */
[----:B0-----:R-:W-:-:S02]  /*78610*/  IMAD.MOV.U32 R25, RZ, RZ, R13 ;  /* 0x000000ffff197224 */ /* 0x001fc400078e000d */
[----:B------:R-:W-:-:S03]  /*78620*/  IMAD.MOV.U32 R24, RZ, RZ, R12 ;  /* 0x000000ffff187224 */ /* 0x000fc600078e000c */
[----:B----4-:R-:W-:Y:S01]  /*78630*/  IADD3 R12, P6, PT, R25, R10, RZ ;  /* 0x0000000a190c7210 */ /* 0x010fe20007fde0ff */
[----:B------:R0:W-:Y:S04]  /*78640*/  STL.64 [R1+0x2ea8], R20 ;  /* 0x002ea81401007387 */ /* 0x0001e80000100a00 */
[----:B0-----:R-:W4:Y:S01]  /*78650*/  LDL R21, [R1+0x64c] ;  /* 0x00064c0001157983 */ /* 0x001f220000100800 */
[----:B--2---:R-:W-:-:S05]  /*78660*/  IMAD.X R13, R22, 0x1, R8, P6 ;  /* 0x00000001160d7824 */ /* 0x004fca00030e0608 */
        /* <DEDUP_REMOVED lines=15> */
[----:B--2---:R-:W-:Y:S01]  /*78760*/  IMAD.X R25, R22, 0x1, R13, P6 ;  /* 0x0000000116197824 */ /* 0x004fe200030e060d */
[----:B----4-:R-:W-:Y:S02]  /*78770*/  SHF.R.S32.HI R22, RZ, 0x1f, R21 ;  /* 0x0000001fff167819 */ /* 0x010fe40000011415 */
[----:B------:R-:W-:Y:S02]  /*78780*/  IADD3 R20, P6, PT, R21, R12, RZ ;  /* 0x0000000c15147210 */ /* 0x000fe40007fde0ff */
[----:B------:R0:W-:Y:S04]  /*78790*/  STL.64 [R1+0x908], R24 ;  /* 0x0009081801007387 */ /* 0x0001e80000100a00 */
[----:B0-----:R-:W2:Y:S04]  /*787a0*/  LDL.LU.64 R24, [R1+0x2eb0] ;  /* 0x002eb00001187983 */ /* 0x001ea80000300a00 */
[----:B------:R-:W3:Y:S04]  /*787b0*/  LDL R21, [R1+0x8] ;  /* 0x0000080001157983 */ /* 0x000ee80000100800 */
[----:B------:R0:W-:Y:S04]  /*787c0*/  STL [R1+0x2e98], R12 ;  /* 0x002e980c01007387 */ /* 0x0001e80000100800 */
[----:B0-----:R-:W4:Y:S01]  /*787d0*/  LDL.LU R12, [R1+0x64c] ;  /* 0x00064c00010c7983 */ /* 0x001f220000300800 */
[----:B---3--:R-:W-:-:S05]  /*787e0*/  IMAD.X R21, R22, 0x1, R21, P6 ;  /* 0x0000000116157824 */ /* 0x008fca00030e0615 */
[----:B------:R0:W-:Y:S04]  /*787f0*/  STL.64 [R1+0x900], R20 ;  /* 0x0009001401007387 */ /* 0x0001e80000100a00 */
[----:B0-----:R-:W3:Y:S04]  /*78800*/  LDL.LU.64 R20, [R1+0x2ea8] ;  /* 0x002ea80001147983 */ /* 0x001ee80000300a00 */
[----:B---3--:R0:W-:Y:S04]  /*78810*/  STL.64 [R1+0x2ea0], R20 ;  /* 0x002ea01401007387 */ /* 0x0081e80000100a00 */
[----:B0-----:R-:W3:Y:S01]  /*78820*/  LDL R21, [R1+0x4] ;  /* 0x0000040001157983 */ /* 0x001ee20000100800 */
[----:B----4-:R-:W-:-:S05]  /*78830*/  IADD3 R20, P6, PT, R12, R11, RZ ;  /* 0x0000000b0c147210 */ /* 0x010fca0007fde0ff */
[----:B---3--:R-:W-:-:S05]  /*78840*/  IMAD.X R21, R22, 0x1, R21, P6 ;  /* 0x0000000116157824 */ /* 0x008fca00030e0615 */
[----:B------:R0:W-:Y:S02]  /*78850*/  STL.64 [R1+0x8f8], R20 ;  /* 0x0008f81401007387 */ /* 0x0001e40000100a00 */
[----:B0-----:R-:W-:-:S05]  /*78860*/  IADD3 R20, P6, PT, R12, R10, RZ ;  /* 0x0000000a0c147210 */ /* 0x001fca0007fde0ff */
[----:B------:R-:W-:-:S05]  /*78870*/  IMAD.X R21, R22, 0x1, R8, P6 ;  /* 0x0000000116157824 */ /* 0x000fca00030e0608 */
[----:B------:R0:W-:Y:S04]  /*78880*/  STL.64 [R1+0x8f0], R20 ;  /* 0x0008f01401007387 */ /* 0x0001e80000100a00 */
[----:B------:R1:W-:Y:S01]  /*78890*/  STL [R1+0x2e88], R9 ;  /* 0x002e880901007387 */ /* 0x0003e20000100800 */
[----:B0-----:R-:W-:-:S03]  /*788a0*/  IADD3 R20, P6, PT, R12, R9, RZ ;  /* 0x000000090c147210 */ /* 0x001fc60007fde0ff */
[----:B-1----:R-:W3:Y:S02]  /*788b0*/  LDL R9, [R1+0x62c] ;  /* 0x00062c0001097983 */ /* 0x002ee40000100800 */
[----:B------:R-:W-:-:S05]  /*788c0*/  IMAD.X R21, R22, 0x1, R7, P6 ;  /* 0x0000000116157824 */ /* 0x000fca00030e0607 */
[----:B------:R-:W-:Y:S04]  /*788d0*/  STL.64 [R1+0x8e8], R20 ;  /* 0x0008e81401007387 */ /* 0x000fe80000100a00 */
[----:B------:R0:W-:Y:S04]  /*788e0*/  STL.64 [R1+0x2e90], R6 ;  /* 0x002e900601007387 */ /* 0x0001e80000100a00 */
[----:B0-----:R-:W4:Y:S01]  /*788f0*/  LDL R7, [R1] ;  /* 0x0000000001077983 */ /* 0x001f220000100800 */
        /* <DEDUP_REMOVED lines=10> */
[----:B----4-:R-:W-:-:S03]  /*789a0*/  IADD3 R6, P6, PT, R12, R7, RZ ;  /* 0x000000070c067210 */ /* 0x010fc60007fde0ff */
[----:B------:R-:W4:Y:S02]  /*789b0*/  LDL.LU R12, [R1+0x2e98] ;  /* 0x002e9800010c7983 */ /* 0x000f240000300800 */
[----:B------:R-:W-:-:S05]  /*789c0*/  IMAD.X R7, R22, 0x1, R13, P6 ;  /* 0x0000000116077824 */ /* 0x000fca00030e060d */
[----:B------:R0:W-:Y:S04]  /*789d0*/  STL.64 [R1+0x8c8], R6 ;  /* 0x0008c80601007387 */ /* 0x0001e80000100a00 */
[----:B0-----:R-:W2:Y:S01]  /*789e0*/  LDL R7, [R1+0x8] ;  /* 0x0000080001077983 */ /* 0x001ea20000100800 */
[----:B---3--:R-:W-:Y:S02]  /*789f0*/  SHF.R.S32.HI R22, RZ, 0x1f, R9 ;  /* 0x0000001fff167819 */ /* 0x008fe40000011409 */
[C---:B----4-:R-:W-:Y:S01]  /*78a00*/  IADD3 R6, P6, PT, R9.reuse, R12, RZ ;  /* 0x0000000c09067210 */ /* 0x050fe20007fde0ff */
[----:B------:R0:W-:Y:S04]  /*78a10*/  STL.64 [R1+0x2e80], R12 ;  /* 0x002e800c01007387 */ /* 0x0001e80000100a00 */
[----:B--2---:R-:W-:Y:S01]  /*78a20*/  IMAD.X R7, R22, 0x1, R7, P6 ;  /* 0x0000000116077824 */ /* 0x004fe200030e0607 */
[----:B0-----:R-:W-:-:S04]  /*78a30*/  IADD3 R12, P6, PT, R9, R11, RZ ;  /* 0x0000000b090c7210 */ /* 0x001fc80007fde0ff */
[----:B------:R0:W-:Y:S04]  /*78a40*/  STL.64 [R1+0x8c0], R6 ;  /* 0x0008c00601007387 */ /* 0x0001e80000100a00 */
[----:B0-----:R-:W2:Y:S04]  /*78a50*/  LDL.LU.64 R6, [R1+0x2e90] ;  /* 0x002e900001067983 */ /* 0x001ea80000300a00 */
[----:B------:R-:W3:Y:S04]  /*78a60*/  LDL.LU R9, [R1+0x2e88] ;  /* 0x002e880001097983 */ /* 0x000ee80000300800 */
[----:B------:R-:W4:Y:S04]  /*78a70*/  LDL R13, [R1+0x4] ;  /* 0x00000400010d7983 */ /* 0x000f280000100800 */
[----:B------:R0:W-:Y:S04]  /*78a80*/  STL [R1+0x2e7c], R11 ;  /* 0x002e7c0b01007387 */ /* 0x0001e80000100800 */
[----:B0-----:R-:W2:Y:S01]  /*78a90*/  LDL.LU R11, [R1+0x62c] ;  /* 0x00062c00010b7983 */ /* 0x001ea20000300800 */
[----:B----4-:R-:W-:-:S05]  /*78aa0*/  IMAD.X R13, R22, 0x1, R13, P6 ;  /* 0x00000001160d7824 */ /* 0x010fca00030e060d */
[----:B------:R2:W-:Y:S04]  /*78ab0*/  STL.64 [R1+0x8b8], R12 ;  /* 0x0008b80c01007387 */ /* 0x0005e80000100a00 */
[----:B------:R0:W-:Y:S01]  /*78ac0*/  STL [R1+0x2e78], R10 ;  /* 0x002e780a01007387 */ /* 0x0001e20000100800 */
[----:B--2---:R-:W-:-:S03]  /*78ad0*/  IADD3 R12, P6, PT, R11, R10, RZ ;  /* 0x0000000a0b0c7210 */ /* 0x004fc60007fde0ff */
[----:B0-----:R-:W2:Y:S02]  /*78ae0*/  LDL.LU R10, [R1+0x5ec] ;  /* 0x0005ec00010a7983 */ /* 0x001ea40000300800 */
[----:B------:R-:W-:-:S05]  /*78af0*/  IMAD.X R13, R22, 0x1, R8, P6 ;  /* 0x00000001160d7824 */ /* 0x000fca00030e0608 */
[----:B------:R3:W-:Y:S02]  /*78b00*/  STL.64 [R1+0x8b0], R12 ;  /* 0x0008b00c01007387 */ /* 0x0007e40000100a00 */
[----:B---3--:R-:W-:-:S05]  /*78b10*/  IADD3 R12, P6, PT, R11, R9, RZ ;  /* 0x000000090b0c7210 */ /* 0x008fca0007fde0ff */
[----:B------:R-:W-:-:S05]  /*78b20*/  IMAD.X R13, R22, 0x1, R7, P6 ;  /* 0x00000001160d7824 */ /* 0x000fca00030e0607 */
[----:B------:R0:W-:Y:S04]  /*78b30*/  STL.64 [R1+0x8a8], R12 ;  /* 0x0008a80c01007387 */ /* 0x0001e80000100a00 */
[----:B------:R1:W-:Y:S01]  /*78b40*/  STL.64 [R1+0x2e70], R6 ;  /* 0x002e700601007387 */ /* 0x0003e20000100a00 */
[----:B0-----:R-:W-:-:S03]  /*78b50*/  IADD3 R12, P6, PT, R11, R6, RZ ;  /* 0x000000060b0c7210 */ /* 0x001fc60007fde0ff */
[----:B-1----:R-:W3:Y:S02]  /*78b60*/  LDL R7, [R1] ;  /* 0x0000000001077983 */ /* 0x002ee40000100800 */
        /* <DEDUP_REMOVED lines=11> */
[----:B----4-:R-:W-:-:S05]  /*78c20*/  IMAD.X R7, R22, 0x1, R13, P6 ;  /* 0x0000000116077824 */ /* 0x010fca00030e060d */
[----:B------:R0:W-:Y:S01]  /*78c30*/  STL.64 [R1+0x888], R6 ;  /* 0x0008880601007387 */ /* 0x0001e20000100a00 */
[----:B--2---:R-:W-:-:S03]  /*78c40*/  SHF.R.S32.HI R22, RZ, 0x1f, R10 ;  /* 0x0000001fff167819 */ /* 0x004fc6000001140a */
[----:B0-----:R-:W2:Y:S04]  /*78c50*/  LDL R7, [R1+0x8] ;  /* 0x0000080001077983 */ /* 0x001ea80000100800 */
[----:B------:R0:W-:Y:S01]  /*78c60*/  STL.64 [R1+0x2e68], R12 ;  /* 0x002e680c01007387 */ /* 0x0001e20000100a00 */
[----:B------:R-:W-:Y:S01]  /*78c70*/  IADD3 R6, P6, PT, R10, R12, RZ ;  /* 0x0000000c0a067210 */ /* 0x000fe20007fde0ff */
[----:B0-----:R-:W-:Y:S02]  /*78c80*/  IMAD.MOV.U32 R13, RZ, RZ, R10 ;  /* 0x000000ffff0d7224 */ /* 0x001fe400078e000a */
[----:B------:R-:W4:Y:S04]  /*78c90*/  LDL.LU R10, [R1+0x2e78] ;  /* 0x002e7800010a7983 */ /* 0x000f280000300800 */
[----:B------:R-:W4:Y:S01]  /*78ca0*/  LDL R12, [R1+0x4] ;  /* 0x00000400010c7983 */ /* 0x000f220000100800 */
[----:B--2---:R-:W-:-:S05]  /*78cb0*/  IMAD.X R7, R22, 0x1, R7, P6 ;  /* 0x0000000116077824 */ /* 0x004fca00030e0607 */
[----:B------:R0:W-:Y:S04]  /*78cc0*/  STL.64 [R1+0x868], R6 ;  /* 0x0008680601007387 */ /* 0x0001e80000100a00 */
[----:B---3--:R1:W-:Y:S01]  /*78cd0*/  STL [R1+0x2e60], R11 ;  /* 0x002e600b01007387 */ /* 0x0083e20000100800 */
[----:B0-----:R-:W-:-:S03]  /*78ce0*/  IADD3 R6, P6, PT, R13, R11, RZ ;  /* 0x0000000b0d067210 */ /* 0x001fc60007fde0ff */
[----:B-1----:R-:W2:Y:S02]  /*78cf0*/  LDL.LU R11, [R1+0x5e4] ;  /* 0x0005e400010b7983 */ /* 0x002ea40000300800 */
[----:B----4-:R-:W-:-:S05]  /*78d00*/  IMAD.X R7, R22, 0x1, R12, P6 ;  /* 0x0000000116077824 */ /* 0x010fca00030e060c */
[----:B------:R0:W-:Y:S04]  /*78d10*/  STL.64 [R1+0x860], R6 ;  /* 0x0008600601007387 */ /* 0x0001e80000100a00 */
[----:B------:R1:W-:Y:S01]  /*78d20*/  STL [R1+0x2e64], R10 ;  /* 0x002e640a01007387 */ /* 0x0003e20000100800 */
[----:B0-----:R-:W-:-:S03]  /*78d30*/  IADD3 R6, P6, PT, R13, R10, RZ ;  /* 0x0000000a0d067210 */ /* 0x001fc60007fde0ff */
[----:B-1----:R-:W3:Y:S02]  /*78d40*/  LDL R10, [R1] ;  /* 0x00000000010a7983 */ /* 0x002ee40000100800 */
[----:B------:R-:W-:-:S05]  /*78d50*/  IMAD.X R7, R22, 0x1, R8, P6 ;  /* 0x0000000116077824 */ /* 0x000fca00030e0608 */
[----:B------:R0:W-:Y:S04]  /*78d60*/  STL.64 [R1+0x858], R6 ;  /* 0x0008580601007387 */ /* 0x0001e80000100a00 */
[----:B0-----:R-:W4:Y:S04]  /*78d70*/  LDL.LU.64 R6, [R1+0x2e70] ;  /* 0x002e700001067983 */ /* 0x001f280000300a00 */
[----:B------:R0:W-:Y:S02]  /*78d80*/  STL.64 [R1+0x2e58], R20 ;  /* 0x002e581401007387 */ /* 0x0001e40000100a00 */
[----:B0-----:R-:W-:-:S05]  /*78d90*/  IMAD.MOV.U32 R21, RZ, RZ, R13 ;  /* 0x000000ffff157224 */ /* 0x001fca00078e000d */
[----:B------:R-:W-:-:S05]  /*78da0*/  IADD3 R12, P6, PT, R21, R9, RZ ;  /* 0x00000009150c7210 */ /* 0x000fca0007fde0ff */
        /* <DEDUP_REMOVED lines=15> */
[----:B0-----:R-:W3:Y:S01]  /*78ea0*/  LDL R21, [R1+0x8] ;  /* 0x0000080001157983 */ /* 0x001ee20000100800 */
[----:B--2---:R-:W-:Y:S02]  /*78eb0*/  SHF.R.S32.HI R22, RZ, 0x1f, R11 ;  /* 0x0000001fff167819 */ /* 0x004fe4000001140b */
[----:B------:R-:W-:Y:S01]  /*78ec0*/  IADD3 R20, P6, PT, R11, R12, RZ ;  /* 0x0000000c0b147210 */ /* 0x000fe20007fde0ff */
[----:B------:R0:W-:Y:S02]  /*78ed0*/  STL.64 [R1+0x2e50], R12 ;  /* 0x002e500c01007387 */ /* 0x0001e40000100a00 */
[----:B0-----:R-:W-:-:S02]  /*78ee0*/  IMAD.MOV.U32 R12, RZ, RZ, R10 ;  /* 0x000000ffff0c7224 */ /* 0x001fc400078e000a */
[----:B------:R-:W-:Y:S01]  /*78ef0*/  IMAD.MOV.U32 R13, RZ, RZ, R11 ;  /* 0x000000ffff0d7224 */ /* 0x000fe200078e000b */
[----:B------:R-:W2:Y:S04]  /*78f00*/  LDL.LU R10, [R1+0x2e64] ;  /* 0x002e6400010a7983 */ /* 0x000ea80000300800 */
[----:B------:R-:W4:Y:S01]  /*78f10*/  LDL.LU R11, [R1+0x2e60] ;  /* 0x002e6000010b7983 */ /* 0x000f220000300800 */
[----:B---3--:R-:W-:-:S05]  /*78f20*/  IMAD.X R21, R22, 0x1, R21, P6 ;  /* 0x0000000116157824 */ /* 0x008fca00030e0615 */
[----:B------:R0:W-:Y:S04]  /*78f30*/  STL.64 [R1+0x818], R20 ;  /* 0x0008181401007387 */ /* 0x0001e80000100a00 */
[----:B0-----:R-:W3:Y:S01]  /*78f40*/  LDL R21, [R1+0x4] ;  /* 0x0000040001157983 */ /* 0x001ee20000100800 */
[----:B----4-:R-:W-:-:S05]  /*78f50*/  IADD3 R20, P6, PT, R13, R11, RZ ;  /* 0x0000000b0d147210 */ /* 0x010fca0007fde0ff */
[----:B---3--:R-:W-:-:S05]  /*78f60*/  IMAD.X R21, R22, 0x1, R21, P6 ;  /* 0x0000000116157824 */ /* 0x008fca00030e0615 */
[----:B------:R0:W-:Y:S04]  /*78f70*/  STL.64 [R1+0x810], R20 ;  /* 0x0008101401007387 */ /* 0x0001e80000100a00 */
[----:B0-----:R-:W3:Y:S04]  /*78f80*/  LDL.LU.64 R20, [R1+0x2e58] ;  /* 0x002e580001147983 */ /* 0x001ee80000300a00 */
[----:B---3--:R0:W-:Y:S02]  /*78f90*/  STL.64 [R1+0x2e40], R20 ;  /* 0x002e401401007387 */ /* 0x0081e40000100a00 */
[----:B0-----:R-:W-:-:S02]  /*78fa0*/  IMAD.MOV.U32 R21, RZ, RZ, R13 ;  /* 0x000000ffff157224 */ /* 0x001fc400078e000d */
[----:B------:R-:W-:-:S03]  /*78fb0*/  IMAD.MOV.U32 R20, RZ, RZ, R12 ;  /* 0x000000ffff147224 */ /* 0x000fc600078e000c */
[C---:B--2---:R-:W-:Y:S01]  /*78fc0*/  IADD3 R12, P6, PT, R21.reuse, R10, RZ ;  /* 0x0000000a150c7210 */ /* 0x044fe20007fde0ff */
        /* <DEDUP_REMOVED lines=20> */
[----:B0-----:R-:W3:Y:S01]  /*79110*/  LDL R21, [R1+0x8] ;  /* 0x0000080001157983 */ /* 0x001ee20000100800 */
[----:B------:R-:W-:Y:S01]  /*79120*/  IMAD.MOV.U32 R22, RZ, RZ, R18 ;  /* 0x000000ffff167224 */ /* 0x000fe200078e0012 */
[--C-:B--2---:R-:W-:Y:S02]  /*79130*/  SHF.R.S32.HI R18, RZ, 0x1f, R10.reuse ;  /* 0x0000001fff127819 */ /* 0x104fe4000001140a */
[----:B------:R-:W-:Y:S01]  /*79140*/  IADD3 R20, P6, PT, R10, R12, RZ ;  /* 0x0000000c0a147210 */ /* 0x000fe20007fde0ff */
[----:B------:R0:W-:Y:S02]  /*79150*/  STL.64 [R1+0x2e38], R12 ;  /* 0x002e380c01007387 */ /* 0x0001e40000100a00 */
[----:B0-----:R-:W-:-:S02]  /*79160*/  IMAD.MOV.U32 R13, RZ, RZ, R10 ;  /* 0x000000ffff0d7224 */ /* 0x001fc400078e000a */
[----:B------:R-:W2:Y:S01]  /*79170*/  LDL.LU R10, [R1+0x2e48] ;  /* 0x002e4800010a7983 */ /* 0x000ea20000300800 */
[----:B---3--:R-:W-:-:S05]  /*79180*/  IMAD.X R21, R18, 0x1, R21, P6 ;  /* 0x0000000112157824 */ /* 0x008fca00030e0615 */
[----:B------:R0:W-:Y:S04]  /*79190*/  STL.64 [R1+0x7c8], R20 ;  /* 0x0007c81401007387 */ /* 0x0001e80000100a00 */
[----:B0-----:R-:W3:Y:S04]  /*791a0*/  LDL.LU.64 R20, [R1+0x2e40] ;  /* 0x002e400001147983 */ /* 0x001ee80000300a00 */
[----:B---3--:R0:W-:Y:S04]  /*791b0*/  STL.64 [R1+0x2e30], R20 ;  /* 0x002e301401007387 */ /* 0x0081e80000100a00 */
[----:B0-----:R-:W3:Y:S01]  /*791c0*/  LDL R20, [R1+0x4] ;  /* 0x0000040001147983 */ /* 0x001ee20000100800 */
[----:B------:R-:W-:-:S05]  /*791d0*/  IMAD.MOV.U32 R21, RZ, RZ, R13 ;  /* 0x000000ffff157224 */ /* 0x000fca00078e000d */
[----:B------:R-:W-:-:S05]  /*791e0*/  IADD3 R12, P6, PT, R21, R11, RZ ;  /* 0x0000000b150c7210 */ /* 0x000fca0007fde0ff */
[----:B---3--:R-:W-:-:S05]  /*791f0*/  IMAD.X R13, R18, 0x1, R20, P6 ;  /* 0x00000001120d7824 */ /* 0x008fca00030e0614 */
[----:B------:R2:W-:Y:S02]  /*79200*/  STL.64 [R1+0x7c0], R12 ;  /* 0x0007c00c01007387 */ /* 0x0005e40000100a00 */
[----:B--2---:R-:W-:-:S05]  /*79210*/  IADD3 R12, P6, PT, R21, R10, RZ ;  /* 0x0000000a150c7210 */ /* 0x004fca0007fde0ff */
        /* <DEDUP_REMOVED lines=41> */
[----:B0-----:R-:W-:-:S05]  /*794b0*/  IADD3 R20, P6, PT, R11, R9, RZ ;  /* 0x000000090b147210 */ /* 0x001fca0007fde0ff */
        /* <DEDUP_REMOVED lines=13> */
[----:B--2---:R0:W-:Y:S04]  /*79590*/  STL.64 [R1+0x2e10], R20 ;  /* 0x002e101401007387 */ /* 0x0041e80000100a00 */
[----:B0-----:R-:W2:Y:S04]  /*795a0*/  LDL R21, [R1+0x33c] ;  /* 0x00033c0001157983 */ /* 0x001ea80000100800 */
[----:B------:R-:W3:Y:S01]  /*795b0*/  LDL R20, [R1+0x8] ;  /* 0x0000080001147983 */ /* 0x000ee20000100800 */
[----:B------:R-:W-:-:S05]  /*795c0*/  IMAD.X R11, R18, 0x1, R13, P6 ;  /* 0x00000001120b7824 */ /* 0x000fca00030e060d */
[----:B------:R0:W-:Y:S01]  /*795d0*/  STL.64 [R1+0x730], R10 ;  /* 0x0007300a01007387 */ /* 0x0001e20000100a00 */
[----:B--2---:R-:W-:Y:S02]  /*795e0*/  SHF.R.S32.HI R18, RZ, 0x1f, R21 ;  /* 0x0000001fff127819 */ /* 0x004fe40000011415 */
[----:B0-----:R-:W-:-:S05]  /*795f0*/  IADD3 R10, P6, PT, R21, R12, RZ ;  /* 0x0000000c150a7210 */ /* 0x001fca0007fde0ff */
[----:B---3--:R-:W-:-:S05]  /*79600*/  IMAD.X R11, R18, 0x1, R20, P6 ;  /* 0x00000001120b7824 */ /* 0x008fca00030e0614 */
[----:B------:R0:W-:Y:S04]  /*79610*/  STL.64 [R1+0x720], R10 ;  /* 0x0007200a01007387 */ /* 0x0001e80000100a00 */
[----:B0-----:R-:W2:Y:S02]  /*79620*/  LDL.LU.64 R10, [R1+0x2e18] ;  /* 0x002e1800010a7983 */ /* 0x001ea40000300a00 */
[----:B--2---:R-:W-:Y:S02]  /*79630*/  IADD3 R20, P6, PT, R21, R11, RZ ;  /* 0x0000000b15147210 */ /* 0x004fe40007fde0ff */
[----:B------:R-:W2:Y:S04]  /*79640*/  LDL R21, [R1+0x4] ;  /* 0x0000040001157983 */ /* 0x000ea80000100800 */
[----:B------:R0:W-:Y:S04]  /*79650*/  STL [R1+0x2e08], R11 ;  /* 0x002e080b01007387 */ /* 0x0001e80000100800 */
[----:B0-----:R-:W3:Y:S01]  /*79660*/  LDL.LU R11, [R1+0x33c] ;  /* 0x00033c00010b7983 */ /* 0x001ee20000300800 */
[----:B--2---:R-:W-:-:S05]  /*79670*/  IMAD.X R21, R18, 0x1, R21, P6 ;  /* 0x0000000112157824 */ /* 0x004fca00030e0615 */
        /* <DEDUP_REMOVED lines=12> */
[----:B-1----:R-:W2:Y:S02]  /*79740*/  LDL R5, [R1] ;  /* 0x0000000001057983 */ /* 0x002ea40000100800 */
[----:B------:R-:W-:-:S05]  /*79750*/  IMAD.X R21, R18, 0x1, R3, P6 ;  /* 0x0000000112157824 */ /* 0x000fca00030e0603 */
[----:B------:R0:W-:Y:S02]  /*79760*/  STL.64 [R1+0x6f8], R20 ;  /* 0x0006f81401007387 */ /* 0x0001e40000100a00 */
[----:B0-----:R-:W-:-:S05]  /*79770*/  IADD3 R20, P6, PT, R11, R2, RZ ;  /* 0x000000020b147210 */ /* 0x001fca0007fde0ff */
[----:B------:R-:W-:-:S05]  /*79780*/  IMAD.X R21, R18, 0x1, R0, P6 ;  /* 0x0000000112157824 */ /* 0x000fca00030e0600 */
[----:B------:R0:W-:Y:S04]  /*79790*/  STL.64 [R1+0x6f0], R20 ;  /* 0x0006f01401007387 */ /* 0x0001e80000100a00 */
[----:B0-----:R-:W3:Y:S01]  /*797a0*/  LDL.LU.64 R20, [R1+0x2e10] ;  /* 0x002e100001147983 */ /* 0x001ee20000300a00 */
[----:B--2---:R-:W-:-:S03]  /*797b0*/  IADD3 R4, P6, PT, R11, R5, RZ ;  /* 0x000000050b047210 */ /* 0x004fc60007fde0ff */
[----:B------:R-:W2:Y:S02]  /*797c0*/  LDL.LU R11, [R1+0x2e08] ;  /* 0x002e0800010b7983 */ /* 0x000ea40000300800 */
[----:B------:R-:W-:-:S05]  /*797d0*/  IMAD.X R5, R18, 0x1, R13, P6 ;  /* 0x0000000112057824 */ /* 0x000fca00030e060d */
[----:B------:R0:W-:Y:S04]  /*797e0*/  STL.64 [R1+0x6e0], R4 ;  /* 0x0006e00401007387 */ /* 0x0001e80000100a00 */
[----:B------:R1:W-:Y:S01]  /*797f0*/  STL.64 [R1+0x2df8], R12 ;  /* 0x002df80c01007387 */ /* 0x0003e20000100a00 */
[----:B0-----:R-:W-:-:S03]  /*79800*/  IADD3 R4, P6, PT, R28, R12, RZ ;  /* 0x0000000c1c047210 */ /* 0x001fc60007fde0ff */
[----:B-1----:R-:W4:Y:S04]  /*79810*/  LDL.LU R12, [R1+0x8] ;  /* 0x00000800010c7983 */ /* 0x002f280000300800 */
[----:B------:R-:W2:Y:S01]  /*79820*/  LDL.LU R13, [R1+0x4] ;  /* 0x00000400010d7983 */ /* 0x000ea20000300800 */
[----:B------:R-:W-:-:S05]  /*79830*/  SHF.R.S32.HI R18, RZ, 0x1f, R28 ;  /* 0x0000001fff127819 */ /* 0x000fca000001141c */
[----:B----4-:R-:W-:-:S05]  /*79840*/  IMAD.X R5, R18, 0x1, R12, P6 ;  /* 0x0000000112057824 */ /* 0x010fca00030e060c */
[----:B------:R2:W-:Y:S02]  /*79850*/  STL.64 [R1+0x6d0], R4 ;  /* 0x0006d00401007387 */ /* 0x0005e40000100a00 */
[----:B--2---:R-:W-:-:S05]  /*79860*/  IADD3 R4, P6, PT, R28, R11, RZ ;  /* 0x0000000b1c047210 */ /* 0x004fca0007fde0ff */
[----:B------:R-:W-:-:S05]  /*79870*/  IMAD.X R5, R18, 0x1, R13, P6 ;  /* 0x0000000112057824 */ /* 0x000fca00030e060d */
[----:B------:R-:W-:Y:S04]  /*79880*/  STL.64 [R1+0x6c8], R4 ;  /* 0x0006c80401007387 */ /* 0x000fe80000100a00 */
[----:B------:R0:W-:Y:S04]  /*79890*/  STL.64 [R1+0x2df0], R26 ;  /* 0x002df01a01007387 */ /* 0x0001e80000100a00 */
[----:B------:R1:W-:Y:S01]  /*798a0*/  STL.64 [R1+0x2de0], R10 ;  /* 0x002de00a01007387 */ /* 0x0003e20000100a00 */
[----:B0-----:R-:W-:-:S03]  /*798b0*/  IMAD.MOV.U32 R27, RZ, RZ, R28 ;  /* 0x000000ffff1b7224 */ /* 0x001fc600078e001c */
[----:B-1----:R-:W2:Y:S02]  /*798c0*/  LDL R11, [R1+0x334] ;  /* 0x00033400010b7983 */ /* 0x002ea40000100800 */
[C---:B------:R-:W-:Y:S01]  /*798d0*/  IADD3 R4, P6, PT, R27.reuse, R10, RZ ;  /* 0x0000000a1b047210 */ /* 0x040fe20007fde0ff */
[----:B------:R-:W-:Y:S01]  /*798e0*/  IMAD.MOV.U32 R10, RZ, RZ, R18 ;  /* 0x000000ffff0a7224 */ /* 0x000fe200078e0012 */
[----:B------:R0:W-:Y:S03]  /*798f0*/  STL [R1+0x2de8], R8 ;  /* 0x002de80801007387 */ /* 0x0001e60000100800 */
[----:B------:R-:W-:Y:S02]  /*79900*/  IMAD.X R5, R10, 0x1, R8, P6 ;  /* 0x000000010a057824 */ /* 0x000fe400030e0608 */
[----:B0-----:R-:W4:Y:S04]  /*79910*/  LDL R8, [R1] ;  /* 0x0000000001087983 */ /* 0x001f280000100800 */
[----:B------:R0:W-:Y:S04]  /*79920*/  STL.64 [R1+0x6c0], R4 ;  /* 0x0006c00401007387 */ /* 0x0001e80000100a00 */
[----:B------:R-:W-:Y:S01]  /*79930*/  STL [R1+0x2dd8], R9 ;  /* 0x002dd80901007387 */ /* 0x000fe20000100800 */
[----:B0-----:R-:W-:-:S05]  /*79940*/  IADD3 R4, P6, PT, R27, R9, RZ ;  /* 0x000000091b047210 */ /* 0x001fca0007fde0ff */
[----:B------:R-:W-:-:S05]  /*79950*/  IMAD.X R5, R10, 0x1, R7, P6 ;  /* 0x000000010a057824 */ /* 0x000fca00030e0607 */
[----:B------:R0:W-:Y:S04]  /*79960*/  STL.64 [R1+0x6b8], R4 ;  /* 0x0006b80401007387 */ /* 0x0001e80000100a00 */
[----:B0-----:R-:W2:Y:S01]  /*79970*/  LDL.LU.64 R4, [R1+0x2e00] ;  /* 0x002e000001047983 */ /* 0x001ea20000300a00 */
[----:B------:R-:W-:Y:S01]  /*79980*/  IMAD.MOV.U32 R28, RZ, RZ, R24 ;  /* 0x000000ffff1c7224 */ /* 0x000fe200078e0018 */
[----:B------:R-:W-:Y:S01]  /*79990*/  IADD3 R24, P6, PT, R27, R6, RZ ;  /* 0x000000061b187210 */ /* 0x000fe20007fde0ff */
[----:B------:R-:W-:-:S04]  /*799a0*/  IMAD.MOV.U32 R18, RZ, RZ, R25 ;  /* 0x000000ffff127224 */ /* 0x000fc800078e0019 */
[----:B--2---:R-:W-:-:S05]  /*799b0*/  IMAD.X R25, R10, 0x1, R4, P6 ;  /* 0x000000010a197824 */ /* 0x004fca00030e0604 */
        /* <DEDUP_REMOVED lines=8> */
[----:B------:R0:W-:Y:S04]  /*79a40*/  STL.64 [R1+0x6a0], R12 ;  /* 0x0006a00c01007387 */ /* 0x0001e80000100a00 */
[----:B0-----:R-:W2:Y:S01]  /*79a50*/  LDL.LU.64 R12, [R1+0x2df8] ;  /* 0x002df800010c7983 */ /* 0x001ea20000300a00 */
[----:B----4-:R-:W-:Y:S02]  /*79a60*/  IADD3 R26, P6, PT, R27, R8, RZ ;  /* 0x000000081b1a7210 */ /* 0x010fe40007fde0ff */
[----:B------:R-:W-:-:S03]  /*79a70*/  SHF.R.S32.HI R9, RZ, 0x1f, R11 ;  /* 0x0000001fff097819 */ /* 0x000fc6000001140b */
[----:B--2---:R-:W-:Y:S01]  /*79a80*/  IMAD.X R27, R10, 0x1, R13, P6 ;  /* 0x000000010a1b7824 */ /* 0x004fe200030e060d */
[----:B------:R-:W-:-:S04]  /*79a90*/  IADD3 R10, P6, PT, R11, R12, RZ ;  /* 0x0000000c0b0a7210 */ /* 0x000fc80007fde0ff */
[----:B------:R0:W-:Y:S01]  /*79aa0*/  STL.64 [R1+0x690], R26 ;  /* 0x0006901a01007387 */ /* 0x0001e20000100a00 */
[----:B------:R-:W-:-:S03]  /*79ab0*/  IMAD.X R11, R9, 0x1, R24, P6 ;  /* 0x00000001090b7824 */ /* 0x000fc600030e0618 */
[----:B0-----:R-:W2:Y:S04]  /*79ac0*/  LDL.LU.64 R26, [R1+0x2df0] ;  /* 0x002df000011a7983 */ /* 0x001ea80000300a00 */
[----:B------:R0:W-:Y:S02]  /*79ad0*/  STL.64 [R1+0x2dd0], R12 ;  /* 0x002dd00c01007387 */ /* 0x0001e40000100a00 */
[----:B0-----:R-:W-:Y:S02]  /*79ae0*/  IMAD.MOV.U32 R13, RZ, RZ, R8 ;  /* 0x000000ffff0d7224 */ /* 0x001fe400078e0008 */
[----:B------:R-:W4:Y:S04]  /*79af0*/  LDL.LU R8, [R1+0x2de8] ;  /* 0x002de80001087983 */ /* 0x000f280000300800 */
[----:B------:R0:W-:Y:S04]  /*79b00*/  STL.64 [R1+0x670], R10 ;  /* 0x0006700a01007387 */ /* 0x0001e80000100a00 */
[----:B0-----:R-:W2:Y:S04]  /*79b10*/  LDL.LU.64 R10, [R1+0x2de0] ;  /* 0x002de000010a7983 */ /* 0x001ea80000300a00 */
[----:B---3--:R0:W-:Y:S04]  /*79b20*/  STL.64 [R1+0x2dc8], R20 ;  /* 0x002dc81401007387 */ /* 0x0081e80000100a00 */
[----:B0-----:R-:W2:Y:S01]  /*79b30*/  LDL.LU R21, [R1+0x334] ;  /* 0x0003340001157983 */ /* 0x001ea20000300800 */
[----:B------:R-:W-:Y:S01]  /*79b40*/  IMAD.MOV.U32 R20, RZ, RZ, R13 ;  /* 0x000000ffff147224 */ /* 0x000fe200078e000d */
[----:B--2---:R-:W-:-:S05]  /*79b50*/  IADD3 R12, P6, PT, R21, R11, RZ ;  /* 0x0000000b150c7210 */ /* 0x004fca0007fde0ff */
[----:B------:R-:W-:-:S05]  /*79b60*/  IMAD.X R13, R9, 0x1, R25, P6 ;  /* 0x00000001090d7824 */ /* 0x000fca00030e0619 */
[----:B------:R0:W-:Y:S04]  /*79b70*/  STL.64 [R1+0x668], R12 ;  /* 0x0006680c01007387 */ /* 0x0001e80000100a00 */
[----:B------:R1:W-:Y:S01]  /*79b80*/  STL.64 [R1+0x2dc0], R10 ;  /* 0x002dc00a01007387 */ /* 0x0003e20000100a00 */
[----:B0-----:R-:W-:Y:S01]  /*79b90*/  IADD3 R12, P6, PT, R21, R10, RZ ;  /* 0x0000000a150c7210 */ /* 0x001fe20007fde0ff */
[----:B-1----:R-:W-:Y:S02]  /*79ba0*/  IMAD.MOV.U32 R10, RZ, RZ, R9 ;  /* 0x000000ffff0a7224 */ /* 0x002fe400078e0009 */
[----:B------:R-:W2:Y:S04]  /*79bb0*/  LDL.LU R9, [R1+0x2dd8] ;  /* 0x002dd80001097983 */ /* 0x000ea80000300800 */
[----:B------:R-:W3:Y:S01]  /*79bc0*/  LDL.LU R11, [R1+0x3b4] ;  /* 0x0003b400010b7983 */ /* 0x000ee20000300800 */
[----:B----4-:R-:W-:-:S05]  /*79bd0*/  IMAD.X R13, R10, 0x1, R8, P6 ;  /* 0x000000010a0d7824 */ /* 0x010fca00030e0608 */
[----:B------:R2:W-:Y:S02]  /*79be0*/  STL.64 [R1+0x660], R12 ;  /* 0x0006600c01007387 */ /* 0x0005e40000100a00 */
[----:B--2---:R-:W-:Y:S02]  /*79bf0*/  IADD3 R12, P6, PT, R21, R9, RZ ;  /* 0x00000009150c7210 */ /* 0x004fe40007fde0ff */
[----:B------:R-:W-:Y:S03]  /*79c00*/  STL.64 [R1+0x2db8], R8 ;  /* 0x002db80801007387 */ /* 0x000fe60000100a00 */
        /* <DEDUP_REMOVED lines=12> */
[----:B------:R-:W-:-:S05]  /*79cd0*/  IMAD.MOV.U32 R9, RZ, RZ, R20 ;  /* 0x000000ffff097224 */ /* 0x000fca00078e0014 */
[----:B------:R-:W-:-:S05]  /*79ce0*/  IADD3 R20, P6, PT, R21, R9, RZ ;  /* 0x0000000915147210 */ /* 0x000fca0007fde0ff */
[----:B--2---:R-:W-:-:S05]  /*79cf0*/  IMAD.X R21, R10, 0x1, R13, P6 ;  /* 0x000000010a157824 */ /* 0x004fca00030e060d */
[----:B------:R0:W-:Y:S04]  /*79d00*/  STL.64 [R1+0x630], R20 ;  /* 0x0006301401007387 */ /* 0x0001e80000100a00 */
[----:B0-----:R-:W2:Y:S04]  /*79d10*/  LDL.LU.64 R20, [R1+0x2dc8] ;  /* 0x002dc80001147983 */ /* 0x001ea80000300a00 */
[----:B--2---:R0:W-:Y:S04]  /*79d20*/  STL.64 [R1+0x2da0], R20 ;  /* 0x002da01401007387 */ /* 0x0041e80000100a00 */
[----:B0-----:R-:W2:Y:S04]  /*79d30*/  LDL.LU R21, [R1+0x3b8] ;  /* 0x0003b80001157983 */ /* 0x001ea80000300800 */
[----:B------:R0:W-:Y:S01]  /*79d40*/  STL [R1+0x2da8], R12 ;  /* 0x002da80c01007387 */ /* 0x0001e20000100800 */
[----:B--2---:R-:W-:-:S02]  /*79d50*/  SHF.R.S32.HI R8, RZ, 0x1f, R21 ;  /* 0x0000001fff087819 */ /* 0x004fc40000011415 */
[----:B------:R-:W-:-:S03]  /*79d60*/  IADD3 R10, P6, PT, R21, R12, RZ ;  /* 0x0000000c150a7210 */ /* 0x000fc60007fde0ff */
[----:B------:R-:W-:Y:S04]  /*79d70*/  STL [R1+0xc], R8 ;  /* 0x00000c0801007387 */ /* 0x000fe80000100800 */
[----:B0-----:R-:W2:Y:S01]  /*79d80*/  LDL.LU R12, [R1+0xc] ;  /* 0x00000c00010c7983 */ /* 0x001ea20000300800 */
[----:B---3--:R-:W-:Y:S02]  /*79d90*/  IMAD.MOV.U32 R20, RZ, RZ, R11 ;  /* 0x000000ffff147224 */ /* 0x008fe400078e000b */
[----:B--2---:R-:W-:-:S05]  /*79da0*/  IMAD.X R11, R12, 0x1, R24, P6 ;  /* 0x000000010c0b7824 */ /* 0x004fca00030e0618 */
[----:B------:R0:W-:Y:S04]  /*79db0*/  STL.64 [R1+0x620], R10 ;  /* 0x0006200a01007387 */ /* 0x0001e80000100a00 */
[----:B0-----:R-:W2:Y:S04]  /*79dc0*/  LDL.LU.64 R10, [R1+0x2dc0] ;  /* 0x002dc000010a7983 */ /* 0x001ea80000300a00 */
[----:B------:R0:W-:Y:S02]  /*79dd0*/  STL.64 [R1+0x2db0], R14 ;  /* 0x002db00e01007387 */ /* 0x0001e40000100a00 */
[----:B0-----:R-:W-:Y:S01]  /*79de0*/  IMAD.MOV.U32 R15, RZ, RZ, R9 ;  /* 0x000000ffff0f7224 */ /* 0x001fe200078e0009 */
[----:B--2---:R-:W-:-:S05]  /*79df0*/  IADD3 R8, P6, PT, R21, R11, RZ ;  /* 0x0000000b15087210 */ /* 0x004fca0007fde0ff */
[----:B------:R-:W-:-:S05]  /*79e00*/  IMAD.X R9, R12, 0x1, R25, P6 ;  /* 0x000000010c097824 */ /* 0x000fca00030e0619 */
[----:B------:R0:W-:Y:S04]  /*79e10*/  STL.64 [R1+0x618], R8 ;  /* 0x0006180801007387 */ /* 0x0001e80000100a00 */
[----:B0-----:R-:W2:Y:S01]  /*79e20*/  LDL.LU.64 R8, [R1+0x2db8] ;  /* 0x002db80001087983 */ /* 0x001ea20000300a00 */
[----:B------:R-:W-:-:S03]  /*79e30*/  IADD3 R14, P6, PT, R21, R10, RZ ;  /* 0x0000000a150e7210 */ /* 0x000fc60007fde0ff */
[----:B------:R0:W-:Y:S02]  /*79e40*/  STL.64 [R1+0x2d98], R26 ;  /* 0x002d981a01007387 */ /* 0x0001e40000100a00 */
[----:B0-----:R-:W-:Y:S02]  /*79e50*/  IMAD.MOV.U32 R26, RZ, RZ, R15 ;  /* 0x000000ffff1a7224 */ /* 0x001fe400078e000f */
[----:B------:R-:W-:Y:S02]  /*79e60*/  IMAD.MOV.U32 R27, RZ, RZ, R20 ;  /* 0x000000ffff1b7224 */ /* 0x000fe400078e0014 */
        /* <DEDUP_REMOVED lines=21> */
[----:B--2---:R1:W-:Y:S01]  /*79fc0*/  STL [R1+0x2d88], R15 ;  /* 0x002d880f01007387 */ /* 0x0043e20000100800 */
[----:B0-----:R-:W-:-:S02]  /*79fd0*/  IMAD.MOV.U32 R21, RZ, RZ, R27 ;  /* 0x000000ffff157224 */ /* 0x001fc400078e001b */
[----:B------:R-:W-:-:S03]  /*79fe0*/  IMAD.MOV.U32 R20, RZ, RZ, R26 ;  /* 0x000000ffff147224 */ /* 0x000fc600078e001a */
[----:B-1----:R-:W-:Y:S02]  /*79ff0*/  SHF.R.S32.HI R15, RZ, 0x1f, R21 ;  /* 0x0000001fff0f7819 */ /* 0x002fe40000011415 */
[----:B---3--:R-:W-:-:S05]  /*7a000*/  IADD3 R26, P6, PT, R21, R12, RZ ;  /* 0x0000000c151a7210 */ /* 0x008fca0007fde0ff */
[----:B------:R-:W-:-:S05]  /*7a010*/  IMAD.X R27, R15, 0x1, R24, P6 ;  /* 0x000000010f1b7824 */ /* 0x000fca00030e0618 */
[----:B------:R0:W-:Y:S04]  /*7a020*/  STL.64 [R1+0x5d0], R26 ;  /* 0x0005d01a01007387 */ /* 0x0001e80000100a00 */
[----:B0-----:R-:W2:Y:S04]  /*7a030*/  LDL.LU.64 R26, [R1+0x2d98] ;  /* 0x002d9800011a7983 */ /* 0x001ea80000300a00 */
[----:B--2---:R0:W-:Y:S02]  /*7a040*/  STL.64 [R1+0x2d80], R26 ;  /* 0x002d801a01007387 */ /* 0x0041e40000100a00 */
[----:B0-----:R-:W-:-:S02]  /*7a050*/  IMAD.MOV.U32 R27, RZ, RZ, R21 ;  /* 0x000000ffff1b7224 */ /* 0x001fc400078e0015 */
[----:B------:R-:W-:-:S03]  /*7a060*/  IMAD.MOV.U32 R26, RZ, RZ, R20 ;  /* 0x000000ffff1a7224 */ /* 0x000fc600078e0014 */
        /* <DEDUP_REMOVED lines=19> */
[----:B------:R-:W-:Y:S01]  /*7a1a0*/  IADD3 R26, P6, PT, R27, R26, RZ ;  /* 0x0000001a1b1a7210 */ /* 0x000fe20007fde0ff */
[----:B------:R-:W-:Y:S02]  /*7a1b0*/  IMAD.MOV.U32 R27, RZ, RZ, R15 ;  /* 0x000000ffff1b7224 */ /* 0x000fe400078e000f */
[----:B------:R-:W3:Y:S02]  /*7a1c0*/  LDL.LU R15, [R1+0x2d88] ;  /* 0x002d8800010f7983 */ /* 0x000ee40000300800 */
[----:B------:R-:W-:-:S02]  /*7a1d0*/  IMAD.X R27, R27, 0x1, R13, P6 ;  /* 0x000000011b1b7824 */ /* 0x000fc400030e060d */
[----:B--2---:R0:W-:Y:S04]  /*7a1e0*/  STL.64 [R1+0x2d68], R20 ;  /* 0x002d681401007387 */ /* 0x0041e80000100a00 */
[----:B0-----:R-:W2:Y:S04]  /*7a1f0*/  LDL R20, [R1] ;  /* 0x0000000001147983 */ /* 0x001ea80000100800 */
[----:B------:R-:W4:Y:S04]  /*7a200*/  LDL.LU R21, [R1+0x3b0] ;  /* 0x0003b00001157983 */ /* 0x000f280000300800 */
[----:B------:R0:W-:Y:S04]  /*7a210*/  STL.64 [R1+0x590], R26 ;  /* 0x0005901a01007387 */ /* 0x0001e80000100a00 */
[----:B0-----:R-:W2:Y:S04]  /*7a220*/  LDL.LU.64 R26, [R1+0x2d80] ;  /* 0x002d8000011a7983 */ /* 0x001ea80000300a00 */
[----:B---3--:R4:W-:Y:S02]  /*7a230*/  STL.64 [R1+0x2d78], R14 ;  /* 0x002d780e01007387 */ /* 0x0089e40000100a00 */
[----:B----4-:R-:W-:-:S02]  /*7a240*/  IADD3 R14, P6, PT, R21, R12, RZ ;  /* 0x0000000c150e7210 */ /* 0x010fc40007fde0ff */
[----:B--2---:R0:W-:Y:S02]  /*7a250*/  STL [R1+0x2d70], R27 ;  /* 0x002d701b01007387 */ /* 0x0041e40000100800 */
[----:B0-----:R-:W-:-:S05]  /*7a260*/  SHF.R.S32.HI R27, RZ, 0x1f, R21 ;  /* 0x0000001fff1b7819 */ /* 0x001fca0000011415 */
        /* <DEDUP_REMOVED lines=26> */
[----:B----4-:R-:W-:Y:S04]  /*7a410*/  STL.64 [R1+0x2d60], R20 ;  /* 0x002d601401007387 */ /* 0x010fe80000100a00 */
[----:B------:R-:W-:Y:S04]  /*7a420*/  STL [R1+0x2d58], R16 ;  /* 0x002d581001007387 */ /* 0x000fe80000100800 */
[----:B---3--:R0:W-:Y:S04]  /*7a430*/  STL.64 [R1+0x2d50], R26 ;  /* 0x002d501a01007387 */ /* 0x0081e80000100a00 */
[----:B0-----:R-:W3:Y:S04]  /*7a440*/  LDL R26, [R1] ;  /* 0x00000000011a7983 */ /* 0x001ee80000100800 */
[----:B------:R-:W4:Y:S02]  /*7a450*/  LDL.LU R27, [R1+0x3bc] ;  /* 0x0003bc00011b7983 */ /* 0x000f240000300800 */
[----:B----4-:R-:W-:-:S02]  /*7a460*/  SHF.R.S32.HI R16, RZ, 0x1f, R27 ;  /* 0x0000001fff107819 */ /* 0x010fc4000001141b */
        /* <DEDUP_REMOVED lines=22> */
[----:B---3--:R-:W-:Y:S01]  /*7a5d0*/  IADD3 R26, P6, PT, R27, R26, RZ ;  /* 0x0000001a1b1a7210 */ /* 0x008fe20007fde0ff */
[----:B------:R-:W-:Y:S02]  /*7a5e0*/  IMAD.MOV.U32 R27, RZ, RZ, R16 ;  /* 0x000000ffff1b7224 */ /* 0x000fe400078e0010 */
[----:B------:R-:W3:Y:S02]  /*7a5f0*/  LDL.LU R16, [R1+0x2d58] ;  /* 0x002d580001107983 */ /* 0x000ee40000300800 */
[----:B------:R-:W-:-:S02]  /*7a600*/  IMAD.X R27, R27, 0x1, R13, P6 ;  /* 0x000000011b1b7824 */ /* 0x000fc400030e060d */
[----:B----4-:R0:W-:Y:S04]  /*7a610*/  STL.64 [R1+0x2d38], R20 ;  /* 0x002d381401007387 */ /* 0x0101e80000100a00 */
[----:B0-----:R-:W4:Y:S04]  /*7a620*/  LDL R20, [R1] ;  /* 0x0000000001147983 */ /* 0x001f280000100800 */
[----:B------:R-:W2:Y:S04]  /*7a630*/  LDL.LU R21, [R1+0x3c0] ;  /* 0x0003c00001157983 */ /* 0x000ea80000300800 */
[----:B------:R0:W-:Y:S04]  /*7a640*/  STL.64 [R1+0x580], R26 ;  /* 0x0005801a01007387 */ /* 0x0001e80000100a00 */
[----:B0-----:R-:W2:Y:S04]  /*7a650*/  LDL.LU.64 R26, [R1+0x2d50] ;  /* 0x002d5000011a7983 */ /* 0x001ea80000300a00 */
[----:B--2---:R0:W-:Y:S02]  /*7a660*/  STL.64 [R1+0x2d48], R26 ;  /* 0x002d481a01007387 */ /* 0x0041e40000100a00 */
[----:B0-----:R-:W-:-:S02]  /*7a670*/  SHF.R.S32.HI R27, RZ, 0x1f, R21 ;  /* 0x0000001fff1b7819 */ /* 0x001fc40000011415 */
        /* <DEDUP_REMOVED lines=23> */
[----:B----4-:R-:W-:-:S05]  /*7a7f0*/  IADD3 R20, P6, PT, R21, R20, RZ ;  /* 0x0000001415147210 */ /* 0x010fca0007fde0ff */
[----:B------:R-:W-:Y:S01]  /*7a800*/  IMAD.X R21, R12, 0x1, R13, P6 ;  /* 0x000000010c157824 */ /* 0x000fe200030e060d */
[----:B------:R0:W-:Y:S04]  /*7a810*/  STL.64 [R1+0x688], R26 ;  /* 0x0006881a01007387 */ /* 0x0001e80000100a00 */
[----:B0-----:R-:W2:Y:S04]  /*7a820*/  LDL.LU.64 R26, [R1+0x2d48] ;  /* 0x002d4800011a7983 */ /* 0x001ea80000300a00 */
[----:B------:R-:W4:Y:S04]  /*7a830*/  LDL.LU R12, [R1+0x2d40] ;  /* 0x002d4000010c7983 */ /* 0x000f280000300800 */
[----:B------:R0:W-:Y:S04]  /*7a840*/  STL.64 [R1+0x680], R20 ;  /* 0x0006801401007387 */ /* 0x0001e80000100a00 */
[----:B0-----:R-:W2:Y:S04]  /*7a850*/  LDL.LU.64 R20, [R1+0x2d38] ;  /* 0x002d380001147983 */ /* 0x001ea80000300a00 */
[----:B--2---:R0:W-:Y:S04]  /*7a860*/  STL.64 [R1+0x2d30], R20 ;  /* 0x002d301401007387 */ /* 0x0041e80000100a00 */
[----:B0-----:R-:W2:Y:S02]  /*7a870*/  LDL R21, [R1+0x3c4] ;  /* 0x0003c40001157983 */ /* 0x001ea40000100800 */
[----:B--2---:R-:W-:-:S05]  /*7a880*/  SHF.R.S32.HI R20, RZ, 0x1f, R21 ;  /* 0x0000001fff147819 */ /* 0x004fca0000011415 */
[----:B------:R0:W-:Y:S04]  /*7a890*/  STL [R1+0xc], R20 ;  /* 0x00000c1401007387 */ /* 0x0001e80000100800 */
[----:B----4-:R1:W-:Y:S01]  /*7a8a0*/  STL [R1+0x2d28], R12 ;  /* 0x002d280c01007387 */ /* 0x0103e20000100800 */
[----:B0-----:R-:W-:-:S03]  /*7a8b0*/  IADD3 R20, P6, PT, R21, R12, RZ ;  /* 0x0000000c15147210 */ /* 0x001fc60007fde0ff */
[----:B-1----:R-:W2:Y:S04]  /*7a8c0*/  LDL.LU R12, [R1+0xc] ;  /* 0x00000c00010c7983 */ /* 0x002ea80000300800 */
[----:B------:R0:W-:Y:S01]  /*7a8d0*/  STL [R1+0x2d2c], R24 ;  /* 0x002d2c1801007387 */ /* 0x0001e20000100800 */
[----:B--2---:R-:W-:-:S03]  /*7a8e0*/  IMAD.X R21, R12, 0x1, R24, P6 ;  /* 0x000000010c157824 */ /* 0x004fc600030e0618 */
[----:B0-----:R-:W2:Y:S04]  /*7a8f0*/  LDL.LU R24, [R1+0x3c4] ;  /* 0x0003c40001187983 */ /* 0x001ea80000300800 */
[----:B------:R2:W-:Y:S02]  /*7a900*/  STL.64 [R1+0x678], R20 ;  /* 0x0006781401007387 */ /* 0x0005e40000100a00 */
[----:B--2---:R-:W-:-:S05]  /*7a910*/  IADD3 R20, P6, PT, R24, R11, RZ ;  /* 0x0000000b18147210 */ /* 0x004fca0007fde0ff */
        /* <DEDUP_REMOVED lines=22> */
[----:B------:R-:W-:Y:S02]  /*7aa80*/  IMAD.X R7, R12, 0x1, R13, P6 ;  /* 0x000000010c077824 */ /* 0x000fe400030e060d */
[----:B------:R-:W-:Y:S04]  /*7aa90*/  STL [R1+0x2d10], R18 ;  /* 0x002d101201007387 */ /* 0x000fe80000100800 */
[----:B------:R-:W2:Y:S04]  /*7aaa0*/  LDL.LU R12, [R1+0x2d28] ;  /* 0x002d2800010c7983 */ /* 0x000ea80000300800 */
[----:B------:R-:W-:Y:S04]  /*7aab0*/  STL.64 [R1+0x778], R6 ;  /* 0x0007780601007387 */ /* 0x000fe80000100a00 */
[----:B----4-:R0:W-:Y:S04]  /*7aac0*/  STL.64 [R1+0x2d08], R20 ;  /* 0x002d081401007387 */ /* 0x0101e80000100a00 */
[----:B0-----:R-:W4:Y:S04]  /*7aad0*/  LDL R20, [R1] ;  /* 0x0000000001147983 */ /* 0x001f280000100800 */
[----:B------:R-:W3:Y:S04]  /*7aae0*/  LDL.LU R21, [R1+0x3c8] ;  /* 0x0003c80001157983 */ /* 0x000ee80000300800 */
[----:B--2---:R-:W-:Y:S01]  /*7aaf0*/  STL.64 [R1+0x2d18], R12 ;  /* 0x002d180c01007387 */ /* 0x004fe20000100a00 */
[----:B---3--:R-:W-:-:S02]  /*7ab00*/  SHF.R.S32.HI R18, RZ, 0x1f, R21 ;  /* 0x0000001fff127819 */ /* 0x008fc40000011415 */
        /* <DEDUP_REMOVED lines=13> */
[----:B------:R1:W-:Y:S01]  /*7abe0*/  STL.64 [R1+0x2d00], R6 ;  /* 0x002d000601007387 */ /* 0x0003e20000100a00 */
        /* <DEDUP_REMOVED lines=12> */
[----:B---3--:R-:W-:Y:S02]  /*7acb0*/  IMAD.X R21, R18, 0x1, R13, P6 ;  /* 0x0000000112157824 */ /* 0x008fe400030e060d */
[----:B------:R-:W3:Y:S04]  /*7acc0*/  LDL.LU R18, [R1+0x2d10] ;  /* 0x002d100001127983 */ /* 0x000ee80000300800 */
[----:B------:R0:W-:Y:S04]  /*7acd0*/  STL.64 [R1+0x878], R20 ;  /* 0x0008781401007387 */ /* 0x0001e80000100a00 */
[----:B0-----:R-:W4:Y:S01]  /*7ace0*/  LDL.LU.64 R20, [R1+0x2d08] ;  /* 0x002d080001147983 */ /* 0x001f220000300a00 */
[----:B---3--:R-:W-:-:S03]  /*7acf0*/  IADD3 R6, P6, PT, R18, R12, RZ ;  /* 0x0000000c12067210 */ /* 0x008fc60007fde0ff */
[----:B----4-:R-:W-:Y:S04]  /*7ad00*/  STL.64 [R1+0x2cf8], R20 ;  /* 0x002cf81401007387 */ /* 0x010fe80000100a00 */
[----:B------:R0:W-:Y:S04]  /*7ad10*/  STL [R1+0x2cf4], R12 ;  /* 0x002cf40c01007387 */ /* 0x0001e80000100800 */
[----:B0-----:R-:W3:Y:S01]  /*7ad20*/  LDL R12, [R1] ;  /* 0x00000000010c7983 */ /* 0x001ee20000100800 */
[----:B------:R-:W-:Y:S01]  /*7ad30*/  IMAD.MOV.U32 R21, RZ, RZ, R22 ;  /* 0x000000ffff157224 */ /* 0x000fe200078e0016 */
[----:B------:R-:W-:Y:S01]  /*7ad40*/  SHF.R.S32.HI R22, RZ, 0x1f, R18 ;  /* 0x0000001fff167819 */ /* 0x000fe20000011412 */
[----:B--2---:R-:W-:-:S04]  /*7ad50*/  IMAD.MOV.U32 R20, RZ, RZ, R7 ;  /* 0x000000ffff147224 */ /* 0x004fc800078e0007 */
[----:B------:R-:W-:Y:S01]  /*7ad60*/  IMAD.X R7, R22, 0x1, R24, P6 ;  /* 0x0000000116077824 */ /* 0x000fe200030e0618 */
[----:B------:R-:W-:Y:S04]  /*7ad70*/  STL [R1+0xc], R22 ;  /* 0x00000c1601007387 */ /* 0x000fe80000100800 */
[----:B------:R0:W-:Y:S04]  /*7ad80*/  STL.64 [R1+0x870], R6 ;  /* 0x0008700601007387 */ /* 0x0001e80000100a00 */
[----:B------:R1:W-:Y:S01]  /*7ad90*/  STL [R1+0x2cf0], R11 ;  /* 0x002cf00b01007387 */ /* 0x0003e20000100800 */
[----:B0-----:R-:W-:-:S03]  /*7ada0*/  IADD3 R6, P6, PT, R18, R11, RZ ;  /* 0x0000000b12067210 */ /* 0x001fc60007fde0ff */
[----:B-1----:R-:W2:Y:S04]  /*7adb0*/  LDL.LU R11, [R1+0xc] ;  /* 0x00000c00010b7983 */ /* 0x002ea80000300800 */
[----:B------:R0:W-:Y:S01]  /*7adc0*/  STL.64 [R1+0x2ce8], R24 ;  /* 0x002ce81801007387 */ /* 0x0001e20000100a00 */
[----:B--2---:R-:W-:Y:S02]  /*7add0*/  IMAD.X R7, R11, 0x1, R25, P6 ;  /* 0x000000010b077824 */ /* 0x004fe400030e0619 */
[----:B0-----:R-:W-:-:S03]  /*7ade0*/  IMAD.MOV.U32 R25, RZ, RZ, R18 ;  /* 0x000000ffff197224 */ /* 0x001fc600078e0012 */
[----:B------:R0:W-:Y:S02]  /*7adf0*/  STL.64 [R1+0x910], R6 ;  /* 0x0009100601007387 */ /* 0x0001e40000100a00 */
[----:B0-----:R-:W-:-:S05]  /*7ae00*/  IADD3 R6, P6, PT, R25, R10, RZ ;  /* 0x0000000a19067210 */ /* 0x001fca0007fde0ff */
[----:B------:R-:W-:-:S05]  /*7ae10*/  IMAD.X R7, R11, 0x1, R8, P6 ;  /* 0x000000010b077824 */ /* 0x000fca00030e0608 */
[----:B------:R0:W-:Y:S04]  /*7ae20*/  STL.64 [R1+0x950], R6 ;  /* 0x0009500601007387 */ /* 0x0001e80000100a00 */
[----:B0-----:R-:W2:Y:S01]  /*7ae30*/  LDL.LU.64 R6, [R1+0x2d00] ;  /* 0x002d000001067983 */ /* 0x001ea20000300a00 */
[----:B------:R-:W-:Y:S01]  /*7ae40*/  IMAD.MOV.U32 R18, RZ, RZ, R26 ;  /* 0x000000ffff127224 */ /* 0x000fe200078e001a */
[----:B------:R-:W-:Y:S01]  /*7ae50*/  IADD3 R26, P6, PT, R25, R9, RZ ;  /* 0x00000009191a7210 */ /* 0x000fe20007fde0ff */
[----:B------:R-:W-:Y:S02]  /*7ae60*/  IMAD.MOV.U32 R22, RZ, RZ, R23 ;  /* 0x000000ffff167224 */ /* 0x000fe400078e0017 */
        /* <DEDUP_REMOVED lines=9> */
[----:B0-----:R-:W-:Y:S01]  /*7af00*/  IMAD.MOV.U32 R26, RZ, RZ, R20 ;  /* 0x000000ffff1a7224 */ /* 0x001fe200078e0014 */
[----:B------:R-:W-:Y:S01]  /*7af10*/  IADD3 R20, P6, PT, R25, R2, RZ ;  /* 0x0000000219147210 */ /* 0x000fe20007fde0ff */
[----:B------:R-:W-:-:S04]  /*7af20*/  IMAD.MOV.U32 R27, RZ, RZ, R21 ;  /* 0x000000ffff1b7224 */ /* 0x000fc800078e0015 */
[----:B------:R-:W-:-:S05]  /*7af30*/  IMAD.X R21, R11, 0x1, R0, P6 ;  /* 0x000000010b157824 */ /* 0x000fca00030e0600 */
[----:B------:R0:W-:Y:S04]  /*7af40*/  STL.64 [R1+0xa78], R20 ;  /* 0x000a781401007387 */ /* 0x0001e80000100a00 */
[----:B0-----:R-:W2:Y:S01]  /*7af50*/  LDL.LU.64 R20, [R1+0x2cf8] ;  /* 0x002cf80001147983 */ /* 0x001ea20000300a00 */
[----:B---3--:R-:W-:-:S05]  /*7af60*/  IADD3 R24, P6, PT, R25, R12, RZ ;  /* 0x0000000c19187210 */ /* 0x008fca0007fde0ff */
[----:B------:R-:W-:Y:S01]  /*7af70*/  IMAD.X R25, R11, 0x1, R13, P6 ;  /* 0x000000010b197824 */ /* 0x000fe200030e060d */
[----:B--2---:R0:W-:Y:S02]  /*7af80*/  STL.64 [R1+0x2cd0], R20 ;  /* 0x002cd01401007387 */ /* 0x0041e40000100a00 */
[----:B0-----:R-:W-:Y:S02]  /*7af90*/  IMAD.MOV.U32 R20, RZ, RZ, R12 ;  /* 0x000000ffff147224 */ /* 0x001fe400078e000c */
[----:B------:R-:W2:Y:S04]  /*7afa0*/  LDL.LU R12, [R1+0x2cf4] ;  /* 0x002cf400010c7983 */ /* 0x000ea80000300800 */
[----:B------:R-:W3:Y:S04]  /*7afb0*/  LDL.LU R21, [R1+0x3d0] ;  /* 0x0003d00001157983 */ /* 0x000ee80000300800 */
[----:B------:R-:W4:Y:S04]  /*7afc0*/  LDL.LU R11, [R1+0x2cf0] ;  /* 0x002cf000010b7983 */ /* 0x000f280000300800 */
[----:B------:R0:W-:Y:S04]  /*7afd0*/  STL.64 [R1+0xa70], R24 ;  /* 0x000a701801007387 */ /* 0x0001e80000100a00 */
[----:B0-----:R-:W4:Y:S04]  /*7afe0*/  LDL.LU.64 R24, [R1+0x2ce8] ;  /* 0x002ce80001187983 */ /* 0x001f280000300a00 */
[----:B------:R-:W-:Y:S04]  /*7aff0*/  STL.64 [R1+0x2ce0], R14 ;  /* 0x002ce00e01007387 */ /* 0x000fe80000100a00 */
[----:B------:R3:W-:Y:S02]  /*7b000*/  STL [R1+0x2cd8], R28 ;  /* 0x002cd81c01007387 */ /* 0x0007e40000100800 */
[----:B---3--:R-:W-:-:S02]  /*7b010*/  SHF.R.S32.HI R28, RZ, 0x1f, R21 ;  /* 0x0000001fff1c7819 */ /* 0x008fc40000011415 */
[----:B--2---:R-:W-:-:S05]  /*7b020*/  IADD3 R14, P6, PT, R21, R12, RZ ;  /* 0x0000000c150e7210 */ /* 0x004fca0007fde0ff */
        /* <DEDUP_REMOVED lines=27> */
[----:B--2---:R0:W-:Y:S02]  /*7b1e0*/  STL.64 [R1+0x2cc0], R14 ;  /* 0x002cc00e01007387 */ /* 0x0041e40000100a00 */
[----:B0-----:R-:W-:-:S05]  /*7b1f0*/  IMAD.MOV.U32 R15, RZ, RZ, R26 ;  /* 0x000000ffff0f7224 */ /* 0x001fca00078e001a */
[----:B------:R-:W-:Y:S02]  /*7b200*/  SHF.R.S32.HI R26, RZ, 0x1f, R15 ;  /* 0x0000001fff1a7819 */ /* 0x000fe4000001140f */
        /* <DEDUP_REMOVED lines=16> */
[----:B0-----:R-:W-:-:S05]  /*7b310*/  IADD3 R20, P6, PT, R15, R5, RZ ;  /* 0x000000050f147210 */ /* 0x001fca0007fde0ff */
[----:B------:R-:W-:Y:S02]  /*7b320*/  IMAD.X R21, R26, 0x1, R3, P6 ;  /* 0x000000011a157824 */ /* 0x000fe400030e0603 */
[----:B-1----:R-:W2:Y:S04]  /*7b330*/  LDL R3, [R1] ;  /* 0x0000000001037983 */ /* 0x002ea80000100800 */
[----:B------:R0:W-:Y:S02]  /*7b340*/  STL.64 [R1+0xc28], R20 ;  /* 0x000c281401007387 */ /* 0x0001e40000100a00 */
[----:B0-----:R-:W-:-:S05]  /*7b350*/  IADD3 R20, P6, PT, R15, R2, RZ ;  /* 0x000000020f147210 */ /* 0x001fca0007fde0ff */
[----:B------:R-:W-:Y:S01]  /*7b360*/  IMAD.X R21, R26, 0x1, R0, P6 ;  /* 0x000000011a157824 */ /* 0x000fe200030e0600 */
[----:B------:R0:W-:Y:S04]  /*7b370*/  STL [R1+0x2cb8], R2 ;  /* 0x002cb80201007387 */ /* 0x0001e80000100800 */
[----:B0-----:R-:W4:Y:S04]  /*7b380*/  LDL.LU R2, [R1+0x3d8] ;  /* 0x0003d80001027983 */ /* 0x001f280000300800 */
[----:B------:R0:W-:Y:S04]  /*7b390*/  STL.64 [R1+0xc70], R20 ;  /* 0x000c701401007387 */ /* 0x0001e80000100a00 */
[----:B0-----:R-:W3:Y:S01]  /*7b3a0*/  LDL.LU.64 R20, [R1+0x2cc8] ;  /* 0x002cc80001147983 */ /* 0x001ee20000300a00 */
[----:B--2---:R-:W-:-:S05]  /*7b3b0*/  IADD3 R14, P6, PT, R15, R3, RZ ;  /* 0x000000030f0e7210 */ /* 0x004fca0007fde0ff */
[----:B------:R-:W-:-:S05]  /*7b3c0*/  IMAD.X R15, R26, 0x1, R13, P6 ;  /* 0x000000011a0f7824 */ /* 0x000fca00030e060d */
[----:B------:R0:W-:Y:S04]  /*7b3d0*/  STL.64 [R1+0xc68], R14 ;  /* 0x000c680e01007387 */ /* 0x0001e80000100a00 */
[----:B0-----:R-:W2:Y:S01]  /*7b3e0*/  LDL.LU.64 R14, [R1+0x2cc0] ;  /* 0x002cc000010e7983 */ /* 0x001ea20000300a00 */
[----:B----4-:R-:W-:-:S03]  /*7b3f0*/  SHF.R.S32.HI R26, RZ, 0x1f, R2 ;  /* 0x0000001fff1a7819 */ /* 0x010fc60000011402 */
[----:B--2---:R0:W-:Y:S02]  /*7b400*/  STL.64 [R1+0x2cb0], R14 ;  /* 0x002cb00e01007387 */ /* 0x0041e40000100a00 */
        /* <DEDUP_REMOVED lines=10> */
[----:B0-----:R-:W-:Y:S01]  /*7b4b0*/  IADD3 R14, P6, PT, R2, R9, RZ ;  /* 0x00000009020e7210 */ /* 0x001fe20007fde0ff */
[----:B-1----:R-:W-:Y:S02]  /*7b4c0*/  IMAD.MOV.U32 R8, RZ, RZ, R3 ;  /* 0x000000ffff087224 */ /* 0x002fe400078e0003 */
[----:B------:R-:W2:Y:S01]  /*7b4d0*/  LDL.LU R3, [R1+0x2cbc] ;  /* 0x002cbc0001037983 */ /* 0x000ea20000300800 */
[----:B------:R-:W-:Y:S02]  /*7b4e0*/  IMAD.MOV.U32 R9, RZ, RZ, R2 ;  /* 0x000000ffff097224 */ /* 0x000fe400078e0002 */
[----:B------:R-:W-:Y:S01]  /*7b4f0*/  IMAD.X R15, R26, 0x1, R7, P6 ;  /* 0x000000011a0f7824 */ /* 0x000fe200030e0607 */
[----:B------:R-:W4:Y:S04]  /*7b500*/  LDL.LU R2, [R1+0x2cb8] ;  /* 0x002cb80001027983 */ /* 0x000f280000300800 */
[----:B------:R0:W-:Y:S02]  /*7b510*/  STL.64 [R1+0xcd0], R14 ;  /* 0x000cd00e01007387 */ /* 0x0001e40000100a00 */
[----:B0-----:R-:W-:-:S05]  /*7b520*/  IADD3 R14, P6, PT, R9, R6, RZ ;  /* 0x00000006090e7210 */ /* 0x001fca0007fde0ff */
[----:B------:R-:W-:-:S05]  /*7b530*/  IMAD.X R15, R26, 0x1, R4, P6 ;  /* 0x000000011a0f7824 */ /* 0x000fca00030e0604 */
[----:B------:R-:W-:Y:S04]  /*7b540*/  STL.64 [R1+0xd10], R14 ;  /* 0x000d100e01007387 */ /* 0x000fe80000100a00 */
[----:B---3--:R0:W-:Y:S04]  /*7b550*/  STL.64 [R1+0x2ca0], R20 ;  /* 0x002ca01401007387 */ /* 0x0081e80000100a00 */
[----:B0-----:R-:W3:Y:S01]  /*7b560*/  LDL R21, [R1+0x3dc] ;  /* 0x0003dc0001157983 */ /* 0x001ee20000100800 */
[----:B------:R-:W-:-:S05]  /*7b570*/  IADD3 R14, P6, PT, R9, R5, RZ ;  /* 0x00000005090e7210 */ /* 0x000fca0007fde0ff */
[----:B--2---:R-:W-:-:S05]  /*7b580*/  IMAD.X R15, R26, 0x1, R3, P6 ;  /* 0x000000011a0f7824 */ /* 0x004fca00030e0603 */
[----:B------:R4:W-:Y:S02]  /*7b590*/  STL.64 [R1+0xd20], R14 ;  /* 0x000d200e01007387 */ /* 0x0009e40000100a00 */
[----:B----4-:R-:W-:-:S05]  /*7b5a0*/  IADD3 R14, P6, PT, R9, R2, RZ ;  /* 0x00000002090e7210 */ /* 0x010fca0007fde0ff */
[----:B------:R-:W-:Y:S01]  /*7b5b0*/  IMAD.X R15, R26, 0x1, R0, P6 ;  /* 0x000000011a0f7824 */ /* 0x000fe200030e0600 */
[----:B------:R-:W-:-:S05]  /*7b5c0*/  IADD3 R8, P6, PT, R9, R8, RZ ;  /* 0x0000000809087210 */ /* 0x000fca0007fde0ff */
[----:B------:R-:W-:Y:S01]  /*7b5d0*/  IMAD.X R9, R26, 0x1, R13, P6 ;  /* 0x000000011a097824 */ /* 0x000fe200030e060d */
[----:B------:R0:W-:Y:S04]  /*7b5e0*/  STL.64 [R1+0xd70], R14 ;  /* 0x000d700e01007387 */ /* 0x0001e80000100a00 */
[----:B0-----:R-:W2:Y:S04]  /*7b5f0*/  LDL.LU.64 R14, [R1+0x2cb0] ;  /* 0x002cb000010e7983 */ /* 0x001ea80000300a00 */
[----:B------:R0:W-:Y:S01]  /*7b600*/  STL.64 [R1+0xd68], R8 ;  /* 0x000d680801007387 */ /* 0x0001e20000100a00 */
[----:B---3--:R-:W-:-:S02]  /*7b610*/  SHF.R.S32.HI R26, RZ, 0x1f, R21 ;  /* 0x0000001fff1a7819 */ /* 0x008fc40000011415 */
        /* <DEDUP_REMOVED lines=8> */
[----:B---3--:R-:W-:Y:S01]  /*7b6a0*/  IMAD.X R21, R26, 0x1, R8, P6 ;  /* 0x000000011a157824 */ /* 0x008fe200030e0608 */
[----:B------:R0:W-:Y:S04]  /*7b6b0*/  STL [R1+0x2c98], R8 ;  /* 0x002c980801007387 */ /* 0x0001e80000100800 */
        /* <DEDUP_REMOVED lines=11> */
[----:B0-----:R-:W3:Y:S04]  /*7b770*/  LDL.LU.64 R20, [R1+0x2ca0] ;  /* 0x002ca00001147983 */ /* 0x001ee80000300a00 */
[----:B---3--:R0:W-:Y:S04]  /*7b780*/  STL.64 [R1+0x2c88], R20 ;  /* 0x002c881401007387 */ /* 0x0081e80000100a00 */
[----:B0-----:R-:W3:Y:S04]  /*7b790*/  LDL R20, [R1] ;  /* 0x0000000001147983 */ /* 0x001ee80000100800 */
[----:B------:R-:W4:Y:S04]  /*7b7a0*/  LDL.LU R21, [R1+0x3e0] ;  /* 0x0003e00001157983 */ /* 0x000f280000300800 */
[----:B------:R0:W-:Y:S02]  /*7b7b0*/  STL.64 [R1+0x2c90], R28 ;  /* 0x002c901c01007387 */ /* 0x0001e40000100a00 */
[----:B0-----:R-:W-:-:S05]  /*7b7c0*/  IADD3 R28, P6, PT, R8, R2, RZ ;  /* 0x00000002081c7210 */ /* 0x001fca0007fde0ff */
[----:B------:R-:W-:-:S05]  /*7b7d0*/  IMAD.X R29, R26, 0x1, R0, P6 ;  /* 0x000000011a1d7824 */ /* 0x000fca00030e0600 */
[----:B------:R3:W-:Y:S02]  /*7b7e0*/  STL.64 [R1+0xe68], R28 ;  /* 0x000e681c01007387 */ /* 0x0007e40000100a00 */
[----:B---3--:R-:W-:Y:S02]  /*7b7f0*/  IADD3 R28, P6, PT, R8, R20, RZ ;  /* 0x00000014081c7210 */ /* 0x008fe40007fde0ff */
[----:B------:R-:W3:Y:S03]  /*7b800*/  LDL.LU R8, [R1+0x2c98] ;  /* 0x002c980001087983 */ /* 0x000ee60000300800 */
[----:B------:R-:W-:Y:S01]  /*7b810*/  IMAD.X R29, R26, 0x1, R13, P6 ;  /* 0x000000011a1d7824 */ /* 0x000fe200030e060d */
[----:B----4-:R-:W-:-:S04]  /*7b820*/  SHF.R.S32.HI R26, RZ, 0x1f, R21 ;  /* 0x0000001fff1a7819 */ /* 0x010fc80000011415 */
        /* <DEDUP_REMOVED lines=24> */
[----:B0-----:R-:W3:Y:S04]  /*7b9b0*/  LDL.LU.64 R28, [R1+0x2c90] ;  /* 0x002c9000011c7983 */ /* 0x001ee80000300a00 */
[----:B------:R0:W-:Y:S04]  /*7b9c0*/  STL.64 [R1+0xf60], R20 ;  /* 0x000f601401007387 */ /* 0x0001e80000100a00 */
[----:B0-----:R-:W4:Y:S01]  /*7b9d0*/  LDL.LU.64 R20, [R1+0x2c88] ;  /* 0x002c880001147983 */ /* 0x001f220000300a00 */
[----:B------:R-:W-:Y:S01]  /*7b9e0*/  IMAD.MOV.U32 R26, RZ, RZ, R27 ;  /* 0x000000ffff1a7224 */ /* 0x000fe200078e001b */
[----:B---3--:R-:W-:-:S02]  /*7b9f0*/  SHF.R.S32.HI R27, RZ, 0x1f, R29 ;  /* 0x0000001fff1b7819 */ /* 0x008fc4000001141d */
[----:B----4-:R0:W-:Y:S04]  /*7ba00*/  STL.64 [R1+0x2c80], R20 ;  /* 0x002c801401007387 */ /* 0x0101e80000100a00 */
[----:B------:R1:W-:Y:S04]  /*7ba10*/  STL [R1+0x2c78], R12 ;  /* 0x002c780c01007387 */ /* 0x0003e80000100800 */
[----:B------:R-:W-:Y:S01]  /*7ba20*/  STL [R1+0xc], R27 ;  /* 0x00000c1b01007387 */ /* 0x000fe20000100800 */
[----:B0-----:R-:W-:-:S03]  /*7ba30*/  IADD3 R20, P6, PT, R29, R12, RZ ;  /* 0x0000000c1d147210 */ /* 0x001fc60007fde0ff */
[----:B-1----:R-:W3:Y:S02]  /*7ba40*/  LDL.LU R12, [R1+0xc] ;  /* 0x00000c00010c7983 */ /* 0x002ee40000300800 */
        /* <DEDUP_REMOVED lines=10> */
[----:B-1----:R-:W3:Y:S02]  /*7baf0*/  LDL.LU R9, [R1] ;  /* 0x0000000001097983 */ /* 0x002ee40000300800 */
[----:B------:R-:W-:-:S05]  /*7bb00*/  IMAD.X R21, R12, 0x1, R7, P6 ;  /* 0x000000010c157824 */ /* 0x000fca00030e0607 */
[----:B------:R0:W-:Y:S02]  /*7bb10*/  STL.64 [R1+0xfc8], R20 ;  /* 0x000fc81401007387 */ /* 0x0001e40000100a00 */
[----:B0-----:R-:W-:-:S05]  /*7bb20*/  IADD3 R20, P6, PT, R29, R6, RZ ;  /* 0x000000061d147210 */ /* 0x001fca0007fde0ff */
[----:B------:R-:W-:-:S05]  /*7bb30*/  IMAD.X R21, R12, 0x1, R4, P6 ;  /* 0x000000010c157824 */ /* 0x000fca00030e0604 */
[----:B------:R0:W-:Y:S02]  /*7bb40*/  STL.64 [R1+0x1008], R20 ;  /* 0x0010081401007387 */ /* 0x0001e40000100a00 */
[----:B0-----:R-:W-:-:S05]  /*7bb50*/  IADD3 R20, P6, PT, R29, R5, RZ ;  /* 0x000000051d147210 */ /* 0x001fca0007fde0ff */
[----:B------:R-:W-:-:S05]  /*7bb60*/  IMAD.X R21, R12, 0x1, R3, P6 ;  /* 0x000000010c157824 */ /* 0x000fca00030e0603 */
[----:B------:R0:W-:Y:S01]  /*7bb70*/  STL.64 [R1+0x1018], R20 ;  /* 0x0010181401007387 */ /* 0x0001e20000100a00 */
[----:B--2---:R-:W-:Y:S02]  /*7bb80*/  IMAD.MOV.U32 R27, RZ, RZ, R15 ;  /* 0x000000ffff1b7224 */ /* 0x004fe400078e000f */
[----:B------:R-:W-:Y:S01]  /*7bb90*/  IMAD.MOV.U32 R15, RZ, RZ, R28 ;  /* 0x000000ffff0f7224 */ /* 0x000fe200078e001c */
[----:B------:R1:W-:Y:S01]  /*7bba0*/  STL [R1+0x2c70], R2 ;  /* 0x002c700201007387 */ /* 0x0003e20000100800 */
[----:B0-----:R-:W-:-:S03]  /*7bbb0*/  IADD3 R20, P6, PT, R29, R2, RZ ;  /* 0x000000021d147210 */ /* 0x001fc60007fde0ff */
[----:B-1----:R-:W2:Y:S02]  /*7bbc0*/  LDL.LU R2, [R1+0x3e8] ;  /* 0x0003e80001027983 */ /* 0x002ea40000300800 */
[----:B------:R-:W-:-:S05]  /*7bbd0*/  IMAD.X R21, R12, 0x1, R0, P6 ;  /* 0x000000010c157824 */ /* 0x000fca00030e0600 */
[----:B------:R0:W-:Y:S04]  /*7bbe0*/  STL.64 [R1+0x1060], R20 ;  /* 0x0010601401007387 */ /* 0x0001e80000100a00 */
[----:B0-----:R-:W4:Y:S01]  /*7bbf0*/  LDL.LU.64 R20, [R1+0x2c80] ;  /* 0x002c800001147983 */ /* 0x001f220000300a00 */
[----:B---3--:R-:W-:-:S05]  /*7bc00*/  IADD3 R28, P6, PT, R29, R9, RZ ;  /* 0x000000091d1c7210 */ /* 0x008fca0007fde0ff */
[----:B------:R-:W-:Y:S02]  /*7bc10*/  IMAD.X R29, R12, 0x1, R13, P6 ;  /* 0x000000010c1d7824 */ /* 0x000fe400030e060d */
[----:B------:R-:W3:Y:S04]  /*7bc20*/  LDL.LU R12, [R1+0x2c78] ;  /* 0x002c7800010c7983 */ /* 0x000ee80000300800 */
[----:B------:R-:W-:Y:S04]  /*7bc30*/  STL.64 [R1+0x2c68], R22 ;  /* 0x002c681601007387 */ /* 0x000fe80000100a00 */
[----:B------:R0:W-:Y:S02]  /*7bc40*/  STL.64 [R1+0x2598], R28 ;  /* 0x0025981c01007387 */ /* 0x0001e40000100a00 */
[----:B0-----:R-:W-:-:S02]  /*7bc50*/  IMAD.MOV.U32 R28, RZ, RZ, R9 ;  /* 0x000000ffff1c7224 */ /* 0x001fc400078e0009 */
[----:B------:R-:W4:Y:S01]  /*7bc60*/  LDL.LU R9, [R1+0x2c74] ;  /* 0x002c740001097983 */ /* 0x000f220000300800 */
[----:B--2---:R-:W-:Y:S02]  /*7bc70*/  SHF.R.S32.HI R29, RZ, 0x1f, R2 ;  /* 0x0000001fff1d7819 */ /* 0x004fe40000011402 */
[----:B---3--:R-:W-:-:S05]  /*7bc80*/  IADD3 R22, P6, PT, R2, R12, RZ ;  /* 0x0000000c02167210 */ /* 0x008fca0007fde0ff */
[----:B------:R-:W-:-:S05]  /*7bc90*/  IMAD.X R23, R29, 0x1, R24, P6 ;  /* 0x000000011d177824 */ /* 0x000fca00030e0618 */
[----:B------:R0:W-:Y:S02]  /*7bca0*/  STL.64 [R1+0x3e0], R22 ;  /* 0x0003e01601007387 */ /* 0x0001e40000100a00 */
[----:B0-----:R-:W-:-:S05]  /*7bcb0*/  IADD3 R22, P6, PT, R2, R11, RZ ;  /* 0x0000000b02167210 */ /* 0x001fca0007fde0ff */
[----:B------:R-:W-:-:S05]  /*7bcc0*/  IMAD.X R23, R29, 0x1, R25, P6 ;  /* 0x000000011d177824 */ /* 0x000fca00030e0619 */
[----:B------:R-:W-:Y:S04]  /*7bcd0*/  STL.64 [R1+0x1070], R22 ;  /* 0x0010701601007387 */ /* 0x000fe80000100a00 */
[----:B------:R0:W-:Y:S04]  /*7bce0*/  STL [R1+0x2c60], R19 ;  /* 0x002c601301007387 */ /* 0x0001e80000100800 */
[----:B0-----:R-:W2:Y:S01]  /*7bcf0*/  LDL.LU R19, [R1+0x3ec] ;  /* 0x0003ec0001137983 */ /* 0x001ea20000300800 */
[----:B------:R-:W-:-:S05]  /*7bd00*/  IADD3 R22, P6, PT, R2, R10, RZ ;  /* 0x0000000a02167210 */ /* 0x000fca0007fde0ff */
[----:B------:R-:W-:-:S05]  /*7bd10*/  IMAD.X R23, R29, 0x1, R8, P6 ;  /* 0x000000011d177824 */ /* 0x000fca00030e0608 */
[----:B------:R0:W-:Y:S04]  /*7bd20*/  STL.64 [R1+0x10b0], R22 ;  /* 0x0010b01601007387 */ /* 0x0001e80000100a00 */
[----:B----4-:R1:W-:Y:S01]  /*7bd30*/  STL.64 [R1+0x2c58], R8 ;  /* 0x002c580801007387 */ /* 0x0103e20000100a00 */
        /* <DEDUP_REMOVED lines=12> */
[----:B------:R-:W-:Y:S01]  /*7be00*/  IMAD.X R23, R29, 0x1, R0, P6 ;  /* 0x000000011d177824 */ /* 0x000fe200030e0600 */
[----:B------:R-:W-:-:S05]  /*7be10*/  IADD3 R8, P6, PT, R9, R28, RZ ;  /* 0x0000001c09087210 */ /* 0x000fca0007fde0ff */
[----:B------:R-:W-:Y:S01]  /*7be20*/  IMAD.X R9, R29, 0x1, R13, P6 ;  /* 0x000000011d097824 */ /* 0x000fe200030e060d */
[----:B------:R0:W-:Y:S01]  /*7be30*/  STL.64 [R1+0x1160], R22 ;  /* 0x0011601601007387 */ /* 0x0001e20000100a00 */
[----:B--2---:R-:W-:-:S03]  /*7be40*/  SHF.R.S32.HI R29, RZ, 0x1f, R19 ;  /* 0x0000001fff1d7819 */ /* 0x004fc60000011413 */
[----:B0-----:R-:W2:Y:S04]  /*7be50*/  LDL.LU.64 R22, [R1+0x2c68] ;  /* 0x002c680001167983 */ /* 0x001ea80000300a00 */
[----:B------:R0:W-:Y:S04]  /*7be60*/  STL.64 [R1+0x1158], R8 ;  /* 0x0011580801007387 */ /* 0x0001e80000100a00 */
[----:B------:R1:W-:Y:S01]  /*7be70*/  STL.64 [R1+0x2c50], R12 ;  /* 0x002c500c01007387 */ /* 0x0003e20000100a00 */
[----:B0-----:R-:W-:Y:S01]  /*7be80*/  IADD3 R8, P6, PT, R19, R12, RZ ;  /* 0x0000000c13087210 */ /* 0x001fe20007fde0ff */
[----:B-1----:R-:W-:-:S02]  /*7be90*/  IMAD.MOV.U32 R13, RZ, RZ, R19 ;  /* 0x000000ffff0d7224 */ /* 0x002fc400078e0013 */
[----:B------:R-:W3:Y:S02]  /*7bea0*/  LDL.LU R19, [R1+0x2c60] ;  /* 0x002c600001137983 */ /* 0x000ee40000300800 */
[----:B------:R-:W-:-:S05]  /*7beb0*/  IMAD.X R9, R29, 0x1, R24, P6 ;  /* 0x000000011d097824 */ /* 0x000fca00030e0618 */
[----:B------:R0:W-:Y:S02]  /*7bec0*/  STL.64 [R1+0x1150], R8 ;  /* 0x0011500801007387 */ /* 0x0001e40000100a00 */
[----:B0-----:R-:W-:-:S05]  /*7bed0*/  IADD3 R8, P6, PT, R13, R11, RZ ;  /* 0x0000000b0d087210 */ /* 0x001fca0007fde0ff */
        /* <DEDUP_REMOVED lines=16> */
[----:B-1----:R-:W4:Y:S02]  /*7bfe0*/  LDL R21, [R1+0x3f0] ;  /* 0x0003f00001157983 */ /* 0x002f240000100800 */
        /* <DEDUP_REMOVED lines=8> */
[----:B------:R0:W-:Y:S01]  /*7c070*/  STL.64 [R1+0x1260], R24 ;  /* 0x0012601801007387 */ /* 0x0001e20000100a00 */
[----:B----4-:R-:W-:-:S03]  /*7c080*/  IADD3 R20, P6, PT, R21, R12, RZ ;  /* 0x0000000c15147210 */ /* 0x010fc60007fde0ff */
[----:B0-----:R-:W2:Y:S04]  /*7c090*/  LDL.LU.64 R24, [R1+0x2c48] ;  /* 0x002c480001187983 */ /* 0x001ea80000300a00 */
[----:B------:R0:W-:Y:S04]  /*7c0a0*/  STL [R1+0x2c38], R12 ;  /* 0x002c380c01007387 */ /* 0x0001e80000100800 */
[----:B0-----:R-:W4:Y:S01]  /*7c0b0*/  LDL.LU R12, [R1+0x3f0] ;  /* 0x0003f000010c7983 */ /* 0x001f220000300800 */
[----:B------:R-:W-:-:S05]  /*7c0c0*/  SHF.R.S32.HI R29, RZ, 0x1f, R21 ;  /* 0x0000001fff1d7819 */ /* 0x000fca0000011415 */
[----:B--2---:R-:W-:-:S05]  /*7c0d0*/  IMAD.X R21, R29, 0x1, R24, P6 ;  /* 0x000000011d157824 */ /* 0x004fca00030e0618 */
        /* <DEDUP_REMOVED lines=16> */
[----:B0-----:R-:W2:Y:S04]  /*7c1e0*/  LDL.LU.64 R20, [R1+0x2c40] ;  /* 0x002c400001147983 */ /* 0x001ea80000300a00 */
[----:B------:R0:W-:Y:S02]  /*7c1f0*/  STL.64 [R1+0x2c30], R26 ;  /* 0x002c301a01007387 */ /* 0x0001e40000100a00 */
[----:B0-----:R-:W-:-:S05]  /*7c200*/  IADD3 R26, P6, PT, R12, R2, RZ ;  /* 0x000000020c1a7210 */ /* 0x001fca0007fde0ff */
[----:B------:R-:W-:-:S05]  /*7c210*/  IMAD.X R27, R29, 0x1, R0, P6 ;  /* 0x000000011d1b7824 */ /* 0x000fca00030e0600 */
[----:B------:R0:W-:Y:S02]  /*7c220*/  STL.64 [R1+0x1380], R26 ;  /* 0x0013801a01007387 */ /* 0x0001e40000100a00 */
[----:B0-----:R-:W-:Y:S02]  /*7c230*/  IADD3 R26, P6, PT, R12, R28, RZ ;  /* 0x0000001c0c1a7210 */ /* 0x001fe40007fde0ff */
[----:B------:R-:W4:Y:S04]  /*7c240*/  LDL.LU R12, [R1+0x2c38] ;  /* 0x002c3800010c7983 */ /* 0x000f280000300800 */
[----:B------:R0:W-:Y:S04]  /*7c250*/  STL.64 [R1+0x2c28], R22 ;  /* 0x002c281601007387 */ /* 0x0001e80000100a00 */
[----:B0-----:R-:W2:Y:S01]  /*7c260*/  LDL.LU R22, [R1+0x3f4] ;  /* 0x0003f40001167983 */ /* 0x001ea20000300800 */
[----:B------:R-:W-:-:S03]  /*7c270*/  IMAD.X R27, R29, 0x1, R13, P6 ;  /* 0x000000011d1b7824 */ /* 0x000fc600030e060d */
[----:B------:R-:W3:Y:S04]  /*7c280*/  LDL.LU R23, [R1+0x3f8] ;  /* 0x0003f80001177983 */ /* 0x000ee80000300800 */
[----:B------:R4:W-:Y:S01]  /*7c290*/  STL.64 [R1+0x1378], R26 ;  /* 0x0013781a01007387 */ /* 0x0009e20000100a00 */
[----:B--2---:R-:W-:Y:S02]  /*7c2a0*/  SHF.R.S32.HI R29, RZ, 0x1f, R22 ;  /* 0x0000001fff1d7819 */ /* 0x004fe40000011416 */
        /* <DEDUP_REMOVED lines=11> */
[----:B-1----:R-:W-:-:S04]  /*7c360*/  IMAD.MOV.U32 R9, RZ, RZ, R22 ;  /* 0x000000ffff097224 */ /* 0x002fc800078e0016 */
        /* <DEDUP_REMOVED lines=10> */
[----:B--2---:R3:W-:Y:S02]  /*7c410*/  STL.64 [R1+0x2c18], R26 ;  /* 0x002c181a01007387 */ /* 0x0047e40000100a00 */
[----:B---3--:R-:W-:Y:S02]  /*7c420*/  IMAD.MOV.U32 R27, RZ, RZ, R23 ;  /* 0x000000ffff1b7224 */ /* 0x008fe400078e0017 */
[----:B------:R-:W-:Y:S01]  /*7c430*/  IMAD.X R23, R29, 0x1, R0, P6 ;  /* 0x000000011d177824 */ /* 0x000fe200030e0600 */
[----:B------:R-:W-:-:S05]  /*7c440*/  IADD3 R8, P6, PT, R9, R28, RZ ;  /* 0x0000001c09087210 */ /* 0x000fca0007fde0ff */
[----:B------:R-:W-:Y:S01]  /*7c450*/  IMAD.X R9, R29, 0x1, R13, P6 ;  /* 0x000000011d097824 */ /* 0x000fe200030e060d */
[----:B------:R0:W-:Y:S01]  /*7c460*/  STL.64 [R1+0x1490], R22 ;  /* 0x0014901601007387 */ /* 0x0001e20000100a00 */
[----:B------:R-:W-:-:S03]  /*7c470*/  SHF.R.S32.HI R29, RZ, 0x1f, R27 ;  /* 0x0000001fff1d7819 */ /* 0x000fc6000001141b */
[----:B0-----:R-:W2:Y:S04]  /*7c480*/  LDL.LU.64 R22, [R1+0x2c28] ;  /* 0x002c280001167983 */ /* 0x001ea80000300a00 */
        /* <DEDUP_REMOVED lines=8> */
[----:B------:R0:W-:Y:S02]  /*7c510*/  STL.64 [R1+0x2c10], R24 ;  /* 0x002c101801007387 */ /* 0x0001e40000100a00 */
[----:B0-----:R-:W-:-:S05]  /*7c520*/  IMAD.MOV.U32 R25, RZ, RZ, R27 ;  /* 0x000000ffff197224 */ /* 0x001fca00078e001b */
[----:B------:R-:W-:-:S05]  /*7c530*/  IADD3 R26, P6, PT, R25, R10, RZ ;  /* 0x0000000a191a7210 */ /* 0x000fca0007fde0ff */
        /* <DEDUP_REMOVED lines=16> */
[----:B------:R-:W-:Y:S01]  /*7c640*/  IMAD.X R25, R29, 0x1, R13, P6 ;  /* 0x000000011d197824 */ /* 0x000fe200030e060d */
[----:B---3--:R0:W-:Y:S04]  /*7c650*/  STL.64 [R1+0x2c08], R26 ;  /* 0x002c081a01007387 */ /* 0x0081e80000100a00 */
[----:B0-----:R-:W3:Y:S04]  /*7c660*/  LDL R27, [R1+0x3fc] ;  /* 0x0003fc00011b7983 */ /* 0x001ee80000100800 */
[----:B------:R0:W-:Y:S04]  /*7c670*/  STL.64 [R1+0x1588], R24 ;  /* 0x0015881801007387 */ /* 0x0001e80000100a00 */
[----:B0-----:R-:W4:Y:S04]  /*7c680*/  LDL.LU.64 R24, [R1+0x2c10] ;  /* 0x002c100001187983 */ /* 0x001f280000300a00 */
[----:B------:R0:W-:Y:S01]  /*7c690*/  STL [R1+0x2c00], R12 ;  /* 0x002c000c01007387 */ /* 0x0001e20000100800 */
[----:B---3--:R-:W-:-:S03]  /*7c6a0*/  IADD3 R26, P6, PT, R27, R12, RZ ;  /* 0x0000000c1b1a7210 */ /* 0x008fc60007fde0ff */
[----:B0-----:R-:W3:Y:S01]  /*7c6b0*/  LDL.LU R12, [R1+0x3fc] ;  /* 0x0003fc00010c7983 */ /* 0x001ee20000300800 */
[----:B------:R-:W-:-:S05]  /*7c6c0*/  SHF.R.S32.HI R29, RZ, 0x1f, R27 ;  /* 0x0000001fff1d7819 */ /* 0x000fca000001141b */
        /* <DEDUP_REMOVED lines=12> */
[----:B0-----:R-:W-:-:S05]  /*7c790*/  IADD3 R26, P6, PT, R12, R6, RZ ;  /* 0x000000060c1a7210 */ /* 0x001fca0007fde0ff */
[----:B------:R-:W-:Y:S01]  /*7c7a0*/  IMAD.X R27, R29, 0x1, R4, P6 ;  /* 0x000000011d1b7824 */ /* 0x000fe200030e0604 */
[----:B-1----:R-:W-:-:S04]  /*7c7b0*/  IADD3 R6, P6, PT, R12, R5, RZ ;  /* 0x000000050c067210 */ /* 0x002fc80007fde0ff */
[----:B------:R0:W-:Y:S01]  /*7c7c0*/  STL.64 [R1+0x1630], R26 ;  /* 0x0016301a01007387 */ /* 0x0001e20000100a00 */
[----:B------:R-:W-:-:S03]  /*7c7d0*/  IMAD.X R7, R29, 0x1, R3, P6 ;  /* 0x000000011d077824 */ /* 0x000fc600030e0603 */
[----:B0-----:R-:W3:Y:S04]  /*7c7e0*/  LDL.LU.64 R26, [R1+0x2c08] ;  /* 0x002c0800011a7983 */ /* 0x001ee80000300a00 */
[----:B------:R0:W-:Y:S04]  /*7c7f0*/  STL [R1+0x2bf0], R5 ;  /* 0x002bf00501007387 */ /* 0x0001e80000100800 */
[----:B0-----:R-:W4:Y:S04]  /*7c800*/  LDL.LU R5, [R1+0x404] ;  /* 0x0004040001057983 */ /* 0x001f280000300800 */
[----:B------:R0:W-:Y:S02]  /*7c810*/  STL.64 [R1+0x1640], R6 ;  /* 0x0016400601007387 */ /* 0x0001e40000100a00 */
[----:B0-----:R-:W-:-:S05]  /*7c820*/  IADD3 R6, P6, PT, R12, R2, RZ ;  /* 0x000000020c067210 */ /* 0x001fca0007fde0ff */
[----:B------:R-:W-:-:S05]  /*7c830*/  IMAD.X R7, R29, 0x1, R0, P6 ;  /* 0x000000011d077824 */ /* 0x000fca00030e0600 */
[----:B------:R0:W-:Y:S02]  /*7c840*/  STL.64 [R1+0x1688], R6 ;  /* 0x0016880601007387 */ /* 0x0001e40000100a00 */
[----:B0-----:R-:W-:Y:S02]  /*7c850*/  IADD3 R6, P6, PT, R12, R28, RZ ;  /* 0x0000001c0c067210 */ /* 0x001fe40007fde0ff */
[----:B------:R-:W3:Y:S04]  /*7c860*/  LDL.LU R12, [R1+0x2c00] ;  /* 0x002c0000010c7983 */ /* 0x000ee80000300800 */
[----:B--2---:R-:W-:Y:S01]  /*7c870*/  STL.64 [R1+0x2be8], R22 ;  /* 0x002be81601007387 */ /* 0x004fe20000100a00 */
[----:B------:R-:W-:-:S05]  /*7c880*/  IMAD.X R7, R29, 0x1, R13, P6 ;  /* 0x000000011d077824 */ /* 0x000fca00030e060d */
[----:B------:R0:W-:Y:S04]  /*7c890*/  STL.64 [R1+0x1680], R6 ;  /* 0x0016800601007387 */ /* 0x0001e80000100a00 */
[----:B0-----:R-:W2:Y:S01]  /*7c8a0*/  LDL.LU.64 R6, [R1+0x2bf8] ;  /* 0x002bf80001067983 */ /* 0x001ea20000300a00 */
[----:B----4-:R-:W-:Y:S02]  /*7c8b0*/  SHF.R.S32.HI R29, RZ, 0x1f, R5 ;  /* 0x0000001fff1d7819 */ /* 0x010fe40000011405 */
        /* <DEDUP_REMOVED lines=13> */
[----:B--2---:R-:W-:-:S05]  /*7c990*/  IMAD.X R23, R29, 0x1, R7, P6 ;  /* 0x000000011d177824 */ /* 0x004fca00030e0607 */
[----:B------:R0:W-:Y:S02]  /*7c9a0*/  STL.64 [R1+0x16e8], R22 ;  /* 0x0016e81601007387 */ /* 0x0001e40000100a00 */
[----:B0-----:R-:W-:-:S05]  /*7c9b0*/  IADD3 R22, P6, PT, R9, R6, RZ ;  /* 0x0000000609167210 */ /* 0x001fca0007fde0ff */
[----:B------:R-:W-:-:S05]  /*7c9c0*/  IMAD.X R23, R29, 0x1, R4, P6 ;  /* 0x000000011d177824 */ /* 0x000fca00030e0604 */
[----:B------:R-:W-:Y:S04]  /*7c9d0*/  STL.64 [R1+0x1728], R22 ;  /* 0x0017281601007387 */ /* 0x000fe80000100a00 */
[----:B------:R0:W-:Y:S04]  /*7c9e0*/  STL [R1+0x2bd8], R16 ;  /* 0x002bd81001007387 */ /* 0x0001e80000100800 */
[----:B0-----:R-:W2:Y:S01]  /*7c9f0*/  LDL.LU R16, [R1+0x408] ;  /* 0x0004080001107983 */ /* 0x001ea20000300800 */
[----:B---3--:R-:W-:-:S05]  /*7ca00*/  IADD3 R22, P6, PT, R9, R5, RZ ;  /* 0x0000000509167210 */ /* 0x008fca0007fde0ff */
        /* <DEDUP_REMOVED lines=8> */
[----:B--2---:R-:W-:Y:S01]  /*7ca90*/  SHF.R.S32.HI R29, RZ, 0x1f, R16 ;  /* 0x0000001fff1d7819 */ /* 0x004fe20000011410 */
[----:B---3--:R-:W-:Y:S04]  /*7caa0*/  STL.64 [R1+0x2bd0], R22 ;  /* 0x002bd01601007387 */ /* 0x008fe80000100a00 */
[----:B------:R0:W-:Y:S04]  /*7cab0*/  STL.64 [R1+0x1740], R8 ;  /* 0x0017400801007387 */ /* 0x0001e80000100a00 */
[----:B0-----:R-:W2:Y:S01]  /*7cac0*/  LDL.LU.64 R8, [R1+0x2be0] ;  /* 0x002be00001087983 */ /* 0x001ea20000300a00 */
[----:B------:R-:W-:-:S05]  /*7cad0*/  IADD3 R22, P6, PT, R16, R12, RZ ;  /* 0x0000000c10167210 */ /* 0x000fca0007fde0ff */
        /* <DEDUP_REMOVED lines=17> */
[----:B---3--:R0:W-:Y:S04]  /*7cbf0*/  STL.64 [R1+0x2bc0], R16 ;  /* 0x002bc01001007387 */ /* 0x0081e80000100a00 */
[----:B0-----:R-:W2:Y:S01]  /*7cc00*/  LDL R17, [R1+0x40c] ;  /* 0x00040c0001117983 */ /* 0x001ea20000100800 */
[----:B------:R-:W-:-:S05]  /*7cc10*/  IADD3 R22, P6, PT, R11, R5, RZ ;  /* 0x000000050b167210 */ /* 0x000fca0007fde0ff */
        /* <DEDUP_REMOVED lines=8> */
[----:B------:R0:W-:Y:S01]  /*7cca0*/  STL.64 [R1+0x1798], R10 ;  /* 0x0017980a01007387 */ /* 0x0001e20000100a00 */
[----:B--2---:R-:W-:-:S02]  /*7ccb0*/  SHF.R.S32.HI R29, RZ, 0x1f, R17 ;  /* 0x0000001fff1d7819 */ /* 0x004fc40000011411 */
[----:B0-----:R-:W-:-:S05]  /*7ccc0*/  IADD3 R10, P6, PT, R17, R12, RZ ;  /* 0x0000000c110a7210 */ /* 0x001fca0007fde0ff */
[----:B------:R-:W-:-:S05]  /*7ccd0*/  IMAD.X R11, R29, 0x1, R24, P6 ;  /* 0x000000011d0b7824 */ /* 0x000fca00030e0618 */
[----:B------:R0:W-:Y:S04]  /*7cce0*/  STL.64 [R1+0x1790], R10 ;  /* 0x0017900a01007387 */ /* 0x0001e80000100a00 */
[----:B0-----:R-:W2:Y:S02]  /*7ccf0*/  LDL.LU.64 R10, [R1+0x2bc8] ;  /* 0x002bc800010a7983 */ /* 0x001ea40000300a00 */
[----:B--2---:R-:W-:Y:S02]  /*7cd00*/  IADD3 R16, P6, PT, R17, R11, RZ ;  /* 0x0000000b11107210 */ /* 0x004fe40007fde0ff */
[----:B------:R0:W-:Y:S04]  /*7cd10*/  STL [R1+0x2bbc], R11 ;  /* 0x002bbc0b01007387 */ /* 0x0001e80000100800 */
[----:B0-----:R-:W2:Y:S01]  /*7cd20*/  LDL.LU R11, [R1+0x40c] ;  /* 0x00040c00010b7983 */ /* 0x001ea20000300800 */
[----:B------:R-:W-:-:S05]  /*7cd30*/  IMAD.X R17, R29, 0x1, R25, P6 ;  /* 0x000000011d117824 */ /* 0x000fca00030e0619 */
        /* <DEDUP_REMOVED lines=14> */
[----:B--2---:R0:W-:Y:S04]  /*7ce20*/  STL [R1+0x2bb8], R16 ;  /* 0x002bb81001007387 */ /* 0x0041e80000100800 */
[----:B0-----:R-:W2:Y:S04]  /*7ce30*/  LDL.LU R16, [R1+0x410] ;  /* 0x0004100001107983 */ /* 0x001ea80000300800 */
[----:B------:R0:W-:Y:S02]  /*7ce40*/  STL.64 [R1+0x2bb0], R26 ;  /* 0x002bb01a01007387 */ /* 0x0001e40000100a00 */
[----:B0-----:R-:W-:-:S05]  /*7ce50*/  IADD3 R26, P6, PT, R11, R2, RZ ;  /* 0x000000020b1a7210 */ /* 0x001fca0007fde0ff */
[----:B------:R-:W-:-:S05]  /*7ce60*/  IMAD.X R27, R29, 0x1, R0, P6 ;  /* 0x000000011d1b7824 */ /* 0x000fca00030e0600 */
[----:B------:R0:W-:Y:S02]  /*7ce70*/  STL.64 [R1+0x17f0], R26 ;  /* 0x0017f01a01007387 */ /* 0x0001e40000100a00 */
[----:B0-----:R-:W-:Y:S02]  /*7ce80*/  IADD3 R26, P6, PT, R11, R28, RZ ;  /* 0x0000001c0b1a7210 */ /* 0x001fe40007fde0ff */
[----:B------:R-:W4:Y:S03]  /*7ce90*/  LDL.LU R11, [R1+0x2bbc] ;  /* 0x002bbc00010b7983 */ /* 0x000f260000300800 */
[----:B------:R-:W-:-:S05]  /*7cea0*/  IMAD.X R27, R29, 0x1, R13, P6 ;  /* 0x000000011d1b7824 */ /* 0x000fca00030e060d */
[----:B------:R0:W-:Y:S01]  /*7ceb0*/  STL.64 [R1+0x17e8], R26 ;  /* 0x0017e81a01007387 */ /* 0x0001e20000100a00 */
[----:B--2---:R-:W-:Y:S02]  /*7cec0*/  SHF.R.S32.HI R29, RZ, 0x1f, R16 ;  /* 0x0000001fff1d7819 */ /* 0x004fe40000011410 */
        /* <DEDUP_REMOVED lines=25> */
[----:B------:R-:W-:-:S03]  /*7d060*/  IADD3 R8, P6, PT, R9, R28, RZ ;  /* 0x0000001c09087210 */ /* 0x000fc60007fde0ff */
[----:B----4-:R0:W-:Y:S04]  /*7d070*/  STL.64 [R1+0x2ba0], R26 ;  /* 0x002ba01a01007387 */ /* 0x0101e80000100a00 */
[----:B0-----:R-:W4:Y:S01]  /*7d080*/  LDL.LU R27, [R1+0x414] ;  /* 0x00041400011b7983 */ /* 0x001f220000300800 */
[----:B------:R-:W-:-:S05]  /*7d090*/  IMAD.X R9, R29, 0x1, R13, P6 ;  /* 0x000000011d097824 */ /* 0x000fca00030e060d */
[----:B------:R0:W-:Y:S01]  /*7d0a0*/  STL.64 [R1+0x1a08], R8 ;  /* 0x001a080801007387 */ /* 0x0001e20000100a00 */
[----:B----4-:R-:W-:Y:S02]  /*7d0b0*/  SHF.R.S32.HI R29, RZ, 0x1f, R27 ;  /* 0x0000001fff1d7819 */ /* 0x010fe4000001141b */
[----:B0-----:R-:W-:-:S05]  /*7d0c0*/  IADD3 R8, P6, PT, R27, R12, RZ ;  /* 0x0000000c1b087210 */ /* 0x001fca0007fde0ff */
        /* <DEDUP_REMOVED lines=13> */
[----:B------:R0:W-:Y:S04]  /*7d1a0*/  STL.64 [R1+0x1a28], R26 ;  /* 0x001a281a01007387 */ /* 0x0001e80000100a00 */
[----:B------:R1:W-:Y:S01]  /*7d1b0*/  STL.64 [R1+0x2b90], R20 ;  /* 0x002b901401007387 */ /* 0x0003e20000100a00 */
[----:B0-----:R-:W-:-:S05]  /*7d1c0*/  IADD3 R26, P6, PT, R25, R6, RZ ;  /* 0x00000006191a7210 */ /* 0x001fca0007fde0ff */
[----:B------:R-:W-:-:S05]  /*7d1d0*/  IMAD.X R27, R29, 0x1, R4, P6 ;  /* 0x000000011d1b7824 */ /* 0x000fca00030e0604 */
[----:B------:R0:W-:Y:S04]  /*7d1e0*/  STL.64 [R1+0x1a30], R26 ;  /* 0x001a301a01007387 */ /* 0x0001e80000100a00 */
[----:B-1----:R-:W4:Y:S01]  /*7d1f0*/  LDL R21, [R1+0x418] ;  /* 0x0004180001157983 */ /* 0x002f220000100800 */
        /* <DEDUP_REMOVED lines=10> */
[----:B0-----:R-:W2:Y:S01]  /*7d2a0*/  LDL.LU.64 R24, [R1+0x2b98] ;  /* 0x002b980001187983 */ /* 0x001ea20000300a00 */
[----:B----4-:R-:W-:-:S02]  /*7d2b0*/  SHF.R.S32.HI R29, RZ, 0x1f, R21 ;  /* 0x0000001fff1d7819 */ /* 0x010fc40000011415 */
[----:B------:R-:W-:-:S05]  /*7d2c0*/  IADD3 R20, P6, PT, R21, R12, RZ ;  /* 0x0000000c15147210 */ /* 0x000fca0007fde0ff */
[----:B--2---:R-:W-:Y:S01]  /*7d2d0*/  IMAD.X R21, R29, 0x1, R24, P6 ;  /* 0x000000011d157824 */ /* 0x004fe200030e0618 */
[----:B------:R0:W-:Y:S04]  /*7d2e0*/  STL [R1+0x2b8c], R24 ;  /* 0x002b8c1801007387 */ /* 0x0001e80000100800 */
        /* <DEDUP_REMOVED lines=18> */
[----:B------:R0:W-:Y:S04]  /*7d410*/  STL [R1+0x2b88], R15 ;  /* 0x002b880f01007387 */ /* 0x0001e80000100800 */
[----:B0-----:R-:W4:Y:S04]  /*7d420*/  LDL.LU R15, [R1+0x41c] ;  /* 0x00041c00010f7983 */ /* 0x001f280000300800 */
[----:B------:R0:W-:Y:S02]  /*7d430*/  STL.64 [R1+0x2b80], R16 ;  /* 0x002b801001007387 */ /* 0x0001e40000100a00 */
[----:B0-----:R-:W-:-:S05]  /*7d440*/  IADD3 R16, P6, PT, R24, R2, RZ ;  /* 0x0000000218107210 */ /* 0x001fca0007fde0ff */
[----:B------:R-:W-:-:S05]  /*7d450*/  IMAD.X R17, R29, 0x1, R0, P6 ;  /* 0x000000011d117824 */ /* 0x000fca00030e0600 */
[----:B------:R0:W-:Y:S02]  /*7d460*/  STL.64 [R1+0x1a88], R16 ;  /* 0x001a881001007387 */ /* 0x0001e40000100a00 */
[----:B0-----:R-:W-:Y:S02]  /*7d470*/  IADD3 R16, P6, PT, R24, R28, RZ ;  /* 0x0000001c18107210 */ /* 0x001fe40007fde0ff */
[----:B------:R-:W2:Y:S03]  /*7d480*/  LDL.LU R24, [R1+0x2b8c] ;  /* 0x002b8c0001187983 */ /* 0x000ea60000300800 */
[----:B------:R-:W-:-:S05]  /*7d490*/  IMAD.X R17, R29, 0x1, R13, P6 ;  /* 0x000000011d117824 */ /* 0x000fca00030e060d */
[----:B------:R0:W-:Y:S01]  /*7d4a0*/  STL.64 [R1+0x1a80], R16 ;  /* 0x001a801001007387 */ /* 0x0001e20000100a00 */
[----:B----4-:R-:W-:Y:S02]  /*7d4b0*/  SHF.R.S32.HI R29, RZ, 0x1f, R15 ;  /* 0x0000001fff1d7819 */ /* 0x010fe4000001140f */
        /* <DEDUP_REMOVED lines=85> */
[----:B0-----:R-:W4:Y:S04]  /*7da10*/  LDL.LU.64 R20, [R1+0x2b60] ;  /* 0x002b600001147983 */ /* 0x001f280000300a00 */
[----:B----4-:R0:W-:Y:S02]  /*7da20*/  STL.64 [R1+0x2b50], R20 ;  /* 0x002b501401007387 */ /* 0x0101e40000100a00 */
[----:B0-----:R-:W-:-:S05]  /*7da30*/  IADD3 R20, P6, PT, R24, R2, RZ ;  /* 0x0000000218147210 */ /* 0x001fca0007fde0ff */
[----:B------:R-:W-:-:S05]  /*7da40*/  IMAD.X R21, R29, 0x1, R0, P6 ;  /* 0x000000011d157824 */ /* 0x000fca00030e0600 */
[----:B------:R0:W-:Y:S02]  /*7da50*/  STL.64 [R1+0x1b28], R20 ;  /* 0x001b281401007387 */ /* 0x0001e40000100a00 */
[----:B0-----:R-:W-:Y:S02]  /*7da60*/  IADD3 R20, P6, PT, R24, R28, RZ ;  /* 0x0000001c18147210 */ /* 0x001fe40007fde0ff */
[----:B------:R-:W4:Y:S03]  /*7da70*/  LDL.LU R24, [R1+0x2b5c] ;  /* 0x002b5c0001187983 */ /* 0x000f260000300800 */
[----:B------:R-:W-:Y:S01]  /*7da80*/  IMAD.X R21, R29, 0x1, R13, P6 ;  /* 0x000000011d157824 */ /* 0x000fe200030e060d */
[----:B--2---:R-:W-:-:S04]  /*7da90*/  SHF.R.S32.HI R29, RZ, 0x1f, R9 ;  /* 0x0000001fff1d7819 */ /* 0x004fc80000011409 */
[----:B------:R0:W-:Y:S04]  /*7daa0*/  STL.64 [R1+0x1b38], R20 ;  /* 0x001b381401007387 */ /* 0x0001e80000100a00 */
[----:B------:R1:W-:Y:S01]  /*7dab0*/  STL.64 [R1+0x2b48], R12 ;  /* 0x002b480c01007387 */ /* 0x0003e20000100a00 */
[----:B0-----:R-:W-:Y:S01]  /*7dac0*/  IADD3 R20, P6, PT, R9, R12, RZ ;  /* 0x0000000c09147210 */ /* 0x001fe20007fde0ff */
[----:B-1----:R-:W-:Y:S02]  /*7dad0*/  IMAD.MOV.U32 R12, RZ, RZ, R9 ;  /* 0x000000ffff0c7224 */ /* 0x002fe400078e0009 */
[----:B------:R-:W2:Y:S04]  /*7dae0*/  LDL.LU R9, [R1+0x2b58] ;  /* 0x002b580001097983 */ /* 0x000ea80000300800 */
[----:B------:R-:W2:Y:S01]  /*7daf0*/  LDL.LU R13, [R1+0x42c] ;  /* 0x00042c00010d7983 */ /* 0x000ea20000300800 */
        /* <DEDUP_REMOVED lines=8> */
[----:B--2---:R1:W-:Y:S01]  /*7db80*/  STL.64 [R1+0x2b40], R8 ;  /* 0x002b400801007387 */ /* 0x0043e20000100a00 */
        /* <DEDUP_REMOVED lines=13> */
[----:B0-----:R-:W-:Y:S02]  /*7dc60*/  IMAD.MOV.U32 R21, RZ, RZ, R13 ;  /* 0x000000ffff157224 */ /* 0x001fe400078e000d */
[----:B------:R-:W-:-:S05]  /*7dc70*/  IMAD.X R13, R29, 0x1, R0, P6 ;  /* 0x000000011d0d7824 */ /* 0x000fca00030e0600 */
[----:B------:R0:W-:Y:S04]  /*7dc80*/  STL.64 [R1+0x1b80], R12 ;  /* 0x001b800c01007387 */ /* 0x0001e80000100a00 */
[----:B0-----:R-:W2:Y:S01]  /*7dc90*/  LDL.LU.64 R12, [R1+0x2b48] ;  /* 0x002b4800010c7983 */ /* 0x001ea20000300a00 */
[----:B------:R-:W-:-:S05]  /*7dca0*/  IADD3 R8, P6, PT, R9, R28, RZ ;  /* 0x0000001c09087210 */ /* 0x000fca0007fde0ff */
[----:B--2---:R-:W-:Y:S01]  /*7dcb0*/  IMAD.X R9, R29, 0x1, R13, P6 ;  /* 0x000000011d097824 */ /* 0x004fe200030e060d */
[----:B------:R-:W-:-:S04]  /*7dcc0*/  SHF.R.S32.HI R29, RZ, 0x1f, R21 ;  /* 0x0000001fff1d7819 */ /* 0x000fc80000011415 */
        /* <DEDUP_REMOVED lines=26> */
[----:B------:R0:W-:Y:S04]  /*7de70*/  STL.64 [R1+0x2b28], R14 ;  /* 0x002b280e01007387 */ /* 0x0001e80000100a00 */
[----:B0-----:R-:W4:Y:S01]  /*7de80*/  LDL R15, [R1+0x430] ;  /* 0x00043000010f7983 */ /* 0x001f220000100800 */
[----:B------:R-:W-:-:S05]  /*7de90*/  IADD3 R24, P6, PT, R25, R28, RZ ;  /* 0x0000001c19187210 */ /* 0x000fca0007fde0ff */
[----:B------:R-:W-:-:S05]  /*7dea0*/  IMAD.X R25, R29, 0x1, R13, P6 ;  /* 0x000000011d197824 */ /* 0x000fca00030e060d */
[----:B------:R0:W-:Y:S04]  /*7deb0*/  STL.64 [R1+0x428], R24 ;  /* 0x0004281801007387 */ /* 0x0001e80000100a00 */
[----:B0-----:R-:W2:Y:S04]  /*7dec0*/  LDL.LU.64 R24, [R1+0x2b30] ;  /* 0x002b300001187983 */ /* 0x001ea80000300a00 */
[----:B------:R0:W-:Y:S01]  /*7ded0*/  STL [R1+0x2b20], R12 ;  /* 0x002b200c01007387 */ /* 0x0001e20000100800 */
[----:B----4-:R-:W-:-:S03]  /*7dee0*/  IADD3 R14, P6, PT, R15, R12, RZ ;  /* 0x0000000c0f0e7210 */ /* 0x010fc60007fde0ff */
        /* <DEDUP_REMOVED lines=27> */
[----:B------:R-:W3:Y:S03]  /*7e0a0*/  LDL.LU R12, [R1+0x2b20] ;  /* 0x002b2000010c7983 */ /* 0x000ee60000300800 */
[----:B------:R-:W-:Y:S01]  /*7e0b0*/  IMAD.X R7, R29, 0x1, R13, P6 ;  /* 0x000000011d077824 */ /* 0x000fe200030e060d */
[----:B--2---:R-:W-:Y:S04]  /*7e0c0*/  STL.64 [R1+0x2b08], R14 ;  /* 0x002b080e01007387 */ /* 0x004fe80000100a00 */
[----:B------:R0:W-:Y:S01]  /*7e0d0*/  STL.64 [R1+0x1bf0], R6 ;  /* 0x001bf00601007387 */ /* 0x0001e20000100a00 */
[----:B----4-:R-:W-:-:S03]  /*7e0e0*/  SHF.R.S32.HI R29, RZ, 0x1f, R3 ;  /* 0x0000001fff1d7819 */ /* 0x010fc60000011403 */
[----:B0-----:R-:W2:Y:S01]  /*7e0f0*/  LDL.LU.64 R6, [R1+0x2b18] ;  /* 0x002b180001067983 */ /* 0x001ea20000300a00 */
[----:B---3--:R-:W-:-:S05]  /*7e100*/  IADD3 R14, P6, PT, R3, R12, RZ ;  /* 0x0000000c030e7210 */ /* 0x008fca0007fde0ff */
[----:B------:R-:W-:-:S05]  /*7e110*/  IMAD.X R15, R29, 0x1, R24, P6 ;  /* 0x000000011d0f7824 */ /* 0x000fca00030e0618 */
[----:B------:R0:W-:Y:S02]  /*7e120*/  STL.64 [R1+0x1be8], R14 ;  /* 0x001be80e01007387 */ /* 0x0001e40000100a00 */
[----:B0-----:R-:W-:-:S05]  /*7e130*/  IADD3 R14, P6, PT, R3, R11, RZ ;  /* 0x0000000b030e7210 */ /* 0x001fca0007fde0ff */
[----:B------:R-:W-:-:S05]  /*7e140*/  IMAD.X R15, R29, 0x1, R25, P6 ;  /* 0x000000011d0f7824 */ /* 0x000fca00030e0619 */
[----:B------:R-:W-:Y:S04]  /*7e150*/  STL.64 [R1+0x1c00], R14 ;  /* 0x001c000e01007387 */ /* 0x000fe80000100a00 */
[----:B------:R0:W-:Y:S04]  /*7e160*/  STL [R1+0x2b00], R19 ;  /* 0x002b001301007387 */ /* 0x0001e80000100800 */
[----:B0-----:R-:W3:Y:S01]  /*7e170*/  LDL.LU R19, [R1+0x438] ;  /* 0x0004380001137983 */ /* 0x001ee20000300800 */
[----:B------:R-:W-:-:S05]  /*7e180*/  IADD3 R14, P6, PT, R3, R10, RZ ;  /* 0x0000000a030e7210 */ /* 0x000fca0007fde0ff */
[----:B------:R-:W-:-:S05]  /*7e190*/  IMAD.X R15, R29, 0x1, R8, P6 ;  /* 0x000000011d0f7824 */ /* 0x000fca00030e0608 */
[----:B------:R0:W-:Y:S04]  /*7e1a0*/  STL.64 [R1+0x1bf8], R14 ;  /* 0x001bf80e01007387 */ /* 0x0001e80000100a00 */
[----:B------:R1:W-:Y:S01]  /*7e1b0*/  STL.64 [R1+0x2af8], R8 ;  /* 0x002af80801007387 */ /* 0x0003e20000100a00 */
[----:B0-----:R-:W-:Y:S01]  /*7e1c0*/  IADD3 R14, P6, PT, R3, R9, RZ ;  /* 0x00000009030e7210 */ /* 0x001fe20007fde0ff */
[----:B-1----:R-:W-:Y:S02]  /*7e1d0*/  IMAD.MOV.U32 R9, RZ, RZ, R3 ;  /* 0x000000ffff097224 */ /* 0x002fe400078e0003 */
[----:B------:R-:W4:Y:S02]  /*7e1e0*/  LDL.LU R3, [R1+0x2b10] ;  /* 0x002b100001037983 */ /* 0x000f240000300800 */
[----:B--2---:R-:W-:-:S05]  /*7e1f0*/  IMAD.X R15, R29, 0x1, R7, P6 ;  /* 0x000000011d0f7824 */ /* 0x004fca00030e0607 */
[----:B------:R0:W-:Y:S02]  /*7e200*/  STL.64 [R1+0x1c08], R14 ;  /* 0x001c080e01007387 */ /* 0x0001e40000100a00 */
[----:B0-----:R-:W-:-:S05]  /*7e210*/  IADD3 R14, P6, PT, R9, R6, RZ ;  /* 0x00000006090e7210 */ /* 0x001fca0007fde0ff */
[----:B------:R-:W-:-:S05]  /*7e220*/  IMAD.X R15, R29, 0x1, R4, P6 ;  /* 0x000000011d0f7824 */ /* 0x000fca00030e0604 */
[----:B------:R0:W-:Y:S02]  /*7e230*/  STL.64 [R1+0x1c20], R14 ;  /* 0x001c200e01007387 */ /* 0x0001e40000100a00 */
[----:B0-----:R-:W-:-:S05]  /*7e240*/  IADD3 R14, P6, PT, R9, R5, RZ ;  /* 0x00000005090e7210 */ /* 0x001fca0007fde0ff */
[----:B----4-:R-:W-:-:S05]  /*7e250*/  IMAD.X R15, R29, 0x1, R3, P6 ;  /* 0x000000011d0f7824 */ /* 0x010fca00030e0603 */
[----:B------:R0:W-:Y:S02]  /*7e260*/  STL.64 [R1+0x1c18], R14 ;  /* 0x001c180e01007387 */ /* 0x0001e40000100a00 */
[----:B0-----:R-:W-:-:S05]  /*7e270*/  IADD3 R14, P6, PT, R9, R2, RZ ;  /* 0x00000002090e7210 */ /* 0x001fca0007fde0ff */
[----:B------:R-:W-:Y:S01]  /*7e280*/  IMAD.X R15, R29, 0x1, R0, P6 ;  /* 0x000000011d0f7824 */ /* 0x000fe200030e0600 */
[----:B------:R-:W-:-:S05]  /*7e290*/  IADD3 R8, P6, PT, R9, R28, RZ ;  /* 0x0000001c09087210 */ /* 0x000fca0007fde0ff */
[----:B------:R-:W-:Y:S01]  /*7e2a0*/  IMAD.X R9, R29, 0x1, R13, P6 ;  /* 0x000000011d097824 */ /* 0x000fe200030e060d */
[----:B------:R0:W-:Y:S01]  /*7e2b0*/  STL.64 [R1+0x1c40], R14 ;  /* 0x001c400e01007387 */ /* 0x0001e20000100a00 */
[----:B---3--:R-:W-:-:S03]  /*7e2c0*/  SHF.R.S32.HI R29, RZ, 0x1f, R19 ;  /* 0x0000001fff1d7819 */ /* 0x008fc60000011413 */
        /* <DEDUP_REMOVED lines=35> */
[----:B0-----:R-:W2:Y:S01]  /*7e500*/  LDL.LU.64 R24, [R1+0x2ae8] ;  /* 0x002ae80001187983 */ /* 0x001ea20000300a00 */
[----:B----4-:R-:W-:Y:S02]  /*7e510*/  SHF.R.S32.HI R29, RZ, 0x1f, R27 ;  /* 0x0000001fff1d7819 */ /* 0x010fe4000001141b */
        /* <DEDUP_REMOVED lines=21> */
[----:B--2---:R0:W-:Y:S02]  /*7e670*/  STL.64 [R1+0x2ad0], R26 ;  /* 0x002ad01a01007387 */ /* 0x0041e40000100a00 */
[----:B0-----:R-:W-:-:S05]  /*7e680*/  IADD3 R26, P6, PT, R24, R2, RZ ;  /* 0x00000002181a7210 */ /* 0x001fca0007fde0ff */
[----:B------:R-:W-:-:S05]  /*7e690*/  IMAD.X R27, R29, 0x1, R0, P6 ;  /* 0x000000011d1b7824 */ /* 0x000fca00030e0600 */
[----:B------:R0:W-:Y:S02]  /*7e6a0*/  STL.64 [R1+0x1c98], R26 ;  /* 0x001c981a01007387 */ /* 0x0001e40000100a00 */
[----:B0-----:R-:W-:Y:S02]  /*7e6b0*/  IADD3 R26, P6, PT, R24, R28, RZ ;  /* 0x0000001c181a7210 */ /* 0x001fe40007fde0ff */
[----:B------:R-:W2:Y:S04]  /*7e6c0*/  LDL.LU R24, [R1+0x2ad8] ;  /* 0x002ad80001187983 */ /* 0x000ea80000300800 */
[----:B------:R0:W-:Y:S01]  /*7e6d0*/  STL [R1+0x2ac8], R13 ;  /* 0x002ac80d01007387 */ /* 0x0001e20000100800 */
[----:B------:R-:W-:-:S03]  /*7e6e0*/  IMAD.X R27, R29, 0x1, R13, P6 ;  /* 0x000000011d1b7824 */ /* 0x000fc600030e060d */
[----:B0-----:R-:W4:Y:S04]  /*7e6f0*/  LDL.LU R13, [R1+0x440] ;  /* 0x00044000010d7983 */ /* 0x001f280000300800 */
        /* <DEDUP_REMOVED lines=16> */
[----:B------:R-:W-:-:S05]  /*7e800*/  IMAD.X R27, R29, 0x1, R4, P6 ;  /* 0x000000011d1b7824 */ /* 0x000fca00030e0604 */
[----:B------:R0:W-:Y:S01]  /*7e810*/  STL.64 [R1+0x1cc0], R26 ;  /* 0x001cc01a01007387 */ /* 0x0001e20000100a00 */
[----:B-1----:R-:W-:-:S03]  /*7e820*/  IADD3 R6, P6, PT, R13, R5, RZ ;  /* 0x000000050d067210 */ /* 0x002fc60007fde0ff */
[----:B0-----:R-:W2:Y:S02]  /*7e830*/  LDL.LU.64 R26, [R1+0x2ad0] ;  /* 0x002ad000011a7983 */ /* 0x001ea40000300a00 */
[----:B------:R-:W-:-:S05]  /*7e840*/  IMAD.X R7, R29, 0x1, R3, P6 ;  /* 0x000000011d077824 */ /* 0x000fca00030e0603 */
[----:B------:R0:W-:Y:S02]  /*7e850*/  STL.64 [R1+0x1cd8], R6 ;  /* 0x001cd80601007387 */ /* 0x0001e40000100a00 */
[----:B0-----:R-:W-:-:S05]  /*7e860*/  IADD3 R6, P6, PT, R13, R2, RZ ;  /* 0x000000020d067210 */ /* 0x001fca0007fde0ff */
[----:B------:R-:W-:-:S05]  /*7e870*/  IMAD.X R7, R29, 0x1, R0, P6 ;  /* 0x000000011d077824 */ /* 0x000fca00030e0600 */
[----:B------:R0:W-:Y:S02]  /*7e880*/  STL.64 [R1+0x1cd0], R6 ;  /* 0x001cd00601007387 */ /* 0x0001e40000100a00 */
[----:B0-----:R-:W-:Y:S02]  /*7e890*/  IADD3 R6, P6, PT, R13, R28, RZ ;  /* 0x0000001c0d067210 */ /* 0x001fe40007fde0ff */
[----:B------:R-:W4:Y:S04]  /*7e8a0*/  LDL.LU R13, [R1+0x2ac8] ;  /* 0x002ac800010d7983 */ /* 0x000f280000300800 */
[----:B--2---:R0:W-:Y:S04]  /*7e8b0*/  STL.64 [R1+0x2ab0], R26 ;  /* 0x002ab01a01007387 */ /* 0x0041e80000100a00 */
[----:B0-----:R-:W2:Y:S04]  /*7e8c0*/  LDL.LU R27, [R1+0x444] ;  /* 0x00044400011b7983 */ /* 0x001ea80000300800 */
[----:B------:R-:W-:Y:S01]  /*7e8d0*/  STL.64 [R1+0x2ab8], R14 ;  /* 0x002ab80e01007387 */ /* 0x000fe20000100a00 */
[----:B----4-:R-:W-:-:S05]  /*7e8e0*/  IMAD.X R7, R29, 0x1, R13, P6 ;  /* 0x000000011d077824 */ /* 0x010fca00030e060d */
[----:B------:R0:W-:Y:S04]  /*7e8f0*/  STL.64 [R1+0x1ce0], R6 ;  /* 0x001ce00601007387 */ /* 0x0001e80000100a00 */
[----:B0-----:R-:W4:Y:S01]  /*7e900*/  LDL.LU.64 R6, [R1+0x2ac0] ;  /* 0x002ac00001067983 */ /* 0x001f220000300a00 */
[----:B--2---:R-:W-:Y:S02]  /*7e910*/  SHF.R.S32.HI R29, RZ, 0x1f, R27 ;  /* 0x0000001fff1d7819 */ /* 0x004fe4000001141b */
        /* <DEDUP_REMOVED lines=10> */
[----:B----4-:R-:W-:-:S05]  /*7e9c0*/  IMAD.X R15, R29, 0x1, R7, P6 ;  /* 0x000000011d0f7824 */ /* 0x010fca00030e0607 */
[----:B------:R0:W-:Y:S04]  /*7e9d0*/  STL.64 [R1+0x1d00], R14 ;  /* 0x001d000e01007387 */ /* 0x0001e80000100a00 */
[----:B------:R1:W-:Y:S01]  /*7e9e0*/  STL.64 [R1+0x2aa8], R20 ;  /* 0x002aa81401007387 */ /* 0x0003e20000100a00 */
[----:B0-----:R-:W-:-:S05]  /*7e9f0*/  IADD3 R14, P6, PT, R27, R6, RZ ;  /* 0x000000061b0e7210 */ /* 0x001fca0007fde0ff */
[----:B------:R-:W-:-:S05]  /*7ea00*/  IMAD.X R15, R29, 0x1, R4, P6 ;  /* 0x000000011d0f7824 */ /* 0x000fca00030e0604 */
[----:B------:R0:W-:Y:S04]  /*7ea10*/  STL.64 [R1+0x1cf8], R14 ;  /* 0x001cf80e01007387 */ /* 0x0001e80000100a00 */
[----:B-1----:R-:W2:Y:S01]  /*7ea20*/  LDL R21, [R1+0x448] ;  /* 0x0004480001157983 */ /* 0x002ea20000100800 */
        /* <DEDUP_REMOVED lines=8> */
[----:B0-----:R-:W4:Y:S04]  /*7eab0*/  LDL.LU.64 R14, [R1+0x2ab8] ;  /* 0x002ab800010e7983 */ /* 0x001f280000300a00 */
[----:B------:R0:W-:Y:S04]  /*7eac0*/  STL.64 [R1+0x1d18], R26 ;  /* 0x001d181a01007387 */ /* 0x0001e80000100a00 */
[----:B0-----:R-:W3:Y:S04]  /*7ead0*/  LDL.LU.64 R26, [R1+0x2ab0] ;  /* 0x002ab000011a7983 */ /* 0x001ee80000300a00 */
[----:B------:R0:W-:Y:S01]  /*7eae0*/  STL [R1+0x2aa4], R12 ;  /* 0x002aa40c01007387 */ /* 0x0001e20000100800 */
[----:B--2---:R-:W-:-:S03]  /*7eaf0*/  IADD3 R20, P6, PT, R21, R12, RZ ;  /* 0x0000000c15147210 */ /* 0x004fc60007fde0ff */
[----:B0-----:R-:W2:Y:S01]  /*7eb00*/  LDL.LU R12, [R1+0x448] ;  /* 0x00044800010c7983 */ /* 0x001ea20000300800 */
[----:B------:R-:W-:-:S05]  /*7eb10*/  SHF.R.S32.HI R29, RZ, 0x1f, R21 ;  /* 0x0000001fff1d7819 */ /* 0x000fca0000011415 */
        /* <DEDUP_REMOVED lines=18> */
[----:B--2---:R0:W-:Y:S04]  /*7ec40*/  STL.64 [R1+0x2a98], R20 ;  /* 0x002a981401007387 */ /* 0x0041e80000100a00 */
[----:B------:R1:W-:Y:S01]  /*7ec50*/  STL [R1+0x2aa0], R0 ;  /* 0x002aa00001007387 */ /* 0x0003e20000100800 */
[----:B0-----:R-:W-:-:S05]  /*7ec60*/  IADD3 R20, P6, PT, R12, R2, RZ ;  /* 0x000000020c147210 */ /* 0x001fca0007fde0ff */
[C---:B------:R-:W-:Y:S02]  /*7ec70*/  IMAD.X R21, R29.reuse, 0x1, R0, P6 ;  /* 0x000000011d157824 */ /* 0x040fe400030e0600 */
[----:B-1----:R-:W2:Y:S04]  /*7ec80*/  LDL.LU R0, [R1+0x44c] ;  /* 0x00044c0001007983 */ /* 0x002ea80000300800 */
[----:B------:R0:W-:Y:S02]  /*7ec90*/  STL.64 [R1+0x1d60], R20 ;  /* 0x001d601401007387 */ /* 0x0001e40000100a00 */
[----:B0-----:R-:W-:Y:S02]  /*7eca0*/  IADD3 R20, P6, PT, R12, R28, RZ ;  /* 0x0000001c0c147210 */ /* 0x001fe40007fde0ff */
[----:B------:R-:W3:Y:S03]  /*7ecb0*/  LDL.LU R12, [R1+0x2aa4] ;  /* 0x002aa400010c7983 */ /* 0x000ee60000300800 */
[----:B------:R-:W-:-:S05]  /*7ecc0*/  IMAD.X R21, R29, 0x1, R13, P6 ;  /* 0x000000011d157824 */ /* 0x000fca00030e060d */
[----:B------:R3:W-:Y:S01]  /*7ecd0*/  STL.64 [R1+0x1d48], R20 ;  /* 0x001d481401007387 */ /* 0x0007e20000100a00 */
[----:B--2---:R-:W-:Y:S02]  /*7ece0*/  SHF.R.S32.HI R29, RZ, 0x1f, R0 ;  /* 0x0000001fff1d7819 */ /* 0x004fe40000011400 */
        /* <DEDUP_REMOVED lines=25> */
[----:B------:R-:W-:-:S03]  /*7ee80*/  IADD3 R8, P6, PT, R9, R28, RZ ;  /* 0x0000001c09087210 */ /* 0x000fc60007fde0ff */
[----:B--2---:R0:W-:Y:S04]  /*7ee90*/  STL.64 [R1+0x2a88], R20 ;  /* 0x002a881401007387 */ /* 0x0041e80000100a00 */
[----:B0-----:R-:W2:Y:S01]  /*7eea0*/  LDL.LU R21, [R1+0x450] ;  /* 0x0004500001157983 */ /* 0x001ea20000300800 */
[----:B------:R-:W-:-:S05]  /*7eeb0*/  IMAD.X R9, R29, 0x1, R13, P6 ;  /* 0x000000011d097824 */ /* 0x000fca00030e060d */
[----:B------:R0:W-:Y:S01]  /*7eec0*/  STL.64 [R1+0x448], R8 ;  /* 0x0004480801007387 */ /* 0x0001e20000100a00 */
[----:B--2---:R-:W-:Y:S02]  /*7eed0*/  SHF.R.S32.HI R29, RZ, 0x1f, R21 ;  /* 0x0000001fff1d7819 */ /* 0x004fe40000011415 */
        /* <DEDUP_REMOVED lines=26> */
[----:B------:R0:W-:Y:S02]  /*7f080*/  STL [R1+0x2a78], R0 ;  /* 0x002a780001007387 */ /* 0x0001e40000100800 */
[----:B------:R-:W-:Y:S02]  /*7f090*/  IMAD.X R25, R29, 0x1, R13, P6 ;  /* 0x000000011d197824 */ /* 0x000fe400030e060d */
[----:B0-----:R-:W3:Y:S04]  /*7f0a0*/  LDL.LU R0, [R1+0x454] ;  /* 0x0004540001007983 */ /* 0x001ee80000300800 */
[----:B--2---:R-:W-:Y:S04]  /*7f0b0*/  STL.64 [R1+0x2a70], R20 ;  /* 0x002a701401007387 */ /* 0x004fe80000100a00 */
[----:B------:R0:W-:Y:S04]  /*7f0c0*/  STL.64 [R1+0x1dd0], R24 ;  /* 0x001dd01801007387 */ /* 0x0001e80000100a00 */
[----:B0-----:R-:W2:Y:S01]  /*7f0d0*/  LDL.LU.64 R24, [R1+0x2a80] ;  /* 0x002a800001187983 */ /* 0x001ea20000300a00 */
[----:B------:R-:W-:-:S02]  /*7f0e0*/  IMAD.MOV.U32 R29, RZ, RZ, R26 ;  /* 0x000000ffff1d7224 */ /* 0x000fc400078e001a */
[----:B------:R-:W-:Y:S01]  /*7f0f0*/  IMAD.MOV.U32 R26, RZ, RZ, R27 ;  /* 0x000000ffff1a7224 */ /* 0x000fe200078e001b */
[----:B---3--:R-:W-:Y:S02]  /*7f100*/  SHF.R.S32.HI R27, RZ, 0x1f, R0 ;  /* 0x0000001fff1b7819 */ /* 0x008fe40000011400 */
        /* <DEDUP_REMOVED lines=26> */
[----:B------:R0:W-:Y:S04]  /*7f2b0*/  STL [R1+0x2a60], R28 ;  /* 0x002a601c01007387 */ /* 0x0001e80000100800 */
[----:B0-----:R-:W3:Y:S01]  /*7f2c0*/  LDL.LU R28, [R1+0x458] ;  /* 0x00045800011c7983 */ /* 0x001ee20000300800 */
[----:B------:R-:W-:-:S03]  /*7f2d0*/  IMAD.X R9, R27, 0x1, R13, P6 ;  /* 0x000000011b097824 */ /* 0x000fc600030e060d */
[----:B--2---:R-:W-:Y:S04]  /*7f2e0*/  STL.64 [R1+0x2a58], R20 ;  /* 0x002a581401007387 */ /* 0x004fe80000100a00 */
[----:B------:R0:W-:Y:S04]  /*7f2f0*/  STL.64 [R1+0x1e18], R8 ;  /* 0x001e180801007387 */ /* 0x0001e80000100a00 */
[----:B0-----:R-:W2:Y:S01]  /*7f300*/  LDL.LU.64 R8, [R1+0x2a68] ;  /* 0x002a680001087983 */ /* 0x001ea20000300a00 */
[----:B---3--:R-:W-:Y:S02]  /*7f310*/  SHF.R.S32.HI R27, RZ, 0x1f, R28 ;  /* 0x0000001fff1b7819 */ /* 0x008fe4000001141c */
        /* <DEDUP_REMOVED lines=15> */
[----:B------:R-:W2:Y:S04]  /*7f410*/  LDL.LU R28, [R1+0x2a60] ;  /* 0x002a6000011c7983 */ /* 0x000ea80000300800 */
[----:B------:R0:W-:Y:S04]  /*7f420*/  STL [R1+0x2a48], R16 ;  /* 0x002a481001007387 */ /* 0x0001e80000100800 */
[----:B0-----:R-:W3:Y:S01]  /*7f430*/  LDL R16, [R1+0x45c] ;  /* 0x00045c0001107983 */ /* 0x001ee20000100800 */
        /* <DEDUP_REMOVED lines=9> */
[----:B--2---:R-:W-:-:S05]  /*7f4d0*/  IADD3 R6, P6, PT, R7, R28, RZ ;  /* 0x0000001c07067210 */ /* 0x004fca0007fde0ff */
[----:B------:R-:W-:-:S05]  /*7f4e0*/  IMAD.X R7, R27, 0x1, R13, P6 ;  /* 0x000000011b077824 */ /* 0x000fca00030e060d */
[----:B------:R0:W-:Y:S01]  /*7f4f0*/  STL.64 [R1+0x1e40], R6 ;  /* 0x001e400601007387 */ /* 0x0001e20000100a00 */
[----:B---3--:R-:W-:-:S03]  /*7f500*/  SHF.R.S32.HI R27, RZ, 0x1f, R16 ;  /* 0x0000001fff1b7819 */ /* 0x008fc60000011410 */
[----:B------:R1:W-:Y:S01]  /*7f510*/  STL.64 [R1+0x2a40], R12 ;  /* 0x002a400c01007387 */ /* 0x0003e20000100a00 */
[----:B0-----:R-:W-:-:S05]  /*7f520*/  IADD3 R6, P6, PT, R16, R12, RZ ;  /* 0x0000000c10067210 */ /* 0x001fca0007fde0ff */
[----:B------:R-:W-:Y:S01]  /*7f530*/  IMAD.X R7, R27, 0x1, R24, P6 ;  /* 0x000000011b077824 */ /* 0x000fe200030e0618 */
[----:B-1----:R-:W-:-:S05]  /*7f540*/  IADD3 R12, P6, PT, R16, R11, RZ ;  /* 0x0000000b100c7210 */ /* 0x002fca0007fde0ff */
[----:B------:R-:W-:Y:S01]  /*7f550*/  IMAD.X R13, R27, 0x1, R25, P6 ;  /* 0x000000011b0d7824 */ /* 0x000fe200030e0619 */
[----:B------:R0:W-:Y:S04]  /*7f560*/  STL.64 [R1+0x1e38], R6 ;  /* 0x001e380601007387 */ /* 0x0001e80000100a00 */
[----:B0-----:R-:W2:Y:S04]  /*7f570*/  LDL.LU.64 R6, [R1+0x2a50] ;  /* 0x002a500001067983 */ /* 0x001ea80000300a00 */
[----:B------:R0:W-:Y:S02]  /*7f580*/  STL.64 [R1+0x1e60], R12 ;  /* 0x001e600c01007387 */ /* 0x0001e40000100a00 */
[----:B0-----:R-:W-:-:S02]  /*7f590*/  IADD3 R12, P6, PT, R16, R10, RZ ;  /* 0x0000000a100c7210 */ /* 0x001fc40007fde0ff */
[----:B------:R-:W3:Y:S04]  /*7f5a0*/  LDL.LU R16, [R1+0x2a48] ;  /* 0x002a480001107983 */ /* 0x000ee80000300800 */
[----:B------:R0:W-:Y:S01]  /*7f5b0*/  STL [R1+0x2a3c], R8 ;  /* 0x002a3c0801007387 */ /* 0x0001e20000100800 */
[----:B------:R-:W-:-:S03]  /*7f5c0*/  IMAD.X R13, R27, 0x1, R8, P6 ;  /* 0x000000011b0d7824 */ /* 0x000fc600030e0608 */
        /* <DEDUP_REMOVED lines=16> */
[----:B0-----:R-:W2:Y:S04]  /*7f6d0*/  LDL.LU.64 R12, [R1+0x2a40] ;  /* 0x002a4000010c7983 */ /* 0x001ea80000300a00 */
[----:B----4-:R0:W-:Y:S02]  /*7f6e0*/  STL.64 [R1+0x2a30], R14 ;  /* 0x002a300e01007387 */ /* 0x0101e40000100a00 */
[----:B0-----:R-:W-:-:S02]  /*7f6f0*/  IADD3 R14, P6, PT, R8, R28, RZ ;  /* 0x0000001c080e7210 */ /* 0x001fc40007fde0ff */
[----:B------:R-:W4:Y:S03]  /*7f700*/  LDL.LU R8, [R1+0x2a3c] ;  /* 0x002a3c0001087983 */ /* 0x000f260000300800 */
        /* <DEDUP_REMOVED lines=30> */
[----:B------:R-:W-:Y:S04]  /*7f8f0*/  STL.64 [R1+0x2a20], R28 ;  /* 0x002a201c01007387 */ /* 0x000fe80000100a00 */
[----:B------:R0:W-:Y:S04]  /*7f900*/  STL.64 [R1+0x1ec0], R10 ;  /* 0x001ec00a01007387 */ /* 0x0001e80000100a00 */
[----:B0-----:R-:W4:Y:S04]  /*7f910*/  LDL.LU.64 R10, [R1+0x2a28] ;  /* 0x002a2800010a7983 */ /* 0x001f280000300a00 */
[----:B------:R0:W-:Y:S04]  /*7f920*/  STL [R1+0x2a18], R18 ;  /* 0x002a181201007387 */ /* 0x0001e80000100800 */
[----:B0-----:R-:W2:Y:S02]  /*7f930*/  LDL.LU R18, [R1+0x464] ;  /* 0x0004640001127983 */ /* 0x001ea40000300800 */
[----:B--2---:R-:W-:-:S02]  /*7f940*/  SHF.R.S32.HI R27, RZ, 0x1f, R18 ;  /* 0x0000001fff1b7819 */ /* 0x004fc40000011412 */
[----:B------:R-:W-:-:S05]  /*7f950*/  IADD3 R28, P6, PT, R18, R12, RZ ;  /* 0x0000000c121c7210 */ /* 0x000fca0007fde0ff */
[----:B------:R-:W-:-:S05]  /*7f960*/  IMAD.X R29, R27, 0x1, R24, P6 ;  /* 0x000000011b1d7824 */ /* 0x000fca00030e0618 */
        /* <DEDUP_REMOVED lines=17> */
[----:B------:R0:W-:Y:S04]  /*7fa80*/  STL.64 [R1+0x1ef0], R6 ;  /* 0x001ef00601007387 */ /* 0x0001e80000100a00 */
[----:B------:R1:W-:Y:S01]  /*7fa90*/  STL [R1+0x2a08], R2 ;  /* 0x002a080201007387 */ /* 0x0003e20000100800 */
[----:B0-----:R-:W-:-:S03]  /*7faa0*/  IADD3 R6, P6, PT, R18, R2, RZ ;  /* 0x0000000212067210 */ /* 0x001fc60007fde0ff */
[----:B-1----:R-:W4:Y:S02]  /*7fab0*/  LDL.LU R2, [R1+0x468] ;  /* 0x0004680001027983 */ /* 0x002f240000300800 */
[----:B------:R-:W-:-:S05]  /*7fac0*/  IMAD.X R7, R27, 0x1, R0, P6 ;  /* 0x000000011b077824 */ /* 0x000fca00030e0600 */
[----:B------:R2:W-:Y:S02]  /*7fad0*/  STL.64 [R1+0x1ee8], R6 ;  /* 0x001ee80601007387 */ /* 0x0005e40000100a00 */
[----:B--2---:R-:W-:Y:S02]  /*7fae0*/  IADD3 R6, P6, PT, R18, R28, RZ ;  /* 0x0000001c12067210 */ /* 0x004fe40007fde0ff */
[----:B------:R-:W2:Y:S04]  /*7faf0*/  LDL.LU R18, [R1+0x2a18] ;  /* 0x002a180001127983 */ /* 0x000ea80000300800 */
[----:B------:R0:W-:Y:S01]  /*7fb00*/  STL.64 [R1+0x2a00], R28 ;  /* 0x002a001c01007387 */ /* 0x0001e20000100a00 */
[----:B------:R-:W-:-:S05]  /*7fb10*/  IMAD.X R7, R27, 0x1, R13, P6 ;  /* 0x000000011b077824 */ /* 0x000fca00030e060d */
[----:B------:R1:W-:Y:S01]  /*7fb20*/  STL.64 [R1+0x1ef8], R6 ;  /* 0x001ef80601007387 */ /* 0x0003e20000100a00 */
[----:B----4-:R-:W-:Y:S02]  /*7fb30*/  SHF.R.S32.HI R27, RZ, 0x1f, R2 ;  /* 0x0000001fff1b7819 */ /* 0x010fe40000011402 */
[----:B0-----:R-:W-:-:S05]  /*7fb40*/  IADD3 R28, P6, PT, R2, R12, RZ ;  /* 0x0000000c021c7210 */ /* 0x001fca0007fde0ff */
[----:B------:R-:W-:Y:S01]  /*7fb50*/  IMAD.X R29, R27, 0x1, R24, P6 ;  /* 0x000000011b1d7824 */ /* 0x000fe200030e0618 */
[----:B-1----:R-:W4:Y:S04]  /*7fb60*/  LDL.LU.64 R6, [R1+0x2a10] ;  /* 0x002a100001067983 */ /* 0x002f280000300a00 */
        /* <DEDUP_REMOVED lines=21> */
[----:B--2---:R-:W-:-:S05]  /*7fcc0*/  IADD3 R28, P6, PT, R9, R2, RZ ;  /* 0x00000002091c7210 */ /* 0x004fca0007fde0ff */
[----:B------:R-:W-:-:S05]  /*7fcd0*/  IMAD.X R29, R27, 0x1, R0, P6 ;  /* 0x000000011b1d7824 */ /* 0x000fca00030e0600 */
[----:B------:R0:W-:Y:S04]  /*7fce0*/  STL.64 [R1+0x1f40], R28 ;  /* 0x001f401c01007387 */ /* 0x0001e80000100a00 */
[----:B0-----:R-:W2:Y:S02]  /*7fcf0*/  LDL.LU.64 R28, [R1+0x2a00] ;  /* 0x002a0000011c7983 */ /* 0x001ea40000300a00 */
[----:B--2---:R-:W-:-:S05]  /*7fd00*/  IADD3 R8, P6, PT, R9, R28, RZ ;  /* 0x0000001c09087210 */ /* 0x004fca0007fde0ff */
        /* <DEDUP_REMOVED lines=8> */
[----:B------:R0:W-:Y:S01]  /*7fd90*/  STL.64 [R1+0x1f30], R8 ;  /* 0x001f300801007387 */ /* 0x0001e20000100a00 */
[----:B------:R-:W-:-:S03]  /*7fda0*/  IADD3 R20, P6, PT, R21, R10, RZ ;  /* 0x0000000a15147210 */ /* 0x000fc60007fde0ff */
[----:B0-----:R-:W2:Y:S04]  /*7fdb0*/  LDL.LU.64 R8, [R1+0x29f8] ;  /* 0x0029f80001087983 */ /* 0x001ea80000300a00 */
[----:B------:R0:W-:Y:S04]  /*7fdc0*/  STL [R1+0x29ec], R10 ;  /* 0x0029ec0a01007387 */ /* 0x0001e80000100800 */
[----:B0-----:R-:W4:Y:S01]  /*7fdd0*/  LDL.LU R10, [R1+0x46c] ;  /* 0x00046c00010a7983 */ /* 0x001f220000300800 */
[----:B--2---:R-:W-:-:S05]  /*7fde0*/  IMAD.X R21, R27, 0x1, R8, P6 ;  /* 0x000000011b157824 */ /* 0x004fca00030e0608 */
[----:B------:R4:W-:Y:S02]  /*7fdf0*/  STL.64 [R1+0x1f50], R20 ;  /* 0x001f501401007387 */ /* 0x0009e40000100a00 */
[----:B----4-:R-:W-:-:S05]  /*7fe00*/  IADD3 R20, P6, PT, R10, R9, RZ ;  /* 0x000000090a147210 */ /* 0x010fca0007fde0ff */
        /* <DEDUP_REMOVED lines=19> */
[----:B------:R0:W-:Y:S02]  /*7ff40*/  STL.64 [R1+0x468], R20 ;  /* 0x0004681401007387 */ /* 0x0001e40000100a00 */
[----:B0-----:R-:W-:-:S05]  /*7ff50*/  IADD3 R20, P6, PT, R5, R12, RZ ;  /* 0x0000000c05147210 */ /* 0x001fca0007fde0ff */
[----:B------:R-:W-:-:S05]  /*7ff60*/  IMAD.X R21, R27, 0x1, R24, P6 ;  /* 0x000000011b157824 */ /* 0x000fca00030e0618 */
[----:B------:R0:W-:Y:S02]  /*7ff70*/  STL.64 [R1+0x1f70], R20 ;  /* 0x001f701401007387 */ /* 0x0001e40000100a00 */
[----:B0-----:R-:W-:-:S05]  /*7ff80*/  IADD3 R20, P6, PT, R5, R11, RZ ;  /* 0x0000000b05147210 */ /* 0x001fca0007fde0ff */
[----:B------:R-:W-:-:S05]  /*7ff90*/  IMAD.X R21, R27, 0x1, R25, P6 ;  /* 0x000000011b157824 */ /* 0x000fca00030e0619 */
[----:B------:R0:W-:Y:S04]  /*7ffa0*/  STL.64 [R1+0x1f68], R20 ;  /* 0x001f681401007387 */ /* 0x0001e80000100a00 */
[----:B----4-:R1:W-:Y:S01]  /*7ffb0*/  STL.64 [R1+0x29d8], R10 ;  /* 0x0029d80a01007387 */ /* 0x0103e20000100a00 */
        /* <DEDUP_REMOVED lines=22> */
[----:B------:R0:W-:Y:S01]  /*80120*/  STL.64 [R1+0x1fb0], R10 ;  /* 0x001fb00a01007387 */ /* 0x0001e20000100a00 */
[----:B----4-:R-:W-:Y:S02]  /*80130*/  SHF.R.S32.HI R27, RZ, 0x1f, R23 ;  /* 0x0000001fff1b7819 */ /* 0x010fe40000011417 */
[----:B0-----:R-:W-:-:S05]  /*80140*/  IADD3 R10, P6, PT, R23, R12, RZ ;  /* 0x0000000c170a7210 */ /* 0x001fca0007fde0ff */
[----:B------:R-:W-:-:S05]  /*80150*/  IMAD.X R11, R27, 0x1, R24, P6 ;  /* 0x000000011b0b7824 */ /* 0x000fca00030e0618 */
[----:B------:R0:W-:Y:S04]  /*80160*/  STL.64 [R1+0x1fa8], R10 ;  /* 0x001fa80a01007387 */ /* 0x0001e80000100a00 */
[----:B0-----:R-:W4:Y:S02]  /*80170*/  LDL.LU.64 R10, [R1+0x29d8] ;  /* 0x0029d800010a7983 */ /* 0x001f240000300a00 */
[----:B----4-:R-:W-:Y:S02]  /*80180*/  IADD3 R22, P6, PT, R23, R11, RZ ;  /* 0x0000000b17167210 */ /* 0x010fe40007fde0ff */
[----:B------:R0:W-:Y:S04]  /*80190*/  STL [R1+0x29c8], R11 ;  /* 0x0029c80b01007387 */ /* 0x0001e80000100800 */
[----:B0-----:R-:W4:Y:S01]  /*801a0*/  LDL.LU R11, [R1+0x474] ;  /* 0x00047400010b7983 */ /* 0x001f220000300800 */
        /* <DEDUP_REMOVED lines=14> */
[----:B0-----:R-:W4:Y:S04]  /*80290*/  LDL.LU.64 R22, [R1+0x29d0] ;  /* 0x0029d00001167983 */ /* 0x001f280000300a00 */
[----:B------:R0:W-:Y:S04]  /*802a0*/  STL [R1+0x29b8], R5 ;  /* 0x0029b80501007387 */ /* 0x0001e80000100800 */
[----:B0-----:R-:W2:Y:S04]  /*802b0*/  LDL.LU R5, [R1+0x478] ;  /* 0x0004780001057983 */ /* 0x001ea80000300800 */
[----:B------:R0:W-:Y:S02]  /*802c0*/  STL.64 [R1+0x1fd8], R6 ;  /* 0x001fd80601007387 */ /* 0x0001e40000100a00 */
[----:B0-----:R-:W-:-:S05]  /*802d0*/  IADD3 R6, P6, PT, R11, R2, RZ ;  /* 0x000000020b067210 */ /* 0x001fca0007fde0ff */
[----:B------:R-:W-:-:S05]  /*802e0*/  IMAD.X R7, R27, 0x1, R0, P6 ;  /* 0x000000011b077824 */ /* 0x000fca00030e0600 */
[----:B------:R0:W-:Y:S02]  /*802f0*/  STL.64 [R1+0x2000], R6 ;  /* 0x0020000601007387 */ /* 0x0001e40000100a00 */
[----:B0-----:R-:W-:Y:S02]  /*80300*/  IADD3 R6, P6, PT, R11, R28, RZ ;  /* 0x0000001c0b067210 */ /* 0x001fe40007fde0ff */
[----:B------:R-:W3:Y:S03]  /*80310*/  LDL.LU R11, [R1+0x29c8] ;  /* 0x0029c800010b7983 */ /* 0x000ee60000300800 */
[----:B------:R-:W-:Y:S01]  /*80320*/  IMAD.X R7, R27, 0x1, R13, P6 ;  /* 0x000000011b077824 */ /* 0x000fe200030e060d */
[----:B----4-:R0:W-:Y:S04]  /*80330*/  STL.64 [R1+0x29b0], R22 ;  /* 0x0029b01601007387 */ /* 0x0101e80000100a00 */
[----:B------:R1:W-:Y:S01]  /*80340*/  STL.64 [R1+0x1ff8], R6 ;  /* 0x001ff80601007387 */ /* 0x0003e20000100a00 */
[----:B--2---:R-:W-:-:S02]  /*80350*/  SHF.R.S32.HI R27, RZ, 0x1f, R5 ;  /* 0x0000001fff1b7819 */ /* 0x004fc40000011405 */
[----:B0-----:R-:W-:Y:S01]  /*80360*/  IADD3 R22, P6, PT, R5, R12, RZ ;  /* 0x0000000c05167210 */ /* 0x001fe20007fde0ff */
[----:B-1----:R-:W2:Y:S04]  /*80370*/  LDL.LU.64 R6, [R1+0x29c0] ;  /* 0x0029c00001067983 */ /* 0x002ea80000300a00 */
[----:B------:R-:W-:-:S05]  /*80380*/  IMAD.X R23, R27, 0x1, R24, P6 ;  /* 0x000000011b177824 */ /* 0x000fca00030e0618 */
[----:B------:R3:W-:Y:S02]  /*80390*/  STL.64 [R1+0x1fd0], R22 ;  /* 0x001fd01601007387 */ /* 0x0007e40000100a00 */
[----:B---3--:R-:W-:-:S05]  /*803a0*/  IADD3 R22, P6, PT, R5, R11, RZ ;  /* 0x0000000b05167210 */ /* 0x008fca0007fde0ff */
        /* <DEDUP_REMOVED lines=89> */
[----:B------:R0:W-:Y:S04]  /*80940*/  STL.64 [R1+0x2970], R22 ;  /* 0x0029701601007387 */ /* 0x0001e80000100a00 */
[----:B0-----:R-:W4:Y:S01]  /*80950*/  LDL.LU R23, [R1+0x494] ;  /* 0x0004940001177983 */ /* 0x001f220000300800 */
        /* <DEDUP_REMOVED lines=28> */
[----:B0-----:R-:W2:Y:S04]  /*80b20*/  LDL.LU R15, [R1+0x490] ;  /* 0x00049000010f7983 */ /* 0x001ea80000300800 */
[----:B------:R0:W-:Y:S04]  /*80b30*/  STL.64 [R1+0x20e0], R22 ;  /* 0x0020e01601007387 */ /* 0x0001e80000100a00 */
[----:B0-----:R-:W4:Y:S01]  /*80b40*/  LDL.LU.64 R22, [R1+0x2970] ;  /* 0x0029700001167983 */ /* 0x001f220000300a00 */
[----:B--2---:R-:W-:-:S03]  /*80b50*/  SHF.R.S32.HI R27, RZ, 0x1f, R15 ;  /* 0x0000001fff1b7819 */ /* 0x004fc6000001140f */
[----:B----4-:R0:W-:Y:S02]  /*80b60*/  STL.64 [R1+0x2968], R22 ;  /* 0x0029681601007387 */ /* 0x0101e40000100a00 */
        /* <DEDUP_REMOVED lines=20> */
[----:B------:R-:W-:Y:S01]  /*80cb0*/  IADD3 R14, P6, PT, R15, R28, RZ ;  /* 0x0000001c0f0e7210 */ /* 0x000fe20007fde0ff */
[----:B------:R0:W-:Y:S04]  /*80cc0*/  STL [R1+0x2958], R2 ;  /* 0x0029580201007387 */ /* 0x0001e80000100800 */
[----:B------:R-:W-:Y:S01]  /*80cd0*/  IMAD.X R15, R27, 0x1, R13, P6 ;  /* 0x000000011b0f7824 */ /* 0x000fe200030e060d */
[----:B0-----:R-:W2:Y:S04]  /*80ce0*/  LDL.LU R2, [R1+0x484] ;  /* 0x0004840001027983 */ /* 0x001ea80000300800 */
[----:B------:R0:W-:Y:S04]  /*80cf0*/  STL.64 [R1+0x2120], R22 ;  /* 0x0021201601007387 */ /* 0x0001e80000100a00 */
[----:B0-----:R-:W4:Y:S04]  /*80d00*/  LDL.LU.64 R22, [R1+0x2968] ;  /* 0x0029680001167983 */ /* 0x001f280000300a00 */
[----:B------:R0:W-:Y:S04]  /*80d10*/  STL.64 [R1+0x490], R14 ;  /* 0x0004900e01007387 */ /* 0x0001e80000100a00 */
[----:B0-----:R-:W3:Y:S01]  /*80d20*/  LDL.LU.64 R14, [R1+0x2960] ;  /* 0x00296000010e7983 */ /* 0x001ee20000300a00 */
[----:B--2---:R-:W-:-:S03]  /*80d30*/  SHF.R.S32.HI R27, RZ, 0x1f, R2 ;  /* 0x0000001fff1b7819 */ /* 0x004fc60000011402 */
[----:B---3--:R0:W-:Y:S02]  /*80d40*/  STL.64 [R1+0x2950], R14 ;  /* 0x0029500e01007387 */ /* 0x0081e40000100a00 */
        /* <DEDUP_REMOVED lines=20> */
[----:B------:R-:W-:Y:S04]  /*80e90*/  STL.64 [R1+0x2138], R14 ;  /* 0x0021380e01007387 */ /* 0x000fe80000100a00 */
[----:B------:R0:W-:Y:S04]  /*80ea0*/  STL [R1+0x2940], R17 ;  /* 0x0029401101007387 */ /* 0x0001e80000100800 */
[----:B0-----:R-:W3:Y:S01]  /*80eb0*/  LDL.LU R17, [R1+0x480] ;  /* 0x0004800001117983 */ /* 0x001ee20000300800 */
[----:B--2---:R-:W-:-:S05]  /*80ec0*/  IADD3 R14, P6, PT, R7, R2, RZ ;  /* 0x00000002070e7210 */ /* 0x004fca0007fde0ff */
[----:B------:R-:W-:Y:S01]  /*80ed0*/  IMAD.X R15, R27, 0x1, R0, P6 ;  /* 0x000000011b0f7824 */ /* 0x000fe200030e0600 */
[----:B------:R-:W-:-:S05]  /*80ee0*/  IADD3 R6, P6, PT, R7, R28, RZ ;  /* 0x0000001c07067210 */ /* 0x000fca0007fde0ff */
[----:B------:R-:W-:Y:S01]  /*80ef0*/  IMAD.X R7, R27, 0x1, R13, P6 ;  /* 0x000000011b077824 */ /* 0x000fe200030e060d */
[----:B------:R0:W-:Y:S04]  /*80f00*/  STL.64 [R1+0x2160], R14 ;  /* 0x0021600e01007387 */ /* 0x0001e80000100a00 */
[----:B0-----:R-:W2:Y:S04]  /*80f10*/  LDL.LU.64 R14, [R1+0x2950] ;  /* 0x00295000010e7983 */ /* 0x001ea80000300a00 */
[----:B------:R-:W-:Y:S04]  /*80f20*/  STL.64 [R1+0x2938], R28 ;  /* 0x0029381c01007387 */ /* 0x000fe80000100a00 */
[----:B------:R0:W-:Y:S04]  /*80f30*/  STL.64 [R1+0x2148], R6 ;  /* 0x0021480601007387 */ /* 0x0001e80000100a00 */
[----:B0-----:R-:W2:Y:S01]  /*80f40*/  LDL.LU.64 R6, [R1+0x2948] ;  /* 0x0029480001067983 */ /* 0x001ea20000300a00 */
        /* <DEDUP_REMOVED lines=27> */
[----:B0-----:R-:W2:Y:S01]  /*81100*/  LDL.LU R29, [R1+0x48c] ;  /* 0x00048c00011d7983 */ /* 0x001ea20000300800 */
[----:B------:R-:W-:-:S05]  /*81110*/  IADD3 R8, P6, PT, R9, R28, RZ ;  /* 0x0000001c09087210 */ /* 0x000fca0007fde0ff */
        /* <DEDUP_REMOVED lines=31> */
[----:B------:R-:W-:-:S05]  /*81310*/  IMAD.X R25, R27, 0x1, R13, P6 ;  /* 0x000000011b197824 */ /* 0x000fca00030e060d */
[----:B------:R0:W-:Y:S04]  /*81320*/  STL.64 [R1+0x21d8], R24 ;  /* 0x0021d81801007387 */ /* 0x0001e80000100a00 */
[----:B0-----:R-:W2:Y:S04]  /*81330*/  LDL.LU.64 R24, [R1+0x2920] ;  /* 0x0029200001187983 */ /* 0x001ea80000300a00 */
[----:B----4-:R0:W-:Y:S01]  /*81340*/  STL.64 [R1+0x2910], R22 ;  /* 0x0029101601007387 */ /* 0x0101e20000100a00 */
[----:B------:R-:W-:Y:S02]  /*81350*/  SHF.R.S32.HI R27, RZ, 0x1f, R2 ;  /* 0x0000001fff1b7819 */ /* 0x000fe40000011402 */
[----:B0-----:R-:W-:-:S05]  /*81360*/  IADD3 R22, P6, PT, R2, R12, RZ ;  /* 0x0000000c02167210 */ /* 0x001fca0007fde0ff */
[----:B--2---:R-:W-:-:S05]  /*81370*/  IMAD.X R23, R27, 0x1, R24, P6 ;  /* 0x000000011b177824 */ /* 0x004fca00030e0618 */
        /* <DEDUP_REMOVED lines=9> */
[----:B------:R1:W-:Y:S01]  /*81410*/  STL.64 [R1+0x2900], R8 ;  /* 0x0029000801007387 */ /* 0x0003e20000100a00 */
[----:B0-----:R-:W-:Y:S01]  /*81420*/  IADD3 R22, P6, PT, R2, R9, RZ ;  /* 0x0000000902167210 */ /* 0x001fe20007fde0ff */
[----:B-1----:R-:W-:Y:S02]  /*81430*/  IMAD.MOV.U32 R9, RZ, RZ, R2 ;  /* 0x000000ffff097224 */ /* 0x002fe400078e0002 */
[----:B------:R-:W4:Y:S02]  /*81440*/  LDL.LU R2, [R1+0x2918] ;  /* 0x0029180001027983 */ /* 0x000f240000300800 */
        /* <DEDUP_REMOVED lines=8> */
[----:B----4-:R-:W-:-:S05]  /*814d0*/  IADD3 R22, P6, PT, R9, R2, RZ ;  /* 0x0000000209167210 */ /* 0x010fca0007fde0ff */
        /* <DEDUP_REMOVED lines=10> */
[----:B------:R-:W4:Y:S02]  /*81580*/  LDL.LU R19, [R1+0x2908] ;  /* 0x0029080001137983 */ /* 0x000f240000300800 */
        /* <DEDUP_REMOVED lines=29> */
[----:B0-----:R-:W2:Y:S04]  /*81760*/  LDL.LU.64 R24, [R1+0x28f0] ;  /* 0x0028f00001187983 */ /* 0x001ea80000300a00 */
[----:B------:R0:W-:Y:S04]  /*81770*/  STL [R1+0x28e0], R23 ;  /* 0x0028e01701007387 */ /* 0x0001e80000100800 */
[----:B0-----:R-:W3:Y:S01]  /*81780*/  LDL.LU R23, [R1+0x4a0] ;  /* 0x0004a00001177983 */ /* 0x001ee20000300800 */
[----:B------:R-:W-:-:S02]  /*81790*/  SHF.R.S32.HI R27, RZ, 0x1f, R21 ;  /* 0x0000001fff1b7819 */ /* 0x000fc40000011415 */
        /* <DEDUP_REMOVED lines=20> */
[----:B0-----:R-:W-:-:S05]  /*818e0*/  IADD3 R20, P6, PT, R23, R2, RZ ;  /* 0x0000000217147210 */ /* 0x001fca0007fde0ff */
[----:B------:R-:W-:-:S05]  /*818f0*/  IMAD.X R21, R27, 0x1, R0, P6 ;  /* 0x000000011b157824 */ /* 0x000fca00030e0600 */
[----:B------:R0:W-:Y:S02]  /*81900*/  STL.64 [R1+0x2278], R20 ;  /* 0x0022781401007387 */ /* 0x0001e40000100a00 */
[----:B0-----:R-:W-:Y:S02]  /*81910*/  IADD3 R20, P6, PT, R23, R28, RZ ;  /* 0x0000001c17147210 */ /* 0x001fe40007fde0ff */
[----:B------:R-:W2:Y:S03]  /*81920*/  LDL.LU R23, [R1+0x28e0] ;  /* 0x0028e00001177983 */ /* 0x000ea60000300800 */
[----:B------:R-:W-:Y:S02]  /*81930*/  IMAD.X R21, R27, 0x1, R13, P6 ;  /* 0x000000011b157824 */ /* 0x000fe400030e060d */
[----:B------:R-:W-:Y:S02]  /*81940*/  IMAD.MOV.U32 R27, RZ, RZ, R22 ;  /* 0x000000ffff1b7224 */ /* 0x000fe400078e0016 */
[----:B------:R-:W-:Y:S01]  /*81950*/  IMAD.MOV.U32 R22, RZ, RZ, R18 ;  /* 0x000000ffff167224 */ /* 0x000fe200078e0012 */
[----:B------:R-:W-:Y:S01]  /*81960*/  SHF.R.S32.HI R18, RZ, 0x1f, R29 ;  /* 0x0000001fff127819 */ /* 0x000fe2000001141d */
        /* <DEDUP_REMOVED lines=26> */
[----:B------:R-:W-:-:S03]  /*81b10*/  SHF.R.S32.HI R18, RZ, 0x1f, R26 ;  /* 0x0000001fff127819 */ /* 0x000fc6000001141a */
        /* <DEDUP_REMOVED lines=36> */
[----:B------:R-:W-:-:S03]  /*81d60*/  IMAD.MOV.U32 R29, RZ, RZ, R27 ;  /* 0x000000ffff1d7224 */ /* 0x000fc600078e001b */
[----:B--2---:R0:W-:Y:S04]  /*81d70*/  STL.64 [R1+0x28c8], R20 ;  /* 0x0028c81401007387 */ /* 0x0041e80000100a00 */
[----:B------:R-:W-:Y:S01]  /*81d80*/  STL [R1+0x28c0], R17 ;  /* 0x0028c01101007387 */ /* 0x000fe20000100800 */
        /* <DEDUP_REMOVED lines=14> */
[----:B------:R-:W-:-:S04]  /*81e70*/  SHF.R.S32.HI R18, RZ, 0x1f, R15 ;  /* 0x0000001fff127819 */ /* 0x000fc8000001140f */
        /* <DEDUP_REMOVED lines=11> */
[----:B----4-:R-:W-:Y:S02]  /*81f30*/  IMAD.MOV.U32 R23, RZ, RZ, R19 ;  /* 0x000000ffff177224 */ /* 0x010fe400078e0013 */
[----:B------:R-:W-:Y:S01]  /*81f40*/  IMAD.MOV.U32 R19, RZ, RZ, R16 ;  /* 0x000000ffff137224 */ /* 0x000fe200078e0010 */
        /* <DEDUP_REMOVED lines=14> */
[----:B------:R-:W3:Y:S04]  /*82030*/  LDL.LU R17, [R1+0x28c0] ;  /* 0x0028c00001117983 */ /* 0x000ee80000300800 */
[----:B------:R-:W-:Y:S01]  /*82040*/  IMAD.X R15, R18, 0x1, R13, P6 ;  /* 0x00000001120f7824 */ /* 0x000fe200030e060d */
[----:B------:R-:W-:-:S04]  /*82050*/  SHF.R.S32.HI R18, RZ, 0x1f, R22 ;  /* 0x0000001fff127819 */ /* 0x000fc80000011416 */
[----:B------:R0:W-:Y:S02]  /*82060*/  STL.64 [R1+0x2388], R14 ;  /* 0x0023880e01007387 */ /* 0x0001e40000100a00 */
[----:B0-----:R-:W-:-:S05]  /*82070*/  IADD3 R14, P6, PT, R22, R12, RZ ;  /* 0x0000000c160e7210 */ /* 0x001fca0007fde0ff */
[----:B------:R-:W-:Y:S01]  /*82080*/  IMAD.X R15, R18, 0x1, R24, P6 ;  /* 0x00000001120f7824 */ /* 0x000fe200030e0618 */
[----:B------:R-:W-:-:S05]  /*82090*/  IADD3 R26, P6, PT, R22, R11, RZ ;  /* 0x0000000b161a7210 */ /* 0x000fca0007fde0ff */
[----:B------:R-:W-:Y:S01]  /*820a0*/  IMAD.X R27, R18, 0x1, R25, P6 ;  /* 0x00000001121b7824 */ /* 0x000fe200030e0619 */
[----:B------:R0:W-:Y:S04]  /*820b0*/  STL.64 [R1+0x2370], R14 ;  /* 0x0023700e01007387 */ /* 0x0001e80000100a00 */
[----:B0-----:R-:W4:Y:S04]  /*820c0*/  LDL.LU.64 R14, [R1+0x28b8] ;  /* 0x0028b800010e7983 */ /* 0x001f280000300a00 */
        /* <DEDUP_REMOVED lines=42> */
[----:B------:R-:W-:Y:S01]  /*82370*/  STL.64 [R1+0x2400], R26 ;  /* 0x0024001a01007387 */ /* 0x000fe20000100a00 */
[----:B------:R-:W-:-:S03]  /*82380*/  SHF.R.S32.HI R18, RZ, 0x1f, R29 ;  /* 0x0000001fff127819 */ /* 0x000fc6000001141d */
        /* <DEDUP_REMOVED lines=9> */
[----:B0-----:R-:W3:Y:S04]  /*82420*/  LDL.LU R23, [R1+0x290] ;  /* 0x0002900001177983 */ /* 0x001ee80000300800 */
[----:B------:R0:W-:Y:S04]  /*82430*/  STL.64 [R1+0x4b0], R10 ;  /* 0x0004b00a01007387 */ /* 0x0001e80000100a00 */
[----:B------:R1:W-:Y:S01]  /*82440*/  STL [R1+0x27b8], R6 ;  /* 0x0027b80601007387 */ /* 0x0003e20000100800 */
[----:B0-----:R-:W-:-:S05]  /*82450*/  IADD3 R10, P6, PT, R29, R9, RZ ;  /* 0x000000091d0a7210 */ /* 0x001fca0007fde0ff */
[----:B------:R-:W-:Y:S01]  /*82460*/  IMAD.X R11, R18, 0x1, R7, P6 ;  /* 0x00000001120b7824 */ /* 0x000fe200030e0607 */
[----:B------:R-:W-:-:S05]  /*82470*/  IADD3 R8, P6, PT, R29, R6, RZ ;  /* 0x000000061d087210 */ /* 0x000fca0007fde0ff */
[C---:B------:R-:W-:Y:S01]  /*82480*/  IMAD.X R9, R18.reuse, 0x1, R4, P6 ;  /* 0x0000000112097824 */ /* 0x040fe200030e0604 */
[----:B-1----:R-:W-:Y:S01]  /*82490*/  IADD3 R6, P6, PT, R29, R5, RZ ;  /* 0x000000051d067210 */ /* 0x002fe20007fde0ff */
[----:B------:R0:W-:Y:S04]  /*824a0*/  STL.64 [R1+0x4a8], R10 ;  /* 0x0004a80a01007387 */ /* 0x0001e80000100a00 */
[----:B------:R-:W3:Y:S01]  /*824b0*/  LDL.LU.64 R26, [R1+0x19d0] ;  /* 0x0019d000011a7983 */ /* 0x000ee20000300a00 */
[----:B------:R-:W-:-:S03]  /*824c0*/  IMAD.X R7, R18, 0x1, R3, P6 ;  /* 0x0000000112077824 */ /* 0x000fc600030e0603 */
[----:B------:R2:W-:Y:S04]  /*824d0*/  STL.64 [R1+0x26a0], R4 ;  /* 0x0026a00401007387 */ /* 0x0005e80000100a00 */
[----:B------:R1:W-:Y:S04]  /*824e0*/  STL.64 [R1+0x4a0], R8 ;  /* 0x0004a00801007387 */ /* 0x0003e80000100a00 */
[----:B------:R-:W3:Y:S04]  /*824f0*/  LDL.LU.64 R24, [R1+0x19c8] ;  /* 0x0019c80001187983 */ /* 0x000ee80000300a00 */
[----:B------:R-:W-:Y:S01]  /*82500*/  STL.64 [R1+0x498], R6 ;  /* 0x0004980601007387 */ /* 0x000fe20000100a00 */
[----:B------:R-:W-:Y:S01]  /*82510*/  IMAD.MOV.U32 R22, RZ, RZ, R19 ;  /* 0x000000ffff167224 */ /* 0x000fe200078e0013 */
[----:B0-----:R-:W-:Y:S01]  /*82520*/  IADD3 R10, P6, PT, R29, R2, RZ ;  /* 0x000000021d0a7210 */ /* 0x001fe20007fde0ff */
[----:B--2---:R-:W-:-:S02]  /*82530*/  IMAD.MOV.U32 R4, RZ, RZ, R20 ;  /* 0x000000ffff047224 */ /* 0x004fc400078e0014 */
[----:B------:R-:W-:Y:S02]  /*82540*/  IMAD.MOV.U32 R5, RZ, RZ, R21 ;  /* 0x000000ffff057224 */ /* 0x000fe400078e0015 */
[----:B------:R-:W-:Y:S01]  /*82550*/  IMAD.X R11, R18, 0x1, R0, P6 ;  /* 0x00000001120b7824 */ /* 0x000fe200030e0600 */
[----:B------:R-:W2:Y:S04]  /*82560*/  LDL.LU.64 R20, [R1+0x19c0] ;  /* 0x0019c00001147983 */ /* 0x000ea80000300a00 */
[----:B------:R-:W2:Y:S01]  /*82570*/  LDL R19, [R1+0x1178] ;  /* 0x0011780001137983 */ /* 0x000ea20000100800 */
[----:B-1----:R-:W-:-:S03]  /*82580*/  IADD3 R8, P6, PT, R29, R28, RZ ;  /* 0x0000001c1d087210 */ /* 0x002fc60007fde0ff */
[----:B------:R-:W-:Y:S04]  /*82590*/  STL.64 [R1+0x2790], R2 ;  /* 0x0027900201007387 */ /* 0x000fe80000100a00 */
[----:B------:R0:W-:Y:S01]  /*825a0*/  STL [R1+0x2424], R10 ;  /* 0x0024240a01007387 */ /* 0x0001e20000100800 */
[----:B------:R-:W-:-:S03]  /*825b0*/  IMAD.X R9, R18, 0x1, R13, P6 ;  /* 0x0000000112097824 */ /* 0x000fc600030e060d */
[----:B0-----:R-:W2:Y:S04]  /*825c0*/  LDL.LU R10, [R1+0x12e4] ;  /* 0x0012e400010a7983 */ /* 0x001ea80000300800 */
[----:B------:R0:W-:Y:S04]  /*825d0*/  STL [R1+0x2420], R11 ;  /* 0x0024200b01007387 */ /* 0x0001e80000100800 */
[----:B0-----:R-:W2:Y:S04]  /*825e0*/  LDL.LU R11, [R1+0x12b4] ;  /* 0x0012b400010b7983 */ /* 0x001ea80000300800 */
[----:B------:R-:W2:Y:S04]  /*825f0*/  LDL.LU R18, [R1+0x280] ;  /* 0x0002800001127983 */ /* 0x000ea80000300800 */
[----:B------:R-:W2:Y:S04]  /*82600*/  LDL R28, [R1+0x11dc] ;  /* 0x0011dc00011c7983 */ /* 0x000ea80000100800 */
[----:B------:R-:W2:Y:S04]  /*82610*/  LDL R2, [R1+0x13e0] ;  /* 0x0013e00001027983 */ /* 0x000ea80000100800 */
[----:B------:R0:W-:Y:S04]  /*82620*/  STL [R1+0x242c], R8 ;  /* 0x00242c0801007387 */ /* 0x0001e80000100800 */
[----:B0-----:R-:W2:Y:S04]  /*82630*/  LDL.LU R8, [R1+0x13d8] ;  /* 0x0013d80001087983 */ /* 0x001ea80000300800 */
[----:B------:R0:W-:Y:S04]  /*82640*/  STL [R1+0x2428], R9 ;  /* 0x0024280901007387 */ /* 0x0001e80000100800 */
[----:B0-----:R-:W3:Y:S04]  /*82650*/  LDL.LU R9, [R1+0x13c8] ;  /* 0x0013c80001097983 */ /* 0x001ee80000300800 */
[----:B------:R-:W4:Y:S01]  /*82660*/  LDL R13, [R1+0x129c] ;  /* 0x00129c00010d7983 */ /* 0x000f220000100800 */
[----:B------:R-:W-:-:S02]  /*82670*/  PRMT R7, R22, 0x7773, RZ ;  /* 0x0000777316077816 */ /* 0x000fc400000000ff */
[----:B--2---:R-:W-:Y:S01]  /*82680*/  ISETP.LT.AND P6, PT, R8, UR4, !P5 ;  /* 0x0000000408007c0c */ /* 0x004fe2000efc1270 */
[----:B------:R-:W-:Y:S01]  /*82690*/  VIADD R12, R19, 0x1 ;  /* 0x00000001130c7836 */ /* 0x000fe20000000000 */
[----:B------:R-:W0:Y:S11]  /*826a0*/  LDCU UR4, c[0x0][0x398] ;  /* 0x00007300ff0477ac */ /* 0x000e360008000800 */
[----:B------:R1:W-:Y:S01]  /*826b0*/  @P6 STG.E.U8 desc[UR40][R4.64], R7 ;  /* 0x0000000704006986 */ /* 0x0003e2000c101128 */
[----:B---3--:R-:W-:-:S02]  /*826c0*/  ISETP.LT.AND P6, PT, R9, UR8, !P5 ;  /* 0x0000000809007c0c */ /* 0x008fc4000efc1270 */
[----:B------:R-:W-:Y:S01]  /*826d0*/  LOP3.LUT R0, R0, 0xffffffdf, RZ, 0xc0, !PT ;  /* 0xffffffdf00007812 */ /* 0x000fe200078ec0ff */
[----:B------:R-:W2:Y:S01]  /*826e0*/  LDCU UR8, c[0x0][0x39c] ;  /* 0x00007380ff0877ac */ /* 0x000ea20008000800 */
[C---:B-1----:R-:W-:Y:S01]  /*826f0*/  PRMT R7, R23.reuse, 0x7770, RZ ;  /* 0x0000777017077816 */ /* 0x042fe200000000ff */
[----:B------:R-:W3:Y:S08]  /*82700*/  LDL.LU.64 R4, [R1+0x19b0] ;  /* 0x0019b00001047983 */ /* 0x000ef00000300a00 */
[----:B------:R1:W-:Y:S01]  /*82710*/  @P6 STG.E.U8 desc[UR40][R26.64], R7 ;  /* 0x000000071a006986 */ /* 0x0003e2000c101128 */
[----:B------:R-:W-:Y:S01]  /*82720*/  ISETP.LT.AND P6, PT, R10, UR18, !P5 ;  /* 0x000000120a007c0c */ /* 0x000fe2000efc1270 */
[----:B------:R-:W0:Y:S01]  /*82730*/  LDCU UR18, c[0x0][0x39c] ;  /* 0x00007380ff1277ac */ /* 0x000e220008000800 */
[----:B-1----:R-:W-:-:S11]  /*82740*/  PRMT R7, R23, 0x7771, RZ ;  /* 0x0000777117077816 */ /* 0x002fd600000000ff */
[----:B------:R1:W-:Y:S01]  /*82750*/  @P6 STG.E.U8 desc[UR40][R24.64], R7 ;  /* 0x0000000718006986 */ /* 0x0003e2000c101128 */
[----:B------:R-:W-:Y:S02]  /*82760*/  ISETP.LT.AND P6, PT, R11, UR26, !P5 ;  /* 0x0000001a0b007c0c */ /* 0x000fe4000efc1270 */
[----:B----4-:R-:W-:Y:S02]  /*82770*/  ISETP.LT.AND P5, PT, R13, UR28, !P5 ;  /* 0x0000001c0d007c0c */ /* 0x010fe4000efa1270 */
[C---:B-1----:R-:W-:Y:S01]  /*82780*/  PRMT R7, R23.reuse, 0x7772, RZ ;  /* 0x0000777217077816 */ /* 0x042fe200000000ff */
[----:B------:R-:W4:Y:S08]  /*82790*/  LDL.LU.64 R24, [R1+0x19a8] ;  /* 0x0019a80001187983 */ /* 0x000f300000300a00 */
[----:B------:R1:W-:Y:S02]  /*827a0*/  @P6 STG.E.U8 desc[UR40][R20.64], R7 ;  /* 0x0000000714006986 */ /* 0x0003e4000c101128 */
[----:B-1----:R-:W-:-:S02]  /*827b0*/  PRMT R7, R23, 0x7773, RZ ;  /* 0x0000777317077816 */ /* 0x002fc400000000ff */
[----:B------:R-:W2:Y:S04]  /*827c0*/  LDL.LU.64 R20, [R1+0x19a0] ;  /* 0x0019a00001147983 */ /* 0x000ea80000300a00 */
[----:B------:R-:W2:Y:S04]  /*827d0*/  LDL.LU R27, [R1+0x270] ;  /* 0x00027000011b7983 */ /* 0x000ea80000300800 */
[----:B------:R1:W-:Y:S01]  /*827e0*/  @P5 STG.E.U8 desc[UR40][R14.64], R7 ;  /* 0x000000070e005986 */ /* 0x0003e2000c101128 */
[----:B------:R-:W-:-:S03]  /*827f0*/  ISETP.GE.AND P5, PT, R12, UR33, PT ;  /* 0x000000210c007c0c */ /* 0x000fc6000bfa6270 */
[----:B-1----:R-:W2:Y:S04]  /*82800*/  LDL.LU.64 R14, [R1+0x28b0] ;  /* 0x0028b000010e7983 */ /* 0x002ea80000300a00 */
[----:B------:R-:W2:Y:S04]  /*82810*/  LDL.LU.64 R22, [R1+0x1990] ;  /* 0x0019900001167983 */ /* 0x000ea80000300a00 */
[----:B------:R1:W-:Y:S04]  /*82820*/  STL [R1+0x28a8], R13 ;  /* 0x0028a80d01007387 */ /* 0x0003e80000100800 */
[----:B-1----:R-:W2:Y:S01]  /*82830*/  LDL.LU.64 R12, [R1+0x2418] ;  /* 0x00241800010c7983 */ /* 0x002ea20000300a00 */
[----:B------:R-:W-:-:S02]  /*82840*/  ISETP.LT.AND P6, PT, R28, UR6, !P5 ;  /* 0x000000061c007c0c */ /* 0x000fc4000efc1270 */
[----:B------:R-:W-:Y:S01]  /*82850*/  PRMT R7, R18, 0x7770, RZ ;  /* 0x0000777012077816 */ /* 0x000fe200000000ff */
[----:B------:R-:W1:Y:S10]  /*82860*/  LDCU UR6, c[0x0][0x39c] ;  /* 0x00007380ff0677ac */ /* 0x000e740008000800 */
[----:B--2---:R2:W-:Y:S01]  /*82870*/  @P6 STG.E.U8 desc[UR40][R12.64], R7 ;  /* 0x000000070c006986 */ /* 0x0045e2000c101128 */
[----:B------:R-:W-:Y:S01]  /*82880*/  ISETP.LT.AND P6, PT, R2, UR14, !P5 ;  /* 0x0000000e02007c0c */ /* 0x000fe2000efc1270 */
[----:B------:R-:W0:Y:S01]  /*82890*/  LDCU UR14, c[0x0][0x39c] ;  /* 0x00007380ff0e77ac */ /* 0x000e220008000800 */
[----:B--2---:R-:W-:Y:S01]  /*828a0*/  PRMT R7, R18, 0x7771, RZ ;  /* 0x0000777112077816 */ /* 0x004fe200000000ff */
[----:B------:R-:W2:Y:S10]  /*828b0*/  LDL.LU.64 R12, [R1+0x1988] ;  /* 0x00198800010c7983 */ /* 0x000eb40000300a00 */
[----:B---3--:R3:W-:Y:S01]  /*828c0*/  @P6 STG.E.U8 desc[UR40][R4.64], R7 ;  /* 0x0000000704006986 */ /* 0x0087e2000c101128 */
[----:B------:R-:W-:Y:S01]  /*828d0*/  ISETP.LT.AND P6, PT, R14, UR10, !P5 ;  /* 0x0000000a0e007c0c */ /* 0x000fe2000efc1270 */
[----:B------:R-:W0:Y:S01]  /*828e0*/  LDCU UR10, c[0x0][0x39c] ;  /* 0x00007380ff0a77ac */ /* 0x000e220008000800 */
[----:B---3--:R-:W-:Y:S01]  /*828f0*/  PRMT R7, R18, 0x7772, RZ ;  /* 0x0000777212077816 */ /* 0x008fe200000000ff */
[----:B------:R-:W3:Y:S04]  /*82900*/  LDL.LU.64 R4, [R1+0x17f8] ;  /* 0x0017f80001047983 */ /* 0x000ee80000300a00 */
[----:B------:R-:W2:Y:S06]  /*82910*/  LDL.LU R26, [R1+0x2a4] ;  /* 0x0002a400011a7983 */ /* 0x000eac0000300800 */
[----:B----4-:R4:W-:Y:S01]  /*82920*/  @P6 STG.E.U8 desc[UR40][R24.64], R7 ;  /* 0x0000000718006986 */ /* 0x0109e2000c101128 */
[----:B------:R-:W-:-:S02]  /*82930*/  ISETP.LT.AND P6, PT, R8, UR22, !P5 ;  /* 0x0000001608007c0c */ /* 0x000fc4000efc1270 */
[----:B----4-:R-:W-:Y:S01]  /*82940*/  PRMT R7, R18, 0x7773, RZ ;  /* 0x0000777312077816 */ /* 0x010fe200000000ff */
[----:B------:R-:W4:Y:S10]  /*82950*/  LDL.LU.64 R24, [R1+0x2410] ;  /* 0x0024100001187983 */ /* 0x000f340000300a00 */
[----:B------:R0:W-:Y:S01]  /*82960*/  @P6 STG.E.U8 desc[UR40][R20.64], R7 ;  /* 0x0000000714006986 */ /* 0x0001e2000c101128 */
[----:B------:R-:W-:-:S03]  /*82970*/  ISETP.LT.AND P6, PT, R9, UR24, !P5 ;  /* 0x0000001809007c0c */ /* 0x000fc6000efc1270 */
[----:B0-----:R-:W2:Y:S04]  /*82980*/  LDL.LU.64 R20, [R1+0x1980] ;  /* 0x0019800001147983 */ /* 0x001ea80000300a00 */
[----:B------:R0:W-:Y:S04]  /*82990*/  STL.64 [R1+0x28a0], R8 ;  /* 0x0028a00801007387 */ /* 0x0001e80000100a00 */
[----:B0-----:R-:W2:Y:S01]  /*829a0*/  LDL.LU.64 R8, [R1+0x1998] ;  /* 0x0019980001087983 */ /* 0x001ea20000300a00 */
[----:B------:R-:W-:-:S05]  /*829b0*/  PRMT R7, R27, 0x7770, RZ ;  /* 0x000077701b077816 */ /* 0x000fca00000000ff */
[----:B--2---:R0:W-:Y:S01]  /*829c0*/  @P6 STG.E.U8 desc[UR40][R8.64], R7 ;  /* 0x0000000708006986 */ /* 0x0041e2000c101128 */
[----:B------:R-:W-:Y:S01]  /*829d0*/  ISETP.LT.AND P6, PT, R10, UR4, !P5 ;  /* 0x000000040a007c0c */ /* 0x000fe2000efc1270 */
[----:B------:R-:W2:Y:S01]  /*829e0*/  LDCU UR4, c[0x0][0x398] ;  /* 0x00007300ff0477ac */ /* 0x000ea20008000800 */
[----:B0-----:R-:W-:Y:S01]  /*829f0*/  PRMT R7, R27, 0x7771, RZ ;  /* 0x000077711b077816 */ /* 0x001fe200000000ff */
[----:B------:R-:W3:Y:S10]  /*82a00*/  LDL.LU.64 R8, [R1+0x1978] ;  /* 0x0019780001087983 */ /* 0x000ef40000300a00 */
[----:B------:R0:W-:Y:S01]  /*82a10*/  @P6 STG.E.U8 desc[UR40][R22.64], R7 ;  /* 0x0000000716006986 */ /* 0x0001e2000c101128 */
[----:B--2---:R-:W-:Y:S01]  /*82a20*/  ISETP.LT.AND P6, PT, R11, UR4, !P5 ;  /* 0x000000040b007c0c */ /* 0x004fe2000efc1270 */
[----:B------:R-:W2:Y:S01]  /*82a30*/  LDCU UR4, c[0x0][0x398] ;  /* 0x00007300ff0477ac */ /* 0x000ea20008000800 */
[C---:B0-----:R-:W-:Y:S01]  /*82a40*/  PRMT R7, R27.reuse, 0x7772, RZ ;  /* 0x000077721b077816 */ /* 0x041fe200000000ff */
[----:B------:R-:W2:Y:S04]  /*82a50*/  LDL.LU.64 R22, [R1+0x1970] ;  /* 0x0019700001167983 */ /* 0x000ea80000300a00 */
[----:B------:R-:W2:Y:S06]  /*82a60*/  LDL.LU R18, [R1+0x294] ;  /* 0x0002940001127983 */ /* 0x000eac0000300800 */
[----:B------:R0:W-:Y:S04]  /*82a70*/  @P6 STG.E.U8 desc[UR40][R12.64], R7 ;  /* 0x000000070c006986 */ /* 0x0001e8000c101128 */
[----:B0-----:R-:W2:Y:S01]  /*82a80*/  LDL.LU R13, [R1+0x28a8] ;  /* 0x0028a800010d7983 */ /* 0x001ea20000300800 */
[----:B------:R-:W-:Y:S01]  /*82a90*/  PRMT R7, R27, 0x7773, RZ ;  /* 0x000077731b077816 */ /* 0x000fe200000000ff */
[----:B------:R-:W-:Y:S01]  /*82aa0*/  VIADD R12, R19, 0x2 ;  /* 0x00000002130c7836 */ /* 0x000fe20000000000 */
[----:B--2---:R-:W-:Y:S01]  /*82ab0*/  ISETP.LT.AND P5, PT, R13, UR4, !P5 ;  /* 0x000000040d007c0c */ /* 0x004fe2000efa1270 */
[----:B------:R-:W0:-:S12]  /*82ac0*/  LDCU UR4, c[0x0][0x398] ;  /* 0x00007300ff0477ac */ /* 0x000e180008000800 */
[----:B---3--:R2:W-:Y:S01]  /*82ad0*/  @P5 STG.E.U8 desc[UR40][R4.64], R7 ;  /* 0x0000000704005986 */ /* 0x0085e2000c101128 */
[----:B------:R-:W-:-:S04]  /*82ae0*/  ISETP.GE.AND P5, PT, R12, UR31, PT ;  /* 0x0000001f0c007c0c */ /* 0x000fc8000bfa6270 */
[----:B0-----:R-:W-:Y:S01]  /*82af0*/  ISETP.LT.AND P6, PT, R28, UR4, !P5 ;  /* 0x000000041c007c0c */ /* 0x001fe2000efc1270 */
[----:B------:R-:W0:Y:S01]  /*82b00*/  LDCU UR4, c[0x0][0x398] ;  /* 0x00007300ff0477ac */ /* 0x000e220008000800 */
[----:B--2---:R-:W-:Y:S01]  /*82b10*/  PRMT R7, R26, 0x7770, RZ ;  /* 0x000077701a077816 */ /* 0x004fe200000000ff */
[----:B------:R-:W2:Y:S10]  /*82b20*/  LDL.LU.64 R4, [R1+0x1960] ;  /* 0x0019600001047983 */ /* 0x000eb40000300a00 */
[----:B----4-:R3:W-:Y:S01]  /*82b30*/  @P6 STG.E.U8 desc[UR40][R24.64], R7 ;  /* 0x0000000718006986 */ /* 0x0107e2000c101128 */
[----:B0-----:R-:W-:Y:S01]  /*82b40*/  ISETP.LT.AND P6, PT, R2, UR4, !P5 ;  /* 0x0000000402007c0c */ /* 0x001fe2000efc1270 */
[----:B------:R-:W0:Y:S01]  /*82b50*/  LDCU UR4, c[0x0][0x398] ;  /* 0x00007300ff0477ac */ /* 0x000e220008000800 */
[----:B---3--:R-:W-:Y:S01]  /*82b60*/  PRMT R7, R26, 0x7771, RZ ;  /* 0x000077711a077816 */ /* 0x008fe200000000ff */
[----:B------:R-:W3:Y:S10]  /*82b70*/  LDL.LU.64 R24, [R1+0x1958] ;  /* 0x0019580001187983 */ /* 0x000ef40000300a00 */
[----:B------:R4:W-:Y:S01]  /*82b80*/  @P6 STG.E.U8 desc[UR40][R20.64], R7 ;  /* 0x0000000714006986 */ /* 0x0009e2000c101128 */
[----:B0-----:R-:W-:Y:S01]  /*82b90*/  ISETP.LT.AND P6, PT, R14, UR4, !P5 ;  /* 0x000000040e007c0c */ /* 0x001fe2000efc1270 */
[----:B------:R-:W0:Y:S01]  /*82ba0*/  LDCU UR4, c[0x0][0x398] ;  /* 0x00007300ff0477ac */ /* 0x000e220008000800 */
[C---:B----4-:R-:W-:Y:S01]  /*82bb0*/  PRMT R7, R26.reuse, 0x7772, RZ ;  /* 0x000077721a077816 */ /* 0x050fe200000000ff */
[----:B------:R-:W4:Y:S04]  /*82bc0*/  LDL.LU.64 R20, [R1+0x17d8] ;  /* 0x0017d80001147983 */ /* 0x000f280000300a00 */
[----:B------:R-:W2:Y:S04]  /*82bd0*/  LDL.LU R27, [R1+0x284] ;  /* 0x00028400011b7983 */ /* 0x000ea80000300800 */
[----:B------:R0:W-:Y:S04]  /*82be0*/  STL.64 [R1+0x2898], R14 ;  /* 0x0028980e01007387 */ /* 0x0001e80000100a00 */
[----:B------:R1:W-:Y:S04]  /*82bf0*/  @P6 STG.E.U8 desc[UR40][R8.64], R7 ;  /* 0x0000000708006986 */ /* 0x0003e8000c101128 */
[----:B0-----:R-:W2:Y:S04]  /*82c00*/  LDL.LU.64 R14, [R1+0x1968] ;  /* 0x00196800010e7983 */ /* 0x001ea80000300a00 */
[----:B-1----:R-:W2:Y:S01]  /*82c10*/  LDL.LU.64 R8, [R1+0x28a0] ;  /* 0x0028a00001087983 */ /* 0x002ea20000300a00 */
[----:B------:R-:W-:Y:S01]  /*82c20*/  PRMT R7, R26, 0x7773, RZ ;  /* 0x000077731a077816 */ /* 0x000fe200000000ff */
[----:B------:R-:W-:Y:S01]  /*82c30*/  VIADD R12, R19, 0x3 ;  /* 0x00000003130c7836 */ /* 0x000fe20000000000 */
[----:B--2---:R-:W-:Y:S01]  /*82c40*/  ISETP.LT.AND P6, PT, R8, UR34, !P5 ;  /* 0x0000002208007c0c */ /* 0x004fe2000efc1270 */
[----:B------:R-:W0:-:S12]  /*82c50*/  LDCU.64 UR34, c[0x0][0x398] ;  /* 0x00007300ff2277ac */ /* 0x000e180008000a00 */
[----:B------:R1:W-:Y:S01]  /*82c60*/  @P6 STG.E.U8 desc[UR40][R22.64], R7 ;  /* 0x0000000716006986 */ /* 0x0003e2000c101128 */
[----:B------:R-:W-:Y:S01]  /*82c70*/  ISETP.LT.AND P6, PT, R9, UR4, !P5 ;  /* 0x0000000409007c0c */ /* 0x000fe2000efc1270 */
[----:B------:R-:W2:Y:S02]  /*82c80*/  LDCU UR4, c[0x0][0x398] ;  /* 0x00007300ff0477ac */ /* 0x000ea40008000800 */
[----:B-1----:R-:W4:Y:S01]  /*82c90*/  LDL.LU.64 R22, [R1+0x1950] ;  /* 0x0019500001167983 */ /* 0x002f220000300a00 */
[----:B------:R-:W-:-:S03]  /*82ca0*/  PRMT R7, R18, 0x7770, RZ ;  /* 0x0000777012077816 */ /* 0x000fc600000000ff */
[----:B------:R-:W-:Y:S06]  /*82cb0*/  STL.64 [R1+0x2890], R8 ;  /* 0x0028900801007387 */ /* 0x000fec0000100a00 */
[----:B------:R1:W-:Y:S04]  /*82cc0*/  @P6 STG.E.U8 desc[UR40][R14.64], R7 ;  /* 0x000000070e006986 */ /* 0x0003e8000c101128 */
[----:B-1----:R-:W4:Y:S01]  /*82cd0*/  LDL.LU.64 R14, [R1+0x1948] ;  /* 0x00194800010e7983 */ /* 0x002f220000300a00 */
[----:B--2---:R-:W-:Y:S01]  /*82ce0*/  ISETP.LT.AND P6, PT, R10, UR4, !P5 ;  /* 0x000000040a007c0c */ /* 0x004fe2000efc1270 */
[----:B------:R-:W1:Y:S01]  /*82cf0*/  LDCU UR4, c[0x0][0x398] ;  /* 0x00007300ff0477ac */ /* 0x000e620008000800 */
[C---:B------:R-:W-:Y:S01]  /*82d00*/  PRMT R7, R18.reuse, 0x7771, RZ ;  /* 0x0000777112077816 */ /* 0x040fe200000000ff */
[----:B------:R-:W2:Y:S04]  /*82d10*/  LDL.LU R26, [R1+0x274] ;  /* 0x00027400011a7983 */ /* 0x000ea80000300800 */
[----:B------:R-:W2:Y:S06]  /*82d20*/  LDL.LU.64 R8, [R1+0x1940] ;  /* 0x0019400001087983 */ /* 0x000eac0000300a00 */
[----:B------:R0:W-:Y:S01]  /*82d30*/  @P6 STG.E.U8 desc[UR40][R4.64], R7 ;  /* 0x0000000704006986 */ /* 0x0001e2000c101128 */
[----:B-1----:R-:W-:Y:S01]  /*82d40*/  ISETP.LT.AND P6, PT, R11, UR4, !P5 ;  /* 0x000000040b007c0c */ /* 0x002fe2000efc1270 */
[----:B------:R-:W1:Y:S01]  /*82d50*/  LDCU UR4, c[0x0][0x398] ;  /* 0x00007300ff0477ac */ /* 0x000e620008000800 */
[C---:B0-----:R-:W-:Y:S01]  /*82d60*/  PRMT R7, R18.reuse, 0x7772, RZ ;  /* 0x0000777212077816 */ /* 0x041fe200000000ff */
[----:B------:R-:W2:Y:S01]  /*82d70*/  LDL.LU.64 R4, [R1+0x1938] ;  /* 0x0019380001047983 */ /* 0x000ea20000300a00 */
[----:B-1----:R-:W-:Y:S01]  /*82d80*/  ISETP.LT.AND P5, PT, R13, UR4, !P5 ;  /* 0x000000040d007c0c */ /* 0x002fe2000efa1270 */
[----:B------:R-:W0:Y:S08]  /*82d90*/  LDCU UR4, c[0x0][0x398] ;  /* 0x00007300ff0477ac */ /* 0x000e300008000800 */
[----:B---3--:R1:W-:Y:S02]  /*82da0*/  @P6 STG.E.U8 desc[UR40][R24.64], R7 ;  /* 0x0000000718006986 */ /* 0x0083e4000c101128 */
[----:B-1----:R-:W-:-:S02]  /*82db0*/  PRMT R7, R18, 0x7773, RZ ;  /* 0x0000777312077816 */ /* 0x002fc400000000ff */
[----:B------:R-:W3:Y:S04]  /*82dc0*/  LDL.LU.64 R24, [R1+0x1930] ;  /* 0x0019300001187983 */ /* 0x000ee80000300a00 */
[----:B----4-:R1:W-:Y:S01]  /*82dd0*/  @P5 STG.E.U8 desc[UR40][R20.64], R7 ;  /* 0x0000000714005986 */ /* 0x0103e2000c101128 */
[----:B------:R-:W-:-:S04]  /*82de0*/  ISETP.GE.AND P5, PT, R12, UR35, PT ;  /* 0x000000230c007c0c */ /* 0x000fc8000bfa6270 */
[----:B0-----:R-:W-:Y:S01]  /*82df0*/  ISETP.LT.AND P6, PT, R28, UR4, !P5 ;  /* 0x000000041c007c0c */ /* 0x001fe2000efc1270 */
[----:B------:R-:W0:Y:S01]  /*82e00*/  LDCU UR4, c[0x0][0x398] ;  /* 0x00007300ff0477ac */ /* 0x000e220008000800 */
[C---:B-1----:R-:W-:Y:S01]  /*82e10*/  PRMT R7, R27.reuse, 0x7770, RZ ;  /* 0x000077701b077816 */ /* 0x042fe200000000ff */
[----:B------:R-:W4:Y:S04]  /*82e20*/  LDL.LU.64 R20, [R1+0x1928] ;  /* 0x0019280001147983 */ /* 0x000f280000300a00 */
[----:B------:R1:W-:Y:S04]  /*82e30*/  STL [R1+0x288c], R13 ;  /* 0x00288c0d01007387 */ /* 0x0003e80000100800 */
[----:B-1----:R-:W2:Y:S04]  /*82e40*/  LDL.LU.64 R12, [R1+0x1920] ;  /* 0x00192000010c7983 */ /* 0x002ea80000300a00 */
[----:B------:R1:W-:Y:S01]  /*82e50*/  @P6 STG.E.U8 desc[UR40][R22.64], R7 ;  /* 0x0000000716006986 */ /* 0x0003e2000c101128 */
[----:B0-----:R-:W-:Y:S01]  /*82e60*/  ISETP.LT.AND P6, PT, R2, UR4, !P5 ;  /* 0x0000000402007c0c */ /* 0x001fe2000efc1270 */
[----:B------:R-:W0:Y:S01]  /*82e70*/  LDCU UR4, c[0x0][0x398] ;  /* 0x00007300ff0477ac */ /* 0x000e220008000800 */
[C---:B-1----:R-:W-:Y:S01]  /*82e80*/  PRMT R7, R27.reuse, 0x7771, RZ ;  /* 0x000077711b077816 */ /* 0x042fe200000000ff */
[----:B------:R-:W2:Y:S10]  /*82e90*/  LDL.LU.64 R22, [R1+0x17c0] ;  /* 0x0017c00001167983 */ /* 0x000eb40000300a00 */
[----:B------:R1:W-:Y:S04]  /*82ea0*/  @P6 STG.E.U8 desc[UR40][R14.64], R7 ;  /* 0x000000070e006986 */ /* 0x0003e8000c101128 */
[----:B-1----:R-:W0:Y:S01]  /*82eb0*/  LDL.LU.64 R14, [R1+0x2898] ;  /* 0x00289800010e7983 */ /* 0x002e220000300a00 */
[----:B------:R-:W-:-:S03]  /*82ec0*/  PRMT R7, R27, 0x7772, RZ ;  /* 0x000077721b077816 */ /* 0x000fc600000000ff */
[----:B------:R-:W2:Y:S01]  /*82ed0*/  LDL.LU R18, [R1+0x2a8] ;  /* 0x0002a80001127983 */ /* 0x000ea20000300800 */
[----:B0-----:R-:W-:Y:S01]  /*82ee0*/  ISETP.LT.AND P6, PT, R14, UR4, !P5 ;  /* 0x000000040e007c0c */ /* 0x001fe2000efc1270 */
[----:B------:R-:W0:-:S12]  /*82ef0*/  LDCU UR4, c[0x0][0x398] ;  /* 0x00007300ff0477ac */ /* 0x000e180008000800 */
[----:B--2---:R1:W-:Y:S04]  /*82f00*/  @P6 STG.E.U8 desc[UR40][R8.64], R7 ;  /* 0x0000000708006986 */ /* 0x0043e8000c101128 */
[----:B-1----:R-:W2:Y:S01]  /*82f10*/  LDL.LU.64 R8, [R1+0x2890] ;  /* 0x0028900001087983 */ /* 0x002ea20000300a00 */
[----:B------:R-:W-:Y:S02]  /*82f20*/  PRMT R7, R27, 0x7773, RZ ;  /* 0x000077731b077816 */ /* 0x000fe400000000ff */
[----:B--2---:R-:W-:Y:S01]  /*82f30*/  ISETP.LT.AND P6, PT, R8, UR32, !P5 ;  /* 0x0000002008007c0c */ /* 0x004fe2000efc1270 */
[----:B------:R-:W1:-:S12]  /*82f40*/  LDCU.64 UR32, c[0x0][0x398] ;  /* 0x00007300ff2077ac */ /* 0x000e580008000a00 */
[----:B------:R2:W-:Y:S01]  /*82f50*/  @P6 STG.E.U8 desc[UR40][R4.64], R7 ;  /* 0x0000000704006986 */ /* 0x0005e2000c101128 */
[----:B0-----:R-:W-:Y:S01]  /*82f60*/  ISETP.LT.AND P6, PT, R9, UR4, !P5 ;  /* 0x0000000409007c0c */ /* 0x001fe2000efc1270 */
[----:B------:R-:W0:Y:S01]  /*82f70*/  LDCU UR4, c[0x0][0x398] ;  /* 0x00007300ff0477ac */ /* 0x000e220008000800 */
[----:B--2---:R-:W-:Y:S01]  /*82f80*/  PRMT R7, R26, 0x7770, RZ ;  /* 0x000077701a077816 */ /* 0x004fe200000000ff */
[----:B------:R-:W2:Y:S10]  /*82f90*/  LDL.LU.64 R4, [R1+0x1910] ;  /* 0x0019100001047983 */ /* 0x000eb40000300a00 */
[----:B---3--:R3:W-:Y:S01]  /*82fa0*/  @P6 STG.E.U8 desc[UR40][R24.64], R7 ;  /* 0x0000000718006986 */ /* 0x0087e2000c101128 */
[----:B0-----:R-:W-:Y:S01]  /*82fb0*/  ISETP.LT.AND P6, PT, R10, UR4, !P5 ;  /* 0x000000040a007c0c */ /* 0x001fe2000efc1270 */
[----:B------:R-:W0:Y:S01]  /*82fc0*/  LDCU UR4, c[0x0][0x398] ;  /* 0x00007300ff0477ac */ /* 0x000e220008000800 */
[C---:B---3--:R-:W-:Y:S01]  /*82fd0*/  PRMT R7, R26.reuse, 0x7771, RZ ;  /* 0x000077711a077816 */ /* 0x048fe200000000ff */
[----:B------:R-:W3:Y:S10]  /*82fe0*/  LDL.LU.64 R24, [R1+0x1908] ;  /* 0x0019080001187983 */ /* 0x000ef40000300a00 */
[----:B----4-:R4:W-:Y:S01]  /*82ff0*/  @P6 STG.E.U8 desc[UR40][R20.64], R7 ;  /* 0x0000000714006986 */ /* 0x0109e2000c101128 */
[----:B0-----:R-:W-:Y:S01]  /*83000*/  ISETP.LT.AND P6, PT, R11, UR4, !P5 ;  /* 0x000000040b007c0c */ /* 0x001fe2000efc1270 */
[----:B------:R-:W0:Y:S01]  /*83010*/  LDCU UR4, c[0x0][0x398] ;  /* 0x00007300ff0477ac */ /* 0x000e220008000800 */
[C---:B----4-:R-:W-:Y:S01]  /*83020*/  PRMT R7, R26.reuse, 0x7772, RZ ;  /* 0x000077721a077816 */ /* 0x050fe200000000ff */
[----:B------:R-:W4:Y:S04]  /*83030*/  LDL.LU.64 R20, [R1+0x1900] ;  /* 0x0019000001147983 */ /* 0x000f280000300a00 */
[----:B------:R-:W2:Y:S06]  /*83040*/  LDL.LU R27, [R1+0x298] ;  /* 0x00029800011b7983 */ /* 0x000eac0000300800 */
[----:B------:R0:W-:Y:S04]  /*83050*/  @P6 STG.E.U8 desc[UR40][R12.64], R7 ;  /* 0x000000070c006986 */ /* 0x0001e8000c101128 */
[----:B0-----:R-:W2:Y:S01]  /*83060*/  LDL.LU R13, [R1+0x288c] ;  /* 0x00288c00010d7983 */ /* 0x001ea20000300800 */
[----:B------:R-:W-:Y:S01]  /*83070*/  PRMT R7, R26, 0x7773, RZ ;  /* 0x000077731a077816 */ /* 0x000fe200000000ff */
[----:B------:R-:W-:Y:S01]  /*83080*/  VIADD R12, R19, 0x4 ;  /* 0x00000004130c7836 */ /* 0x000fe20000000000 */
[----:B--2---:R-:W-:Y:S01]  /*83090*/  ISETP.LT.AND P5, PT, R13, UR4, !P5 ;  /* 0x000000040d007c0c */ /* 0x004fe2000efa1270 */
[----:B------:R-:W0:-:S12]  /*830a0*/  LDCU UR4, c[0x0][0x398] ;  /* 0x00007300ff0477ac */ /* 0x000e180008000800 */
[----:B------:R2:W-:Y:S01]  /*830b0*/  @P5 STG.E.U8 desc[UR40][R22.64], R7 ;  /* 0x0000000716005986 */ /* 0x0005e2000c101128 */
[----:B-1----:R-:W-:-:S03]  /*830c0*/  ISETP.GE.AND P5, PT, R12, UR33, PT ;  /* 0x000000210c007c0c */ /* 0x002fc6000bfa6270 */
[----:B--2---:R-:W2:Y:S04]  /*830d0*/  LDL.LU.64 R22, [R1+0x18f0] ;  /* 0x0018f00001167983 */ /* 0x004ea80000300a00 */
[----:B------:R1:W-:Y:S04]  /*830e0*/  STL [R1+0x2888], R13 ;  /* 0x0028880d01007387 */ /* 0x0003e80000100800 */
[----:B-1----:R-:W2:Y:S01]  /*830f0*/  LDL.LU.64 R12, [R1+0x1918] ;  /* 0x00191800010c7983 */ /* 0x002ea20000300a00 */
[----:B0-----:R-:W-:Y:S01]  /*83100*/  ISETP.LT.AND P6, PT, R28, UR4, !P5 ;  /* 0x000000041c007c0c */ /* 0x001fe2000efc1270 */
[----:B------:R-:W0:Y:S01]  /*83110*/  LDCU UR4, c[0x0][0x398] ;  /* 0x00007300ff0477ac */ /* 0x000e220008000800 */
[----:B------:R-:W-:-:S11]  /*83120*/  PRMT R7, R18, 0x7770, RZ ;  /* 0x0000777012077816 */ /* 0x000fd600000000ff */
[----:B--2---:R1:W-:Y:S01]  /*83130*/  @P6 STG.E.U8 desc[UR40][R12.64], R7 ;  /* 0x000000070c006986 */ /* 0x0043e2000c101128 */
[----:B0-----:R-:W-:Y:S01]  /*83140*/  ISETP.LT.AND P6, PT, R2, UR4, !P5 ;  /* 0x0000000402007c0c */ /* 0x001fe2000efc1270 */
[----:B------:R-:W0:Y:S01]  /*83150*/  LDCU UR4, c[0x0][0x398] ;  /* 0x00007300ff0477ac */ /* 0x000e220008000800 */
[----:B-1----:R-:W-:Y:S01]  /*83160*/  PRMT R7, R18, 0x7771, RZ ;  /* 0x0000777112077816 */ /* 0x002fe200000000ff */
[----:B------:R-:W2:Y:S04]  /*83170*/  LDL.LU.64 R12, [R1+0x18e8] ;  /* 0x0018e800010c7983 */ /* 0x000ea80000300a00 */
[----:B------:R-:W2:Y:S06]  /*83180*/  LDL.LU R26, [R1+0x288] ;  /* 0x00028800011a7983 */ /* 0x000eac0000300800 */
[----:B------:R1:W-:Y:S01]  /*83190*/  @P6 STG.E.U8 desc[UR40][R4.64], R7 ;  /* 0x0000000704006986 */ /* 0x0003e2000c101128 */
[----:B0-----:R-:W-:Y:S01]  /*831a0*/  ISETP.LT.AND P6, PT, R14, UR4, !P5 ;  /* 0x000000040e007c0c */ /* 0x001fe2000efc1270 */
[----:B------:R-:W0:Y:S01]  /*831b0*/  LDCU UR4, c[0x0][0x398] ;  /* 0x00007300ff0477ac */ /* 0x000e220008000800 */
[----:B-1----:R-:W-:Y:S01]  /*831c0*/  PRMT R7, R18, 0x7772, RZ ;  /* 0x0000777212077816 */ /* 0x002fe200000000ff */
[----:B------:R-:W2:Y:S10]  /*831d0*/  LDL.LU.64 R4, [R1+0x17a8] ;  /* 0x0017a80001047983 */ /* 0x000eb40000300a00 */
[----:B---3--:R1:W-:Y:S01]  /*831e0*/  @P6 STG.E.U8 desc[UR40][R24.64], R7 ;  /* 0x0000000718006986 */ /* 0x0083e2000c101128 */
[----:B------:R-:W-:Y:S01]  /*831f0*/  ISETP.LT.AND P6, PT, R8, UR30, !P5 ;  /* 0x0000001e08007c0c */ /* 0x000fe2000efc1270 */
[----:B------:R-:W3:Y:S01]  /*83200*/  LDCU.64 UR30, c[0x0][0x398] ;  /* 0x00007300ff1e77ac */ /* 0x000ee20008000a00 */
[----:B-1----:R-:W-:Y:S01]  /*83210*/  PRMT R7, R18, 0x7773, RZ ;  /* 0x0000777312077816 */ /* 0x002fe200000000ff */
[----:B------:R-:W2:Y:S10]  /*83220*/  LDL.LU.64 R24, [R1+0x18e0] ;  /* 0x0018e00001187983 */ /* 0x000eb40000300a00 */
[----:B----4-:R1:W-:Y:S01]  /*83230*/  @P6 STG.E.U8 desc[UR40][R20.64], R7 ;  /* 0x0000000714006986 */ /* 0x0103e2000c101128 */
[----:B0-----:R-:W-:Y:S01]  /*83240*/  ISETP.LT.AND P6, PT, R9, UR4, !P5 ;  /* 0x0000000409007c0c */ /* 0x001fe2000efc1270 */
[----:B------:R-:W0:Y:S02]  /*83250*/  LDCU UR4, c[0x0][0x398] ;  /* 0x00007300ff0477ac */ /* 0x000e240008000800 */
[----:B-1----:R-:W4:Y:S04]  /*83260*/  LDL.LU.64 R20, [R1+0x18d8] ;  /* 0x0018d80001147983 */ /* 0x002f280000300a00 */
[----:B------:R1:W-:Y:S04]  /*83270*/  STL.64 [R1+0x2880], R8 ;  /* 0x0028800801007387 */ /* 0x0003e80000100a00 */
[----:B-1----:R-:W2:Y:S01]  /*83280*/  LDL.LU.64 R8, [R1+0x18f8] ;  /* 0x0018f80001087983 */ /* 0x002ea20000300a00 */
[----:B------:R-:W-:-:S05]  /*83290*/  PRMT R7, R27, 0x7770, RZ ;  /* 0x000077701b077816 */ /* 0x000fca00000000ff */
[----:B--2---:R1:W-:Y:S01]  /*832a0*/  @P6 STG.E.U8 desc[UR40][R8.64], R7 ;  /* 0x0000000708006986 */ /* 0x0043e2000c101128 */
[----:B0-----:R-:W-:Y:S01]  /*832b0*/  ISETP.LT.AND P6, PT, R10, UR4, !P5 ;  /* 0x000000040a007c0c */ /* 0x001fe2000efc1270 */
[----:B------:R-:W0:Y:S01]  /*832c0*/  LDCU UR4, c[0x0][0x398] ;  /* 0x00007300ff0477ac */ /* 0x000e220008000800 */
[----:B-1----:R-:W-:Y:S01]  /*832d0*/  PRMT R7, R27, 0x7771, RZ ;  /* 0x000077711b077816 */ /* 0x002fe200000000ff */
[----:B------:R-:W2:Y:S10]  /*832e0*/  LDL.LU.64 R8, [R1+0x18d0] ;  /* 0x0018d00001087983 */ /* 0x000eb40000300a00 */
[----:B------:R1:W-:Y:S01]  /*832f0*/  @P6 STG.E.U8 desc[UR40][R22.64], R7 ;  /* 0x0000000716006986 */ /* 0x0003e2000c101128 */
[----:B0-----:R-:W-:Y:S01]  /*83300*/  ISETP.LT.AND P6, PT, R11, UR4, !P5 ;  /* 0x000000040b007c0c */ /* 0x001fe2000efc1270 */
[----:B------:R-:W0:Y:S01]  /*83310*/  LDCU UR4, c[0x0][0x398] ;  /* 0x00007300ff0477ac */ /* 0x000e220008000800 */
[C---:B-1----:R-:W-:Y:S01]  /*83320*/  PRMT R7, R27.reuse, 0x7772, RZ ;  /* 0x000077721b077816 */ /* 0x042fe200000000ff */
[----:B------:R-:W2:Y:S04]  /*83330*/  LDL.LU.64 R22, [R1+0x18c8] ;  /* 0x0018c80001167983 */ /* 0x000ea80000300a00 */
[----:B------:R-:W2:Y:S06]  /*83340*/  LDL.LU R18, [R1+0x278] ;  /* 0x0002780001127983 */ /* 0x000eac0000300800 */
[----:B------:R1:W-:Y:S04]  /*83350*/  @P6 STG.E.U8 desc[UR40][R12.64], R7 ;  /* 0x000000070c006986 */ /* 0x0003e8000c101128 */
[----:B-1----:R-:W0:Y:S01]  /*83360*/  LDL.LU R13, [R1+0x2888] ;  /* 0x00288800010d7983 */ /* 0x002e220000300800 */
[----:B------:R-:W-:Y:S01]  /*83370*/  PRMT R7, R27, 0x7773, RZ ;  /* 0x000077731b077816 */ /* 0x000fe200000000ff */
[----:B------:R-:W-:Y:S01]  /*83380*/  VIADD R12, R19, 0x5 ;  /* 0x00000005130c7836 */ /* 0x000fe20000000000 */
[----:B0-----:R-:W-:Y:S01]  /*83390*/  ISETP.LT.AND P5, PT, R13, UR4, !P5 ;  /* 0x000000040d007c0c */ /* 0x001fe2000efa1270 */
[----:B------:R-:W0:-:S12]  /*833a0*/  LDCU UR4, c[0x0][0x398] ;  /* 0x00007300ff0477ac */ /* 0x000e180008000800 */
[----:B------:R1:W-:Y:S01]  /*833b0*/  @P5 STG.E.U8 desc[UR40][R4.64], R7 ;  /* 0x0000000704005986 */ /* 0x0003e2000c101128 */
[----:B---3--:R-:W-:-:S04]  /*833c0*/  ISETP.GE.AND P5, PT, R12, UR31, PT ;  /* 0x0000001f0c007c0c */ /* 0x008fc8000bfa6270 */
[----:B0-----:R-:W-:Y:S01]  /*833d0*/  ISETP.LT.AND P6, PT, R28, UR4, !P5 ;  /* 0x000000041c007c0c */ /* 0x001fe2000efc1270 */
[----:B------:R-:W0:Y:S01]  /*833e0*/  LDCU UR4, c[0x0][0x398] ;  /* 0x00007300ff0477ac */ /* 0x000e220008000800 */
[----:B-1----:R-:W-:Y:S01]  /*833f0*/  PRMT R7, R26, 0x7770, RZ ;  /* 0x000077701a077816 */ /* 0x002fe200000000ff */
[----:B------:R-:W3:Y:S10]  /*83400*/  LDL.LU.64 R4, [R1+0x18b8] ;  /* 0x0018b80001047983 */ /* 0x000ef40000300a00 */
[----:B------:R1:W-:Y:S01]  /*83410*/  @P6 STG.E.U8 desc[UR40][R24.64], R7 ;  /* 0x0000000718006986 */ /* 0x0003e2000c101128 */
[----:B0-----:R-:W-:Y:S01]  /*83420*/  ISETP.LT.AND P6, PT, R2, UR4, !P5 ;  /* 0x0000000402007c0c */ /* 0x001fe2000efc1270 */
[----:B------:R-:W0:Y:S01]  /*83430*/  LDCU UR4, c[0x0][0x398] ;  /* 0x00007300ff0477ac */ /* 0x000e220008000800 */
[----:B-1----:R-:W-:Y:S01]  /*83440*/  PRMT R7, R26, 0x7771, RZ ;  /* 0x000077711a077816 */ /* 0x002fe200000000ff */
[----:B------:R-:W3:Y:S10]  /*83450*/  LDL.LU.64 R24, [R1+0x18b0] ;  /* 0x0018b00001187983 */ /* 0x000ef40000300a00 */
[----:B----4-:R1:W-:Y:S01]  /*83460*/  @P6 STG.E.U8 desc[UR40][R20.64], R7 ;  /* 0x0000000714006986 */ /* 0x0103e2000c101128 */
[----:B0-----:R-:W-:Y:S01]  /*83470*/  ISETP.LT.AND P6, PT, R14, UR4, !P5 ;  /* 0x000000040e007c0c */ /* 0x001fe2000efc1270 */
[----:B------:R-:W0:Y:S01]  /*83480*/  LDCU UR4, c[0x0][0x398] ;  /* 0x00007300ff0477ac */ /* 0x000e220008000800 */
[C---:B-1----:R-:W-:Y:S01]  /*83490*/  PRMT R7, R26.reuse, 0x7772, RZ ;  /* 0x000077721a077816 */ /* 0x042fe200000000ff */
[----:B------:R-:W4:Y:S04]  /*834a0*/  LDL.LU.64 R20, [R1+0x1780] ;  /* 0x0017800001147983 */ /* 0x000f280000300a00 */
[----:B------:R-:W3:Y:S04]  /*834b0*/  LDL.LU R27, [R1+0x2ac] ;  /* 0x0002ac00011b7983 */ /* 0x000ee80000300800 */
[----:B------:R1:W-:Y:S04]  /*834c0*/  STL.64 [R1+0x2878], R14 ;  /* 0x0028780e01007387 */ /* 0x0003e80000100a00 */
[----:B--2---:R2:W-:Y:S04]  /*834d0*/  @P6 STG.E.U8 desc[UR40][R8.64], R7 ;  /* 0x0000000708006986 */ /* 0x0045e8000c101128 */
[----:B-1----:R-:W3:Y:S04]  /*834e0*/  LDL.LU.64 R14, [R1+0x18c0] ;  /* 0x0018c000010e7983 */ /* 0x002ee80000300a00 */
[----:B--2---:R-:W2:Y:S01]  /*834f0*/  LDL.LU.64 R8, [R1+0x2880] ;  /* 0x0028800001087983 */ /* 0x004ea20000300a00 */
[----:B------:R-:W-:Y:S01]  /*83500*/  PRMT R7, R26, 0x7773, RZ ;  /* 0x000077731a077816 */ /* 0x000fe200000000ff */
[----:B------:R-:W-:Y:S01]  /*83510*/  VIADD R12, R19, 0x6 ;  /* 0x00000006130c7836 */ /* 0x000fe20000000000 */
[----:B--2---:R-:W-:Y:S01]  /*83520*/  ISETP.LT.AND P6, PT, R8, UR34, !P5 ;  /* 0x0000002208007c0c */ /* 0x004fe2000efc1270 */
[----:B------:R-:W1:-:S12]  /*83530*/  LDCU.64 UR34, c[0x0][0x398] ;  /* 0x00007300ff2277ac */ /* 0x000e580008000a00 */
[----:B------:R2:W-:Y:S01]  /*83540*/  @P6 STG.E.U8 desc[UR40][R22.64], R7 ;  /* 0x0000000716006986 */ /* 0x0005e2000c101128 */
[----:B0-----:R-:W-:Y:S01]  /*83550*/  ISETP.LT.AND P6, PT, R9, UR4, !P5 ;  /* 0x0000000409007c0c */ /* 0x001fe2000efc1270 */
[----:B------:R-:W0:Y:S02]  /*83560*/  LDCU UR4, c[0x0][0x398] ;  /* 0x00007300ff0477ac */ /* 0x000e240008000800 */
[----:B--2---:R-:W2:Y:S01]  /*83570*/  LDL.LU.64 R22, [R1+0x18a8] ;  /* 0x0018a80001167983 */ /* 0x004ea20000300a00 */
[----:B------:R-:W-:-:S03]  /*83580*/  PRMT R7, R18, 0x7770, RZ ;  /* 0x0000777012077816 */ /* 0x000fc600000000ff */
[----:B------:R-:W-:Y:S06]  /*83590*/  STL.64 [R1+0x2870], R8 ;  /* 0x0028700801007387 */ /* 0x000fec0000100a00 */
[----:B---3--:R3:W-:Y:S04]  /*835a0*/  @P6 STG.E.U8 desc[UR40][R14.64], R7 ;  /* 0x000000070e006986 */ /* 0x0087e8000c101128 */
[----:B---3--:R-:W3:Y:S01]  /*835b0*/  LDL.LU.64 R14, [R1+0x18a0] ;  /* 0x0018a000010e7983 */ /* 0x008ee20000300a00 */
[----:B0-----:R-:W-:Y:S01]  /*835c0*/  ISETP.LT.AND P6, PT, R10, UR4, !P5 ;  /* 0x000000040a007c0c */ /* 0x001fe2000efc1270 */
[----:B------:R-:W0:Y:S01]  /*835d0*/  LDCU UR4, c[0x0][0x398] ;  /* 0x00007300ff0477ac */ /* 0x000e220008000800 */
[C---:B------:R-:W-:Y:S01]  /*835e0*/  PRMT R7, R18.reuse, 0x7771, RZ ;  /* 0x0000777112077816 */ /* 0x040fe200000000ff */
[----:B------:R-:W3:Y:S04]  /*835f0*/  LDL.LU R26, [R1+0x29c] ;  /* 0x00029c00011a7983 */ /* 0x000ee80000300800 */
[----:B------:R-:W3:Y:S06]  /*83600*/  LDL.LU.64 R8, [R1+0x1898] ;  /* 0x0018980001087983 */ /* 0x000eec0000300a00 */
[----:B------:R1:W-:Y:S01]  /*83610*/  @P6 STG.E.U8 desc[UR40][R4.64], R7 ;  /* 0x0000000704006986 */ /* 0x0003e2000c101128 */
[----:B0-----:R-:W-:Y:S01]  /*83620*/  ISETP.LT.AND P6, PT, R11, UR4, !P5 ;  /* 0x000000040b007c0c */ /* 0x001fe2000efc1270 */
[----:B------:R-:W0:Y:S01]  /*83630*/  LDCU UR4, c[0x0][0x398] ;  /* 0x00007300ff0477ac */ /* 0x000e220008000800 */
[C---:B-1----:R-:W-:Y:S01]  /*83640*/  PRMT R7, R18.reuse, 0x7772, RZ ;  /* 0x0000777212077816 */ /* 0x042fe200000000ff */
[----:B------:R-:W3:Y:S01]  /*83650*/  LDL.LU.64 R4, [R1+0x1890] ;  /* 0x0018900001047983 */ /* 0x000ee20000300a00 */
[----:B0-----:R-:W-:Y:S01]  /*83660*/  ISETP.LT.AND P5, PT, R13, UR4, !P5 ;  /* 0x000000040d007c0c */ /* 0x001fe2000efa1270 */
[----:B------:R-:W0:Y:S08]  /*83670*/  LDCU UR4, c[0x0][0x398] ;  /* 0x00007300ff0477ac */ /* 0x000e300008000800 */
[----:B------:R1:W-:Y:S02]  /*83680*/  @P6 STG.E.U8 desc[UR40][R24.64], R7 ;  /* 0x0000000718006986 */ /* 0x0003e4000c101128 */
        /* <DEDUP_REMOVED lines=9> */
[----:B-1----:R-:W4:Y:S04]  /*83720*/  LDL.LU.64 R12, [R1+0x1878] ;  /* 0x00187800010c7983 */ /* 0x002f280000300a00 */
[----:B--2---:R1:W-:Y:S01]  /*83730*/  @P6 STG.E.U8 desc[UR40][R22.64], R7 ;  /* 0x0000000716006986 */ /* 0x0043e2000c101128 */
[----:B0-----:R-:W-:Y:S01]  /*83740*/  ISETP.LT.AND P6, PT, R2, UR4, !P5 ;  /* 0x0000000402007c0c */ /* 0x001fe2000efc1270 */
[----:B------:R-:W0:Y:S01]  /*83750*/  LDCU UR4, c[0x0][0x398] ;  /* 0x00007300ff0477ac */ /* 0x000e220008000800 */
[C---:B-1----:R-:W-:Y:S01]  /*83760*/  PRMT R7, R27.reuse, 0x7771, RZ ;  /* 0x000077711b077816 */ /* 0x042fe200000000ff */
[----:B------:R-:W2:Y:S10]  /*83770*/  LDL.LU.64 R22, [R1+0x1768] ;  /* 0x0017680001167983 */ /* 0x000eb40000300a00 */
[----:B---3--:R1:W-:Y:S04]  /*83780*/  @P6 STG.E.U8 desc[UR40][R14.64], R7 ;  /* 0x000000070e006986 */ /* 0x0083e8000c101128 */
[----:B-1----:R-:W0:Y:S01]  /*83790*/  LDL.LU.64 R14, [R1+0x2878] ;  /* 0x00287800010e7983 */ /* 0x002e220000300a00 */
[----:B------:R-:W-:-:S03]  /*837a0*/  PRMT R7, R27, 0x7772, RZ ;  /* 0x000077721b077816 */ /* 0x000fc600000000ff */
[----:B------:R-:W3:Y:S01]  /*837b0*/  LDL.LU R18, [R1+0x28c] ;  /* 0x00028c0001127983 */ /* 0x000ee20000300800 */
[----:B0-----:R-:W-:Y:S01]  /*837c0*/  ISETP.LT.AND P6, PT, R14, UR4, !P5 ;  /* 0x000000040e007c0c */ /* 0x001fe2000efc1270 */
[----:B------:R-:W0:-:S12]  /*837d0*/  LDCU UR4, c[0x0][0x398] ;  /* 0x00007300ff0477ac */ /* 0x000e180008000800 */
[----:B------:R1:W-:Y:S04]  /*837e0*/  @P6 STG.E.U8 desc[UR40][R8.64], R7 ;  /* 0x0000000708006986 */ /* 0x0003e8000c101128 */
        /* <DEDUP_REMOVED lines=9> */
[----:B------:R1:W-:Y:S01]  /*83880*/  @P6 STG.E.U8 desc[UR40][R24.64], R7 ;  /* 0x0000000718006986 */ /* 0x0003e2000c101128 */
[----:B0-----:R-:W-:Y:S01]  /*83890*/  ISETP.LT.AND P6, PT, R10, UR4, !P5 ;  /* 0x000000040a007c0c */ /* 0x001fe2000efc1270 */
[----:B------:R-:W0:Y:S01]  /*838a0*/  LDCU UR4, c[0x0][0x398] ;  /* 0x00007300ff0477ac */ /* 0x000e220008000800 */
[C---:B-1----:R-:W-:Y:S01]  /*838b0*/  PRMT R7, R26.reuse, 0x7771, RZ ;  /* 0x000077711a077816 */ /* 0x042fe200000000ff */
[----:B------:R-:W2:Y:S10]  /*838c0*/  LDL.LU.64 R24, [R1+0x1860] ;  /* 0x0018600001187983 */ /* 0x000eb40000300a00 */
[----:B----4-:R1:W-:Y:S01]  /*838d0*/  @P6 STG.E.U8 desc[UR40][R20.64], R7 ;  /* 0x0000000714006986 */ /* 0x0103e2000c101128 */
[----:B0-----:R-:W-:Y:S01]  /*838e0*/  ISETP.LT.AND P6, PT, R11, UR4, !P5 ;  /* 0x000000040b007c0c */ /* 0x001fe2000efc1270 */
[----:B------:R-:W0:Y:S01]  /*838f0*/  LDCU UR4, c[0x0][0x398] ;  /* 0x00007300ff0477ac */ /* 0x000e220008000800 */
[C---:B-1----:R-:W-:Y:S01]  /*83900*/  PRMT R7, R26.reuse, 0x7772, RZ ;  /* 0x000077721a077816 */ /* 0x042fe200000000ff */
[----:B------:R-:W4:Y:S04]  /*83910*/  LDL.LU.64 R20, [R1+0x1858] ;  /* 0x0018580001147983 */ /* 0x000f280000300a00 */
        /* <DEDUP_REMOVED lines=8> */
[----:B------:R-:W-:-:S03]  /*839a0*/  ISETP.GE.AND P5, PT, R12, UR33, PT ;  /* 0x000000210c007c0c */ /* 0x000fc6000bfa6270 */
[----:B-1----:R-:W2:Y:S04]  /*839b0*/  LDL.LU.64 R22, [R1+0x1848] ;  /* 0x0018480001167983 */ /* 0x002ea80000300a00 */
[----:B------:R1:W-:Y:S04]  /*839c0*/  STL [R1+0x2868], R13 ;  /* 0x0028680d01007387 */ /* 0x0003e80000100800 */
[----:B-1----:R-:W2:Y:S01]  /*839d0*/  LDL.LU.64 R12, [R1+0x1870] ;  /* 0x00187000010c7983 */ /* 0x002ea20000300a00 */
[----:B0-----:R-:W-:Y:S01]  /*839e0*/  ISETP.LT.AND P6, PT, R28, UR4, !P5 ;  /* 0x000000041c007c0c */ /* 0x001fe2000efc1270 */
[----:B------:R-:W0:Y:S01]  /*839f0*/  LDCU UR4, c[0x0][0x398] ;  /* 0x00007300ff0477ac */ /* 0x000e220008000800 */
[----:B---3--:R-:W-:-:S11]  /*83a00*/  PRMT R7, R18, 0x7770, RZ ;  /* 0x0000777012077816 */ /* 0x008fd600000000ff */
[----:B--2---:R1:W-:Y:S01]  /*83a10*/  @P6 STG.E.U8 desc[UR40][R12.64], R7 ;  /* 0x000000070c006986 */ /* 0x0043e2000c101128 */
[----:B0-----:R-:W-:Y:S01]  /*83a20*/  ISETP.LT.AND P6, PT, R2, UR4, !P5 ;  /* 0x0000000402007c0c */ /* 0x001fe2000efc1270 */
[----:B------:R-:W0:Y:S01]  /*83a30*/  LDCU UR4, c[0x0][0x398] ;  /* 0x00007300ff0477ac */ /* 0x000e220008000800 */
[----:B-1----:R-:W-:Y:S01]  /*83a40*/  PRMT R7, R18, 0x7771, RZ ;  /* 0x0000777112077816 */ /* 0x002fe200000000ff */
[----:B------:R-:W2:Y:S04]  /*83a50*/  LDL.LU.64 R12, [R1+0x1840] ;  /* 0x00184000010c7983 */ /* 0x000ea80000300a00 */
[----:B------:R-:W3:Y:S06]  /*83a60*/  LDL.LU R26, [R1+0x260] ;  /* 0x00026000011a7983 */ /* 0x000eec0000300800 */
[----:B------:R1:W-:Y:S01]  /*83a70*/  @P6 STG.E.U8 desc[UR40][R4.64], R7 ;  /* 0x0000000704006986 */ /* 0x0003e2000c101128 */
[----:B0-----:R-:W-:Y:S01]  /*83a80*/  ISETP.LT.AND P6, PT, R14, UR4, !P5 ;  /* 0x000000040e007c0c */ /* 0x001fe2000efc1270 */
[----:B------:R-:W0:Y:S01]  /*83a90*/  LDCU UR4, c[0x0][0x398] ;  /* 0x00007300ff0477ac */ /* 0x000e220008000800 */
[----:B-1----:R-:W-:Y:S01]  /*83aa0*/  PRMT R7, R18, 0x7772, RZ ;  /* 0x0000777212077816 */ /* 0x002fe200000000ff */
[----:B------:R-:W2:Y:S10]  /*83ab0*/  LDL.LU.64 R4, [R1+0x1750] ;  /* 0x0017500001047983 */ /* 0x000eb40000300a00 */
[----:B------:R1:W-:Y:S01]  /*83ac0*/  @P6 STG.E.U8 desc[UR40][R24.64], R7 ;  /* 0x0000000718006986 */ /* 0x0003e2000c101128 */
[----:B------:R-:W-:Y:S01]  /*83ad0*/  ISETP.LT.AND P6, PT, R8, UR30, !P5 ;  /* 0x0000001e08007c0c */ /* 0x000fe2000efc1270 */
[----:B------:R-:W2:Y:S01]  /*83ae0*/  LDCU.64 UR30, c[0x0][0x398] ;  /* 0x00007300ff1e77ac */ /* 0x000ea20008000a00 */
        /* <DEDUP_REMOVED lines=27> */
[----:B------:R-:W-:-:S04]  /*83ca0*/  ISETP.GE.AND P5, PT, R12, UR31, PT ;  /* 0x0000001f0c007c0c */ /* 0x000fc8000bfa6270 */
[----:B0-----:R-:W-:Y:S01]  /*83cb0*/  ISETP.LT.AND P6, PT, R28, UR4, !P5 ;  /* 0x000000041c007c0c */ /* 0x001fe2000efc1270 */
[----:B------:R-:W0:Y:S01]  /*83cc0*/  LDCU UR4, c[0x0][0x398] ;  /* 0x00007300ff0477ac */ /* 0x000e220008000800 */
[----:B---3--:R-:W-:Y:S01]  /*83cd0*/  PRMT R7, R26, 0x7770, RZ ;  /* 0x000077701a077816 */ /* 0x008fe200000000ff */
        /* <DEDUP_REMOVED lines=481> */
[----:B------:R-:W2:Y:S04]  /*85af0*/  LDL.LU.64 R22, [R1+0x13f0] ;  /* 0x0013f00001167983 */ /* 0x000ea80000300a00 */
[----:B------:R-:W2:Y:S06]  /*85b00*/  LDL.LU R18, [R1+0x204] ;  /* 0x0002040001127983 */ /* 0x000eac0000300800 */
[----:B---3--:R1:W-:Y:S04]  /*85b10*/  @P6 STG.E.U8 desc[UR40][R14.64], R7 ;  /* 0x000000070e006986 */ /* 0x0083e8000c101128 */
[----:B-1----:R-:W0:Y:S01]  /*85b20*/  LDL.LU.64 R14, [R1+0x27f8] ;  /* 0x0027f800010e7983 */ /* 0x002e220000300a00 */
[----:B------:R-:W-:-:S02]  /*85b30*/  PRMT R7, R27, 0x7772, RZ ;  /* 0x000077721b077816 */ /* 0x000fc400000000ff */
[----:B0-----:R-:W-:Y:S01]  /*85b40*/  ISETP.LT.AND P6, PT, R14, UR4, !P5 ;  /* 0x000000040e007c0c */ /* 0x001fe2000efc1270 */
[----:B------:R-:W0:-:S12]  /*85b50*/  LDCU UR4, c[0x0][0x398] ;  /* 0x00007300ff0477ac */ /* 0x000e180008000800 */
[----:B------:R1:W-:Y:S04]  /*85b60*/  @P6 STG.E.U8 desc[UR40][R8.64], R7 ;  /* 0x0000000708006986 */ /* 0x0003e8000c101128 */
[----:B-1----:R-:W3:Y:S01]  /*85b70*/  LDL.LU.64 R8, [R1+0x27f0] ;  /* 0x0027f00001087983 */ /* 0x002ee20000300a00 */
[----:B------:R-:W-:Y:S02]  /*85b80*/  PRMT R7, R27, 0x7773, RZ ;  /* 0x000077731b077816 */ /* 0x000fe400000000ff */
[----:B---3--:R-:W-:Y:S01]  /*85b90*/  ISETP.LT.AND P6, PT, R8, UR32, !P5 ;  /* 0x0000002008007c0c */ /* 0x008fe2000efc1270 */
[----:B------:R-:W1:-:S12]  /*85ba0*/  LDCU.64 UR32, c[0x0][0x398] ;  /* 0x00007300ff2077ac */ /* 0x000e580008000a00 */
[----:B------:R3:W-:Y:S01]  /*85bb0*/  @P6 STG.E.U8 desc[UR40][R4.64], R7 ;  /* 0x0000000704006986 */ /* 0x0007e2000c101128 */
[----:B0-----:R-:W-:Y:S01]  /*85bc0*/  ISETP.LT.AND P6, PT, R9, UR4, !P5 ;  /* 0x0000000409007c0c */ /* 0x001fe2000efc1270 */
[----:B------:R-:W0:Y:S01]  /*85bd0*/  LDCU UR4, c[0x0][0x398] ;  /* 0x00007300ff0477ac */ /* 0x000e220008000800 */
[----:B---3--:R-:W-:Y:S01]  /*85be0*/  PRMT R7, R26, 0x7770, RZ ;  /* 0x000077701a077816 */ /* 0x008fe200000000ff */
[----:B------:R-:W3:Y:S10]  /*85bf0*/  LDL.LU.64 R4, [R1+0x13c0] ;  /* 0x0013c00001047983 */ /* 0x000ef40000300a00 */
        /* <DEDUP_REMOVED lines=17> */
[----:B--2---:R1:W-:Y:S01]  /*85d10*/  @P5 STG.E.U8 desc[UR40][R22.64], R7 ;  /* 0x0000000716005986 */ /* 0x0043e2000c101128 */
[----:B------:R-:W-:-:S03]  /*85d20*/  ISETP.GE.AND P5, PT, R12, UR33, PT ;  /* 0x000000210c007c0c */ /* 0x000fc6000bfa6270 */
[----:B-1----:R-:W2:Y:S04]  /*85d30*/  LDL.LU.64 R22, [R1+0x13a0] ;  /* 0x0013a00001167983 */ /* 0x002ea80000300a00 */
        /* <DEDUP_REMOVED lines=9> */
[----:B------:R-:W2:Y:S10]  /*85dd0*/  LDL.LU.64 R12, [R1+0x1398] ;  /* 0x00139800010c7983 */ /* 0x000eb40000300a00 */
[----:B---3--:R1:W-:Y:S01]  /*85de0*/  @P6 STG.E.U8 desc[UR40][R4.64], R7 ;  /* 0x0000000704006986 */ /* 0x0083e2000c101128 */
[----:B0-----:R-:W-:Y:S01]  /*85df0*/  ISETP.LT.AND P6, PT, R14, UR4, !P5 ;  /* 0x000000040e007c0c */ /* 0x001fe2000efc1270 */
[----:B------:R-:W0:Y:S01]  /*85e00*/  LDCU UR4, c[0x0][0x398] ;  /* 0x00007300ff0477ac */ /* 0x000e220008000800 */
[----:B-1----:R-:W-:Y:S01]  /*85e10*/  PRMT R7, R18, 0x7772, RZ ;  /* 0x0000777212077816 */ /* 0x002fe200000000ff */
[----:B------:R-:W3:Y:S04]  /*85e20*/  LDL.LU.64 R4, [R1+0x1388] ;  /* 0x0013880001047983 */ /* 0x000ee80000300a00 */
[----:B------:R-:W2:Y:S06]  /*85e30*/  LDL.LU R26, [R1+0x228] ;  /* 0x00022800011a7983 */ /* 0x000eac0000300800 */
        /* <DEDUP_REMOVED lines=29> */
[----:B---3--:R1:W-:Y:S01]  /*86010*/  @P5 STG.E.U8 desc[UR40][R4.64], R7 ;  /* 0x0000000704005986 */ /* 0x0083e2000c101128 */
[----:B------:R-:W-:-:S04]  /*86020*/  ISETP.GE.AND P5, PT, R12, UR31, PT ;  /* 0x0000001f0c007c0c */ /* 0x000fc8000bfa6270 */
        /* <DEDUP_REMOVED lines=34> */
[----:B------:R-:W3:Y:S04]  /*86250*/  LDL.LU.64 R8, [R1+0x1308] ;  /* 0x0013080001087983 */ /* 0x000ee80000300a00 */
[----:B------:R-:W3:Y:S06]  /*86260*/  LDL.LU R29, [R1+0x1f8] ;  /* 0x0001f800011d7983 */ /* 0x000eec0000300800 */
[----:B------:R1:W-:Y:S01]  /*86270*/  @P6 STG.E.U8 desc[UR40][R4.64], R7 ;  /* 0x0000000704006986 */ /* 0x0003e2000c101128 */
[----:B0-----:R-:W-:Y:S01]  /*86280*/  ISETP.LT.AND P6, PT, R11, UR4, !P5 ;  /* 0x000000040b007c0c */ /* 0x001fe2000efc1270 */
[----:B------:R-:W0:Y:S01]  /*86290*/  LDCU UR4, c[0x0][0x398] ;  /* 0x00007300ff0477ac */ /* 0x000e220008000800 */
[----:B-1----:R-:W-:-:S02]  /*862a0*/  PRMT R7, R18, 0x7772, RZ ;  /* 0x0000777212077816 */ /* 0x002fc400000000ff */
[----:B0-----:R-:W-:Y:S01]  /*862b0*/  ISETP.LT.AND P5, PT, R13, UR4, !P5 ;  /* 0x000000040d007c0c */ /* 0x001fe2000efa1270 */
[----:B------:R-:W0:Y:S08]  /*862c0*/  LDCU UR4, c[0x0][0x398] ;  /* 0x00007300ff0477ac */ /* 0x000e300008000800 */
[----:B------:R1:W-:Y:S02]  /*862d0*/  @P6 STG.E.U8 desc[UR40][R24.64], R7 ;  /* 0x0000000718006986 */ /* 0x0003e4000c101128 */
[----:B-1----:R-:W-:-:S02]  /*862e0*/  PRMT R7, R18, 0x7773, RZ ;  /* 0x0000777312077816 */ /* 0x002fc400000000ff */
[----:B------:R-:W3:Y:S04]  /*862f0*/  LDL.LU.64 R24, [R1+0x1300] ;  /* 0x0013000001187983 */ /* 0x000ee80000300a00 */
        /* <DEDUP_REMOVED lines=22> */
[----:B------:R-:W-:-:S03]  /*86460*/  PRMT R7, R27, 0x7773, RZ ;  /* 0x000077731b077816 */ /* 0x000fc600000000ff */
[----:B------:R-:W2:Y:S01]  /*86470*/  LDL.LU.64 R26, [R1+0x12c0] ;  /* 0x0012c000011a7983 */ /* 0x000ea20000300a00 */
[----:B---3--:R-:W-:Y:S01]  /*86480*/  ISETP.LT.AND P6, PT, R8, UR32, !P5 ;  /* 0x0000002008007c0c */ /* 0x008fe2000efc1270 */
[----:B------:R-:W1:-:S12]  /*86490*/  LDCU.64 UR32, c[0x0][0x398] ;  /* 0x00007300ff2077ac */ /* 0x000e580008000a00 */
[----:B------:R3:W-:Y:S01]  /*864a0*/  @P6 STG.E.U8 desc[UR40][R24.64], R7 ;  /* 0x0000000718006986 */ /* 0x0007e2000c101128 */
[----:B0-----:R-:W-:Y:S01]  /*864b0*/  ISETP.LT.AND P6, PT, R9, UR4, !P5 ;  /* 0x0000000409007c0c */ /* 0x001fe2000efc1270 */
[----:B------:R-:W0:Y:S01]  /*864c0*/  LDCU UR4, c[0x0][0x398] ;  /* 0x00007300ff0477ac */ /* 0x000e220008000800 */
[C---:B---3--:R-:W-:Y:S01]  /*864d0*/  PRMT R7, R29.reuse, 0x7770, RZ ;  /* 0x000077701d077816 */ /* 0x048fe200000000ff */
[----:B------:R-:W3:Y:S10]  /*864e0*/  LDL.LU.64 R24, [R1+0x12b8] ;  /* 0x0012b80001187983 */ /* 0x000ef40000300a00 */
[----:B------:R1:W-:Y:S01]  /*864f0*/  @P6 STG.E.U8 desc[UR40][R4.64], R7 ;  /* 0x0000000704006986 */ /* 0x0003e2000c101128 */
[----:B0-----:R-:W-:Y:S01]  /*86500*/  ISETP.LT.AND P6, PT, R10, UR4, !P5 ;  /* 0x000000040a007c0c */ /* 0x001fe2000efc1270 */
[----:B------:R-:W0:Y:S01]  /*86510*/  LDCU UR4, c[0x0][0x398] ;  /* 0x00007300ff0477ac */ /* 0x000e220008000800 */
[----:B-1----:R-:W-:Y:S01]  /*86520*/  PRMT R7, R29, 0x7771, RZ ;  /* 0x000077711d077816 */ /* 0x002fe200000000ff */
        /* <DEDUP_REMOVED lines=14> */
[----:B------:R-:W-:-:S04]  /*86610*/  ISETP.GE.AND P5, PT, R12, UR33, PT ;  /* 0x000000210c007c0c */ /* 0x000fc8000bfa6270 */
[----:B0-----:R-:W-:Y:S01]  /*86620*/  ISETP.LT.AND P6, PT, R28, UR4, !P5 ;  /* 0x000000041c007c0c */ /* 0x001fe2000efc1270 */
[----:B------:R-:W0:Y:S01]  /*86630*/  LDCU UR4, c[0x0][0x398] ;  /* 0x00007300ff0477ac */ /* 0x000e220008000800 */
[----:B-1----:R-:W-:Y:S01]  /*86640*/  PRMT R7, R18, 0x7770, RZ ;  /* 0x0000777012077816 */ /* 0x002fe200000000ff */
[----:B------:R-:W2:Y:S10]  /*86650*/  LDL.LU.64 R22, [R1+0x1288] ;  /* 0x0012880001167983 */ /* 0x000eb40000300a00 */
[----:B------:R1:W-:Y:S01]  /*86660*/  @P6 STG.E.U8 desc[UR40][R26.64], R7 ;  /* 0x000000071a006986 */ /* 0x0003e2000c101128 */
        /* <DEDUP_REMOVED lines=12> */
[----:B------:R-:W-:Y:S01]  /*86730*/  VIADD R12, R19, 0x17 ;  /* 0x00000017130c7836 */ /* 0x000fe20000000000 */
[----:B------:R-:W2:Y:S01]  /*86740*/  LDCU.64 UR30, c[0x0][0x398] ;  /* 0x00007300ff1e77ac */ /* 0x000ea20008000a00 */
[----:B-1----:R-:W-:-:S10]  /*86750*/  PRMT R7, R18, 0x7773, RZ ;  /* 0x0000777312077816 */ /* 0x002fd400000000ff */
[----:B----4-:R1:W-:Y:S01]  /*86760*/  @P6 STG.E.U8 desc[UR40][R20.64], R7 ;  /* 0x0000000714006986 */ /* 0x0103e2000c101128 */
[----:B0-----:R-:W-:Y:S01]  /*86770*/  ISETP.LT.AND P6, PT, R9, UR4, !P5 ;  /* 0x0000000409007c0c */ /* 0x001fe2000efc1270 */
[----:B------:R-:W0:Y:S02]  /*86780*/  LDCU UR4, c[0x0][0x398] ;  /* 0x00007300ff0477ac */ /* 0x000e240008000800 */
[----:B-1----:R-:W4:Y:S04]  /*86790*/  LDL.LU.64 R20, [R1+0x1258] ;  /* 0x0012580001147983 */ /* 0x002f280000300a00 */
[----:B------:R-:W2:Y:S04]  /*867a0*/  LDL.LU.64 R4, [R1+0x1250] ;  /* 0x0012500001047983 */ /* 0x000ea80000300a00 */
[----:B------:R1:W-:Y:S04]  /*867b0*/  STL.64 [R1+0x27c0], R8 ;  /* 0x0027c00801007387 */ /* 0x0003e80000100a00 */
[----:B-1----:R-:W2:Y:S01]  /*867c0*/  LDL.LU.64 R8, [R1+0x1290] ;  /* 0x0012900001087983 */ /* 0x002ea20000300a00 */
[----:B------:R-:W-:-:S05]  /*867d0*/  PRMT R7, R6, 0x7770, RZ ;  /* 0x0000777006077816 */ /* 0x000fca00000000ff */
[----:B--2---:R1:W-:Y:S04]  /*867e0*/  @P6 STG.E.U8 desc[UR40][R8.64], R7 ;  /* 0x0000000708006986 */ /* 0x0043e8000c101128 */
[----:B-1----:R-:W2:Y:S01]  /*867f0*/  LDL.LU.64 R8, [R1+0x1248] ;  /* 0x0012480001087983 */ /* 0x002ea20000300a00 */
[----:B0-----:R-:W-:Y:S01]  /*86800*/  ISETP.LT.AND P6, PT, R10, UR4, !P5 ;  /* 0x000000040a007c0c */ /* 0x001fe2000efc1270 */
[----:B------:R-:W0:Y:S01]  /*86810*/  LDCU UR4, c[0x0][0x398] ;  /* 0x00007300ff0477ac */ /* 0x000e220008000800 */
[C---:B------:R-:W-:Y:S01]  /*86820*/  PRMT R7, R6.reuse, 0x7771, RZ ;  /* 0x0000777106077816 */ /* 0x040fe200000000ff */
[----:B------:R-:W2:Y:S10]  /*86830*/  LDL.LU R18, [R1+0x1fc] ;  /* 0x0001fc0001127983 */ /* 0x000eb40000300800 */
[----:B------:R1:W-:Y:S01]  /*86840*/  @P6 STG.E.U8 desc[UR40][R22.64], R7 ;  /* 0x0000000716006986 */ /* 0x0003e2000c101128 */
[----:B0-----:R-:W-:Y:S01]  /*86850*/  ISETP.LT.AND P6, PT, R11, UR4, !P5 ;  /* 0x000000040b007c0c */ /* 0x001fe2000efc1270 */
[----:B------:R-:W0:Y:S01]  /*86860*/  LDCU UR4, c[0x0][0x398] ;  /* 0x00007300ff0477ac */ /* 0x000e220008000800 */
[C---:B-1----:R-:W-:Y:S01]  /*86870*/  PRMT R7, R6.reuse, 0x7772, RZ ;  /* 0x0000777206077816 */ /* 0x042fe200000000ff */
[----:B------:R-:W2:Y:S01]  /*86880*/  LDL.LU.64 R22, [R1+0x1240] ;  /* 0x0012400001167983 */ /* 0x000ea20000300a00 */
[----:B0-----:R-:W-:Y:S01]  /*86890*/  ISETP.LT.AND P5, PT, R13, UR4, !P5 ;  /* 0x000000040d007c0c */ /* 0x001fe2000efa1270 */
[----:B------:R-:W0:Y:S08]  /*868a0*/  LDCU UR4, c[0x0][0x398] ;  /* 0x00007300ff0477ac */ /* 0x000e300008000800 */
[----:B------:R1:W-:Y:S02]  /*868b0*/  @P6 STG.E.U8 desc[UR40][R26.64], R7 ;  /* 0x000000071a006986 */ /* 0x0003e4000c101128 */
[----:B-1----:R-:W-:-:S02]  /*868c0*/  PRMT R7, R6, 0x7773, RZ ;  /* 0x0000777306077816 */ /* 0x002fc400000000ff */
[----:B------:R-:W2:Y:S04]  /*868d0*/  LDL.LU.64 R26, [R1+0x1238] ;  /* 0x00123800011a7983 */ /* 0x000ea80000300a00 */
[----:B---3--:R1:W-:Y:S01]  /*868e0*/  @P5 STG.E.U8 desc[UR40][R24.64], R7 ;  /* 0x0000000718005986 */ /* 0x0083e2000c101128 */
[----:B------:R-:W-:-:S04]  /*868f0*/  ISETP.GE.AND P5, PT, R12, UR61, PT ;  /* 0x0000003d0c007c0c */ /* 0x000fc8000bfa6270 */
[----:B0-----:R-:W-:Y:S01]  /*86900*/  ISETP.LT.AND P6, PT, R28, UR4, !P5 ;  /* 0x000000041c007c0c */ /* 0x001fe2000efc1270 */
[----:B------:R-:W0:Y:S01]  /*86910*/  LDCU UR4, c[0x0][0x398] ;  /* 0x00007300ff0477ac */ /* 0x000e220008000800 */
[C---:B-1----:R-:W-:Y:S01]  /*86920*/  PRMT R7, R29.reuse, 0x7770, RZ ;  /* 0x000077701d077816 */ /* 0x042fe200000000ff */
[----:B------:R-:W3:Y:S10]  /*86930*/  LDL.LU.64 R24, [R1+0x1230] ;  /* 0x0012300001187983 */ /* 0x000ef40000300a00 */
[----:B----4-:R1:W-:Y:S01]  /*86940*/  @P6 STG.E.U8 desc[UR40][R20.64], R7 ;  /* 0x0000000714006986 */ /* 0x0103e2000c101128 */
[----:B0-----:R-:W-:Y:S01]  /*86950*/  ISETP.LT.AND P6, PT, R2, UR4, !P5 ;  /* 0x0000000402007c0c */ /* 0x001fe2000efc1270 */
[----:B------:R-:W0:Y:S01]  /*86960*/  LDCU UR4, c[0x0][0x398] ;  /* 0x00007300ff0477ac */ /* 0x000e220008000800 */
[C---:B-1----:R-:W-:Y:S01]  /*86970*/  PRMT R7, R29.reuse, 0x7771, RZ ;  /* 0x000077711d077816 */ /* 0x042fe200000000ff */
[----:B------:R-:W4:Y:S10]  /*86980*/  LDL.LU.64 R20, [R1+0x1228] ;  /* 0x0012280001147983 */ /* 0x000f340000300a00 */
[----:B------:R1:W-:Y:S01]  /*86990*/  @P6 STG.E.U8 desc[UR40][R4.64], R7 ;  /* 0x0000000704006986 */ /* 0x0003e2000c101128 */
[----:B0-----:R-:W-:Y:S01]  /*869a0*/  ISETP.LT.AND P6, PT, R14, UR4, !P5 ;  /* 0x000000040e007c0c */ /* 0x001fe2000efc1270 */
[----:B------:R-:W0:Y:S01]  /*869b0*/  LDCU UR4, c[0x0][0x398] ;  /* 0x00007300ff0477ac */ /* 0x000e220008000800 */
[C---:B-1----:R-:W-:Y:S01]  /*869c0*/  PRMT R7, R29.reuse, 0x7772, RZ ;  /* 0x000077721d077816 */ /* 0x042fe200000000ff */
[----:B------:R-:W3:Y:S10]  /*869d0*/  LDL.LU.64 R4, [R1+0x1218] ;  /* 0x0012180001047983 */ /* 0x000ef40000300a00 */
[----:B--2---:R1:W-:Y:S04]  /*869e0*/  @P6 STG.E.U8 desc[UR40][R8.64], R7 ;  /* 0x0000000708006986 */ /* 0x0043e8000c101128 */
[----:B-1----:R-:W2:Y:S01]  /*869f0*/  LDL.LU.64 R8, [R1+0x27c0] ;  /* 0x0027c00001087983 */ /* 0x002ea20000300a00 */
[----:B------:R-:W-:-:S03]  /*86a00*/  PRMT R7, R29, 0x7773, RZ ;  /* 0x000077731d077816 */ /* 0x000fc600000000ff */
[----:B------:R-:W3:Y:S01]  /*86a10*/  LDL.LU.64 R28, [R1+0x1208] ;  /* 0x00120800011c7983 */ /* 0x000ee20000300a00 */
[----:B------:R-:W-:Y:S01]  /*86a20*/  VIADD R12, R19, 0x18 ;  /* 0x00000018130c7836 */ /* 0x000fe20000000000 */
        /* <DEDUP_REMOVED lines=12> */
[----:B---3--:R1:W-:Y:S01]  /*86af0*/  @P6 STG.E.U8 desc[UR40][R24.64], R7 ;  /* 0x0000000718006986 */ /* 0x0083e2000c101128 */
[----:B0-----:R-:W-:Y:S01]  /*86b00*/  ISETP.LT.AND P6, PT, R11, UR4, !P5 ;  /* 0x000000040b007c0c */ /* 0x001fe2000efc1270 */
[----:B------:R-:W0:Y:S01]  /*86b10*/  LDCU UR4, c[0x0][0x398] ;  /* 0x00007300ff0477ac */ /* 0x000e220008000800 */
[----:B-1----:R-:W-:Y:S01]  /*86b20*/  PRMT R7, R18, 0x7772, RZ ;  /* 0x0000777212077816 */ /* 0x002fe200000000ff */
[----:B------:R-:W3:Y:S04]  /*86b30*/  LDL.LU.64 R24, [R1+0x11f0] ;  /* 0x0011f00001187983 */ /* 0x000ee80000300a00 */
[----:B------:R-:W2:Y:S01]  /*86b40*/  LDL.LU R6, [R1+0x1d0] ;  /* 0x0001d00001067983 */ /* 0x000ea20000300800 */
[----:B0-----:R-:W-:-:S05]  /*86b50*/  ISETP.LT.AND P5, PT, R13, UR4, !P5 ;  /* 0x000000040d007c0c */ /* 0x001fca000efa1270 */
[----:B----4-:R0:W-:Y:S01]  /*86b60*/  @P6 STG.E.U8 desc[UR40][R20.64], R7 ;  /* 0x0000000714006986 */ /* 0x0101e2000c101128 */
[----:B------:R-:W1:Y:S01]  /*86b70*/  LDCU UR4, c[0x0][0x398] ;  /* 0x00007300ff0477ac */ /* 0x000e620008000800 */
[----:B0-----:R-:W-:Y:S02]  /*86b80*/  PRMT R7, R18, 0x7773, RZ ;  /* 0x0000777312077816 */ /* 0x001fe400000000ff */
[----:B------:R-:W4:Y:S04]  /*86b90*/  LDL.LU.64 R20, [R1+0x11e8] ;  /* 0x0011e80001147983 */ /* 0x000f280000300a00 */
[----:B------:R-:W2:Y:S04]  /*86ba0*/  LDL.LU.64 R18, [R1+0x11e0] ;  /* 0x0011e00001127983 */ /* 0x000ea80000300a00 */
[----:B------:R0:W-:Y:S01]  /*86bb0*/  @P5 STG.E.U8 desc[UR40][R4.64], R7 ;  /* 0x0000000704005986 */ /* 0x0001e2000c101128 */
[----:B------:R-:W-:-:S03]  /*86bc0*/  ISETP.GE.AND P5, PT, R12, UR59, PT ;  /* 0x0000003b0c007c0c */ /* 0x000fc6000bfa6270 */
[----:B------:R-:W1:Y:S01]  /*86bd0*/  LDL.LU R12, [R1+0x11dc] ;  /* 0x0011dc00010c7983 */ /* 0x000e620000300800 */
[----:B0-----:R-:W-:Y:S02]  /*86be0*/  PRMT R7, R15, 0x7770, RZ ;  /* 0x000077700f077816 */ /* 0x001fe400000000ff */
[----:B-1----:R-:W-:Y:S01]  /*86bf0*/  ISETP.LT.AND P6, PT, R12, UR4, !P5 ;  /* 0x000000040c007c0c */ /* 0x002fe2000efc1270 */
[----:B------:R-:W0:-:S12]  /*86c00*/  LDCU UR4, c[0x0][0x398] ;  /* 0x00007300ff0477ac */ /* 0x000e180008000800 */
[----:B------:R1:W-:Y:S01]  /*86c10*/  @P6 STG.E.U8 desc[UR40][R28.64], R7 ;  /* 0x000000071c006986 */ /* 0x0003e2000c101128 */
[----:B0-----:R-:W-:Y:S01]  /*86c20*/  ISETP.LT.AND P6, PT, R2, UR4, !P5 ;  /* 0x0000000402007c0c */ /* 0x001fe2000efc1270 */
[----:B------:R-:W0:Y:S01]  /*86c30*/  LDCU UR4, c[0x0][0x398] ;  /* 0x00007300ff0477ac */ /* 0x000e220008000800 */
[----:B-1----:R-:W-:-:S11]  /*86c40*/  PRMT R7, R15, 0x7771, RZ ;  /* 0x000077710f077816 */ /* 0x002fd600000000ff */
[----:B--2---:R1:W-:Y:S01]  /*86c50*/  @P6 STG.E.U8 desc[UR40][R22.64], R7 ;  /* 0x0000000716006986 */ /* 0x0043e2000c101128 */
[----:B0-----:R-:W-:Y:S01]  /*86c60*/  ISETP.LT.AND P6, PT, R14, UR4, !P5 ;  /* 0x000000040e007c0c */ /* 0x001fe2000efc1270 */
[----:B------:R-:W0:Y:S01]  /*86c70*/  LDCU UR4, c[0x0][0x398] ;  /* 0x00007300ff0477ac */ /* 0x000e220008000800 */
[C---:B-1----:R-:W-:Y:S01]  /*86c80*/  PRMT R7, R15.reuse, 0x7772, RZ ;  /* 0x000077720f077816 */ /* 0x042fe200000000ff */
[----:B------:R-:W2:Y:S10]  /*86c90*/  LDL.LU.64 R22, [R1+0x11d0] ;  /* 0x0011d00001167983 */ /* 0x000eb40000300a00 */
[----:B------:R1:W-:Y:S02]  /*86ca0*/  @P6 STG.E.U8 desc[UR40][R26.64], R7 ;  /* 0x000000071a006986 */ /* 0x0003e4000c101128 */
[----:B-1----:R-:W-:-:S02]  /*86cb0*/  PRMT R7, R15, 0x7773, RZ ;  /* 0x000077730f077816 */ /* 0x002fc400000000ff */
[----:B------:R-:W2:Y:S04]  /*86cc0*/  LDL.LU R15, [R1+0x27bc] ;  /* 0x0027bc00010f7983 */ /* 0x000ea80000300800 */
[----:B------:R-:W2:Y:S01]  /*86cd0*/  LDL.LU R3, [R1+0x1c0] ;  /* 0x0001c00001037983 */ /* 0x000ea20000300800 */
[----:B------:R-:W-:Y:S01]  /*86ce0*/  ISETP.LT.AND P6, PT, R8, UR32, !P5 ;  /* 0x0000002008007c0c */ /* 0x000fe2000efc1270 */
[----:B------:R-:W1:-:S12]  /*86cf0*/  LDCU.64 UR32, c[0x0][0x398] ;  /* 0x00007300ff2077ac */ /* 0x000e580008000a00 */
[----:B---3--:R3:W-:Y:S01]  /*86d00*/  @P6 STG.E.U8 desc[UR40][R24.64], R7 ;  /* 0x0000000718006986 */ /* 0x0087e2000c101128 */
[----:B0-----:R-:W-:Y:S01]  /*86d10*/  ISETP.LT.AND P6, PT, R9, UR4, !P5 ;  /* 0x0000000409007c0c */ /* 0x001fe2000efc1270 */
[----:B------:R-:W0:Y:S01]  /*86d20*/  LDCU UR4, c[0x0][0x398] ;  /* 0x00007300ff0477ac */ /* 0x000e220008000800 */
[----:B---3--:R-:W-:-:S11]  /*86d30*/  PRMT R7, R6, 0x7770, RZ ;  /* 0x0000777006077816 */ /* 0x008fd600000000ff */
[----:B----4-:R-:W-:Y:S01]  /*86d40*/  @P6 STG.E.U8 desc[UR40][R20.64], R7 ;  /* 0x0000000714006986 */ /* 0x010fe2000c101128 */
[----:B0-----:R-:W-:Y:S01]  /*86d50*/  ISETP.LT.AND P6, PT, R10, UR4, !P5 ;  /* 0x000000040a007c0c */ /* 0x001fe2000efc1270 */
[----:B------:R-:W0:Y:S02]  /*86d60*/  LDCU UR4, c[0x0][0x398] ;  /* 0x00007300ff0477ac */ /* 0x000e240008000800 */
[----:B--2---:R2:W-:Y:S04]  /*86d70*/  STL.64 [R1+0x27b0], R2 ;  /* 0x0027b00201007387 */ /* 0x0045e80000100a00 */
[----:B--2---:R-:W2:Y:S01]  /*86d80*/  LDL.LU.64 R2, [R1+0x11c0] ;  /* 0x0011c00001027983 */ /* 0x004ea20000300a00 */
[----:B------:R-:W-:-:S05]  /*86d90*/  PRMT R7, R6, 0x7771, RZ ;  /* 0x0000777106077816 */ /* 0x000fca00000000ff */
[----:B------:R3:W-:Y:S01]  /*86da0*/  @P6 STG.E.U8 desc[UR40][R18.64], R7 ;  /* 0x0000000712006986 */ /* 0x0007e2000c101128 */
[----:B0-----:R-:W-:Y:S01]  /*86db0*/  ISETP.LT.AND P6, PT, R11, UR4, !P5 ;  /* 0x000000040b007c0c */ /* 0x001fe2000efc1270 */
[----:B------:R-:W0:Y:S02]  /*86dc0*/  LDCU UR4, c[0x0][0x398] ;  /* 0x00007300ff0477ac */ /* 0x000e240008000800 */
[----:B------:R4:W-:Y:S01]  /*86dd0*/  STL.64 [R1+0x2540], R8 ;  /* 0x0025400801007387 */ /* 0x0009e20000100a00 */
[----:B---3--:R-:W-:-:S03]  /*86de0*/  PRMT R7, R6, 0x7772, RZ ;  /* 0x0000777206077816 */ /* 0x008fc600000000ff */
[----:B----4-:R-:W3:Y:S04]  /*86df0*/  LDL.LU.64 R8, [R1+0x11a0] ;  /* 0x0011a00001087983 */ /* 0x010ee80000300a00 */
[----:B------:R-:W4:Y:S04]  /*86e00*/  LDL.LU.64 R4, [R1+0x1198] ;  /* 0x0011980001047983 */ /* 0x000f280000300a00 */
[----:B------:R-:W3:Y:S04]  /*86e10*/  LDL.LU.64 R28, [R1+0x1190] ;  /* 0x00119000011c7983 */ /* 0x000ee80000300a00 */
[----:B------:R-:W3:Y:S01]  /*86e20*/  LDL.LU R19, [R1+0x1b0] ;  /* 0x0001b00001137983 */ /* 0x000ee20000300800 */
[----:B0-----:R-:W-:Y:S01]  /*86e30*/  ISETP.LT.AND P5, PT, R13, UR4, !P5 ;  /* 0x000000040d007c0c */ /* 0x001fe2000efa1270 */
[----:B------:R-:W0:Y:S02]  /*86e40*/  LDCU UR4, c[0x0][0x398] ;  /* 0x00007300ff0477ac */ /* 0x000e240008000800 */
[----:B------:R1:W-:Y:S04]  /*86e50*/  STL.64 [R1+0x2548], R10 ;  /* 0x0025480a01007387 */ /* 0x0003e80000100a00 */
[----:B------:R0:W-:Y:S04]  /*86e60*/  @P6 STG.E.U8 desc[UR40][R22.64], R7 ;  /* 0x0000000716006986 */ /* 0x0001e8000c101128 */
[----:B-1----:R-:W3:Y:S04]  /*86e70*/  LDL.LU.64 R10, [R1+0x11a8] ;  /* 0x0011a800010a7983 */ /* 0x002ee80000300a00 */
[----:B------:R-:W3:Y:S01]  /*86e80*/  LDL.LU.64 R26, [R1+0x1188] ;  /* 0x00118800011a7983 */ /* 0x000ee20000300a00 */
[----:B0-----:R-:W-:-:S03]  /*86e90*/  PRMT R7, R6, 0x7773, RZ ;  /* 0x0000777306077816 */ /* 0x001fc600000000ff */
[----:B------:R-:W3:Y:S04]  /*86ea0*/  LDL.LU.64 R24, [R1+0x1180] ;  /* 0x0011800001187983 */ /* 0x000ee80000300a00 */
[----:B------:R-:W3:Y:S04]  /*86eb0*/  LDL.LU.64 R20, [R1+0x1168] ;  /* 0x0011680001147983 */ /* 0x000ee80000300a00 */
[----:B------:R-:W3:Y:S04]  /*86ec0*/  LDL.LU.64 R22, [R1+0x1148] ;  /* 0x0011480001167983 */ /* 0x000ee80000300a00 */
[----:B------:R-:W3:Y:S04]  /*86ed0*/  LDL.LU R18, [R1+0x1e4] ;  /* 0x0001e40001127983 */ /* 0x000ee80000300800 */
[----:B------:R-:W3:Y:S04]  /*86ee0*/  LDL.LU R6, [R1+0x27b8] ;  /* 0x0027b80001067983 */ /* 0x000ee80000300800 */
[----:B--2---:R0:W-:Y:S01]  /*86ef0*/  @P5 STG.E.U8 desc[UR40][R2.64], R7 ;  /* 0x0000000702005986 */ /* 0x0041e2000c101128 */
[----:B------:R-:W-:Y:S01]  /*86f00*/  ISETP.LT.AND P5, PT, R12, UR4, !P4 ;  /* 0x000000040c007c0c */ /* 0x000fe2000e7a1270 */
[----:B------:R-:W1:Y:S02]  /*86f10*/  LDCU UR4, c[0x0][0x398] ;  /* 0x00007300ff0477ac */ /* 0x000e640008000800 */
[----:B0-----:R-:W2:Y:S04]  /*86f20*/  LDL.LU.64 R2, [R1+0x27b0] ;  /* 0x0027b00001027983 */ /* 0x001ea80000300a00 */
[----:B------:R0:W-:Y:S04]  /*86f30*/  STL.64 [R1+0x2550], R12 ;  /* 0x0025500c01007387 */ /* 0x0001e80000100a00 */
[----:B0-----:R-:W3:Y:S01]  /*86f40*/  LDL.LU.64 R12, [R1+0x11b0] ;  /* 0x0011b000010c7983 */ /* 0x001ee20000300a00 */
[----:B------:R-:W-:-:S02]  /*86f50*/  LOP3.LUT P6, RZ, R15, 0x2, RZ, 0xc0, !PT ;  /* 0x000000020fff7812 */ /* 0x000fc400078cc0ff */
[----:B--2---:R-:W-:-:S05]  /*86f60*/  PRMT R7, R3, 0x7770, RZ ;  /* 0x0000777003077816 */ /* 0x004fca00000000ff */
[----:B---3--:R0:W-:Y:S01]  /*86f70*/  @P5 STG.E.U8 desc[UR40][R12.64], R7 ;  /* 0x000000070c005986 */ /* 0x0081e2000c101128 */
[----:B-1----:R-:W-:Y:S01]  /*86f80*/  ISETP.LT.AND P5, PT, R2, UR4, !P4 ;  /* 0x0000000402007c0c */ /* 0x002fe2000e7a1270 */
[----:B------:R-:W1:Y:S01]  /*86f90*/  LDCU UR4, c[0x0][0x398] ;  /* 0x00007300ff0477ac */ /* 0x000e620008000800 */
[----:B0-----:R-:W-:Y:S02]  /*86fa0*/  PRMT R7, R3, 0x7771, RZ ;  /* 0x0000777103077816 */ /* 0x001fe400000000ff */
[----:B-1----:R-:W-:-:S09]  /*86fb0*/  ISETP.LT.AND P4, PT, R14, UR4, !P4 ;  /* 0x000000040e007c0c */ /* 0x002fd2000e781270 */
[----:B------:R0:W-:Y:S04]  /*86fc0*/  @P5 STG.E.U8 desc[UR40][R10.64], R7 ;  /* 0x000000070a005986 */ /* 0x0001e8000c101128 */
[----:B------:R-:W2:Y:S01]  /*86fd0*/  LDL.LU R14, [R1+0x27a8] ;  /* 0x0027a800010e7983 */ /* 0x000ea20000300800 */
[----:B------:R-:W1:Y:S01]  /*86fe0*/  LDCU UR4, c[0x0][0x39c] ;  /* 0x00007380ff0477ac */ /* 0x000e620008000800 */
[----:B0-----:R-:W-:-:S05]  /*86ff0*/  PRMT R7, R3, 0x7772, RZ ;  /* 0x0000777203077816 */ /* 0x001fca00000000ff */
[----:B------:R0:W-:Y:S01]  /*87000*/  @P4 STG.E.U8 desc[UR40][R8.64], R7 ;  /* 0x0000000708004986 */ /* 0x0001e2000c101128 */
[----:B------:R-:W-:Y:S02]  /*87010*/  LOP3.LUT P5, RZ, R15, 0x1, RZ, 0xc0, !PT ;  /* 0x000000010fff7812 */ /* 0x000fe400078ac0ff */
[----:B0-----:R-:W-:-:S05]  /*87020*/  PRMT R7, R3, 0x7773, RZ ;  /* 0x0000777303077816 */ /* 0x001fca00000000ff */
[----:B----4-:R0:W-:Y:S02]  /*87030*/  @P3 STG.E.U8 desc[UR40][R4.64], R7 ;  /* 0x0000000704003986 */ /* 0x0101e4000c101128 */
[----:B0-----:R-:W-:-:S05]  /*87040*/  PRMT R7, R19, 0x7770, RZ ;  /* 0x0000777013077816 */ /* 0x001fca00000000ff */
[----:B------:R0:W-:Y:S02]  /*87050*/  @P2 STG.E.U8 desc[UR40][R28.64], R7 ;  /* 0x000000071c002986 */ /* 0x0001e4000c101128 */
[----:B0-----:R-:W-:-:S05]  /*87060*/  PRMT R7, R19, 0x7771, RZ ;  /* 0x0000777113077816 */ /* 0x001fca00000000ff */
[----:B------:R0:W-:Y:S02]  /*87070*/  @P1 STG.E.U8 desc[UR40][R26.64], R7 ;  /* 0x000000071a001986 */ /* 0x0001e4000c101128 */
[----:B0-----:R-:W-:-:S05]  /*87080*/  PRMT R7, R19, 0x7772, RZ ;  /* 0x0000777213077816 */ /* 0x001fca00000000ff */
[----:B------:R0:W-:Y:S02]  /*87090*/  @P5 STG.E.U8 desc[UR40][R24.64], R7 ;  /* 0x0000000718005986 */ /* 0x0001e4000c101128 */
[----:B0-----:R-:W-:-:S05]  /*870a0*/  PRMT R7, R19, 0x7773, RZ ;  /* 0x0000777313077816 */ /* 0x001fca00000000ff */
[----:B------:R0:W-:Y:S04]  /*870b0*/  @P6 STG.E.U8 desc[UR40][R20.64], R7 ;  /* 0x0000000714006986 */ /* 0x0001e8000c101128 */
[----:B0-----:R-:W3:Y:S01]  /*870c0*/  LDL.LU.64 R20, [R1+0x1140] ;  /* 0x0011400001147983 */ /* 0x001ee20000300a00 */
[----:B------:R-:W-:Y:S02]  /*870d0*/  LOP3.LUT P4, RZ, R15, 0x8, RZ, 0xc0, !PT ;  /* 0x000000080fff7812 */ /* 0x000fe4000788c0ff */
[C---:B------:R-:W-:Y:S01]  /*870e0*/  PRMT R7, R18.reuse, 0x7770, RZ ;  /* 0x0000777012077816 */ /* 0x040fe200000000ff */
[----:B------:R-:W-:Y:S01]  /*870f0*/  IMAD.MOV.U32 R19, RZ, RZ, R17 ;  /* 0x000000ffff137224 */ /* 0x000fe200078e0011 */
[----:B------:R-:W4:Y:S04]  /*87100*/  LDL.LU.64 R4, [R1+0x1138] ;  /* 0x0011380001047983 */ /* 0x000f280000300a00 */
[----:B------:R0:W-:Y:S02]  /*87110*/  @P0 STG.E.U8 desc[UR40][R22.64], R7 ;  /* 0x0000000716000986 */ /* 0x0001e4000c101128 */
[----:B0-----:R-:W-:Y:S01]  /*87120*/  PRMT R7, R18, 0x7771, RZ ;  /* 0x0000777112077816 */ /* 0x001fe200000000ff */
[----:B------:R-:W-:-:S02]  /*87130*/  IMAD.MOV.U32 R23, RZ, RZ, R16 ;  /* 0x000000ffff177224 */ /* 0x000fc400078e0010 */
[----:B------:R-:W2:Y:S04]  /*87140*/  LDL.LU.64 R16, [R1+0x1130] ;  /* 0x0011300001107983 */ /* 0x000ea80000300a00 */
[----:B------:R-:W2:Y:S04]  /*87150*/  LDL.LU.64 R26, [R1+0x1128] ;  /* 0x00112800011a7983 */ /* 0x000ea80000300a00 */
[----:B------:R-:W2:Y:S04]  /*87160*/  LDL.LU.64 R24, [R1+0x1120] ;  /* 0x0011200001187983 */ /* 0x000ea80000300a00 */
[----:B---3--:R0:W-:Y:S04]  /*87170*/  @P4 STG.E.U8 desc[UR40][R20.64], R7 ;  /* 0x0000000714004986 */ /* 0x0081e8000c101128 */
[----:B0-----:R-:W3:Y:S04]  /*87180*/  LDL.LU.64 R20, [R1+0x1118] ;  /* 0x0011180001147983 */ /* 0x001ee80000300a00 */
[----:B------:R-:W2:Y:S04]  /*87190*/  LDL.LU R28, [R1+0x1c4] ;  /* 0x0001c400011c7983 */ /* 0x000ea80000300800 */
[----:B------:R-:W2:Y:S04]  /*871a0*/  LDL.LU.64 R2, [R1+0x10f0] ;  /* 0x0010f00001027983 */ /* 0x000ea80000300a00 */
[----:B--2---:R0:W-:Y:S04]  /*871b0*/  STL.64 [R1+0x2798], R2 ;  /* 0x0027980201007387 */ /* 0x0041e80000100a00 */
[----:B0-----:R-:W2:Y:S01]  /*871c0*/  LDL.LU.64 R2, [R1+0x10f8] ;  /* 0x0010f80001027983 */ /* 0x001ea20000300a00 */
[----:B------:R-:W-:-:S13]  /*871d0*/  LOP3.LUT P1, RZ, R15, 0x20000, RZ, 0xc0, !PT ;  /* 0x000200000fff7812 */ /* 0x000fda000782c0ff */
[----:B------:R-:W-:Y:S02]  /*871e0*/  @P1 LOP3.LUT R0, R0, 0x20, RZ, 0xfc, !PT ;  /* 0x0000002000001812 */ /* 0x000fe400078efcff */
[----:B------:R-:W-:Y:S02]  /*871f0*/  LOP3.LUT P1, RZ, R15, 0x10000, RZ, 0xc0, !PT ;  /* 0x000100000fff7812 */ /* 0x000fe4000782c0ff */
[----:B------:R-:W-:-:S11]  /*87200*/  LOP3.LUT R0, R0, 0xffffffbf, RZ, 0xc0, !PT ;  /* 0xffffffbf00007812 */ /* 0x000fd600078ec0ff */
        /* <DEDUP_REMOVED lines=10> */
[----:B------:R-:W-:Y:S01]  /*872b0*/  LOP3.LUT P1, RZ, R15, 0x1000, RZ, 0xc0, !PT ;  /* 0x000010000fff7812 */ /* 0x000fe2000782c0ff */
[----:B--2---:R0:W-:Y:S04]  /*872c0*/  STL.64 [R1+0x27a0], R2 ;  /* 0x0027a00201007387 */ /* 0x0041e80000100a00 */
[----:B0-----:R-:W2:Y:S01]  /*872d0*/  LDL.LU.64 R2, [R1+0x1108] ;  /* 0x0011080001027983 */ /* 0x001ea20000300a00 */
[----:B------:R-:W-:-:S07]  /*872e0*/  LOP3.LUT R0, R0, 0xfffffbff, RZ, 0xc0, !PT ;  /* 0xfffffbff00007812 */ /* 0x000fce00078ec0ff */
[----:B------:R-:W-:Y:S02]  /*872f0*/  @P1 LOP3.LUT R0, R0, 0x400, RZ, 0xfc, !PT ;  /* 0x0000040000001812 */ /* 0x000fe400078efcff */
[C---:B------:R-:W-:Y:S02]  /*87300*/  LOP3.LUT P1, RZ, R15.reuse, 0x800, RZ, 0xc0, !PT ;  /* 0x000008000fff7812 */ /* 0x040fe4000782c0ff */
[C---:B------:R-:W-:Y:S02]  /*87310*/  LOP3.LUT P5, RZ, R15.reuse, 0x10, RZ, 0xc0, !PT ;  /* 0x000000100fff7812 */ /* 0x040fe400078ac0ff */
[----:B------:R-:W-:Y:S02]  /*87320*/  LOP3.LUT R0, R0, 0xfffff7ff, RZ, 0xc0, !PT ;  /* 0xfffff7ff00007812 */ /* 0x000fe400078ec0ff */
[----:B------:R-:W-:Y:S02]  /*87330*/  LOP3.LUT P6, RZ, R15, 0x20, RZ, 0xc0, !PT ;  /* 0x000000200fff7812 */ /* 0x000fe400078cc0ff */
[----:B------:R-:W-:-:S05]  /*87340*/  PRMT R7, R18, 0x7772, RZ ;  /* 0x0000777212077816 */ /* 0x000fca00000000ff */
[----:B------:R-:W-:Y:S02]  /*87350*/  @P1 LOP3.LUT R0, R0, 0x800, RZ, 0xfc, !PT ;  /* 0x0000080000001812 */ /* 0x000fe400078efcff */
[C---:B------:R-:W-:Y:S02]  /*87360*/  LOP3.LUT P1, RZ, R15.reuse, 0x100, RZ, 0xc0, !PT ;  /* 0x000001000fff7812 */ /* 0x040fe4000782c0ff */
[----:B------:R-:W-:Y:S01]  /*87370*/  LOP3.LUT P0, RZ, R15, 0x40, RZ, 0xc0, !PT ;  /* 0x000000400fff7812 */ /* 0x000fe2000780c0ff */
[----:B----4-:R0:W-:Y:S01]  /*87380*/  @P5 STG.E.U8 desc[UR40][R4.64], R7 ;  /* 0x0000000704005986 */ /* 0x0101e2000c101128 */
[----:B------:R-:W-:Y:S02]  /*87390*/  LOP3.LUT R0, R0, 0xffffefff, RZ, 0xc0, !PT ;  /* 0xffffefff00007812 */ /* 0x000fe400078ec0ff */
[----:B0-----:R-:W-:-:S07]  /*873a0*/  PRMT R7, R18, 0x7773, RZ ;  /* 0x0000777312077816 */ /* 0x001fce00000000ff */
[----:B------:R-:W-:Y:S02]  /*873b0*/  @P1 LOP3.LUT R0, R0, 0x1000, RZ, 0xfc, !PT ;  /* 0x0000100000001812 */ /* 0x000fe400078efcff */
[----:B------:R-:W-:Y:S01]  /*873c0*/  LOP3.LUT P1, RZ, R15, 0x80, RZ, 0xc0, !PT ;  /* 0x000000800fff7812 */ /* 0x000fe2000782c0ff */
[----:B------:R0:W-:Y:S02]  /*873d0*/  @P6 STG.E.U8 desc[UR40][R16.64], R7 ;  /* 0x0000000710006986 */ /* 0x0001e4000c101128 */
[C---:B0-----:R-:W-:Y:S02]  /*873e0*/  PRMT R7, R23.reuse, 0x7770, RZ ;  /* 0x0000777017077816 */ /* 0x041fe400000000ff */
[----:B------:R-:W4:Y:S04]  /*873f0*/  LDL.LU.64 R16, [R1+0x10e8] ;  /* 0x0010e80001107983 */ /* 0x000f280000300a00 */
[----:B------:R-:W4:Y:S04]  /*87400*/  LDL.LU.64 R12, [R1+0x10e0] ;  /* 0x0010e000010c7983 */ /* 0x000f280000300a00 */
[----:B------:R-:W4:Y:S04]  /*87410*/  LDL.LU R29, [R1+0x1b4] ;  /* 0x0001b400011d7983 */ /* 0x000f280000300800 */
[----:B------:R-:W4:Y:S04]  /*87420*/  LDL.LU.64 R10, [R1+0x10d8] ;  /* 0x0010d800010a7983 */ /* 0x000f280000300a00 */
[----:B------:R0:W-:Y:S04]  /*87430*/  @P0 STG.E.U8 desc[UR40][R26.64], R7 ;  /* 0x000000071a000986 */ /* 0x0001e8000c101128 */
[----:B------:R-:W4:Y:S04]  /*87440*/  LDL.LU.64 R8, [R1+0x10d0] ;  /* 0x0010d00001087983 */ /* 0x000f280000300a00 */
[----:B------:R-:W4:Y:S04]  /*87450*/  LDL.LU R18, [R1+0x1e8] ;  /* 0x0001e80001127983 */ /* 0x000f280000300800 */
[----:B------:R-:W4:Y:S01]  /*87460*/  LDL.LU.64 R4, [R1+0x10c8] ;  /* 0x0010c80001047983 */ /* 0x000f220000300a00 */
[----:B0-----:R-:W-:-:S03]  /*87470*/  PRMT R7, R23, 0x7771, RZ ;  /* 0x0000777117077816 */ /* 0x001fc600000000ff */
[----:B------:R-:W4:Y:S04]  /*87480*/  LDL.LU.64 R26, [R1+0x10b8] ;  /* 0x0010b800011a7983 */ /* 0x000f280000300a00 */
[----:B------:R0:W-:Y:S01]  /*87490*/  @P1 STG.E.U8 desc[UR40][R24.64], R7 ;  /* 0x0000000718001986 */ /* 0x0001e2000c101128 */
[C---:B------:R-:W-:Y:S02]  /*874a0*/  LOP3.LUT P1, RZ, R0.reuse, 0x1000, RZ, 0xc0, !PT ;  /* 0x0000100000ff7812 */ /* 0x040fe4000782c0ff */
[----:B0-----:R-:W-:Y:S01]  /*874b0*/  PRMT R7, R23, 0x7772, RZ ;  /* 0x0000777217077816 */ /* 0x001fe200000000ff */
[----:B------:R-:W4:Y:S10]  /*874c0*/  LDL.LU.64 R24, [R1+0x10a8] ;  /* 0x0010a80001187983 */ /* 0x000f340000300a00 */
[----:B---3--:R0:W-:Y:S01]  /*874d0*/  @P1 STG.E.U8 desc[UR40][R20.64], R7 ;  /* 0x0000000714001986 */ /* 0x0081e2000c101128 */
[----:B------:R-:W-:Y:S01]  /*874e0*/  LOP3.LUT P1, RZ, R0, 0x800, RZ, 0xc0, !PT ;  /* 0x0000080000ff7812 */ /* 0x000fe2000782c0ff */
[----:B0-----:R-:W-:-:S02]  /*874f0*/  IMAD.MOV.U32 R7, RZ, RZ, R23 ;  /* 0x000000ffff077224 */ /* 0x001fc400078e0017 */
[----:B------:R-:W3:Y:S04]  /*87500*/  LDL.LU.64 R20, [R1+0x10a0] ;  /* 0x0010a00001147983 */ /* 0x000ee80000300a00 */
[----:B------:R-:W3:Y:S01]  /*87510*/  LDL.LU.64 R22, [R1+0x1098] ;  /* 0x0010980001167983 */ /* 0x000ee20000300a00 */
[----:B------:R-:W-:-:S05]  /*87520*/  PRMT R7, R7, 0x7773, RZ ;  /* 0x0000777307077816 */ /* 0x000fca00000000ff */
[----:B--2---:R0:W-:Y:S04]  /*87530*/  @P1 STG.E.U8 desc[UR40][R2.64], R7 ;  /* 0x0000000702001986 */ /* 0x0041e8000c101128 */
[----:B0-----:R-:W2:Y:S01]  /*87540*/  LDL.LU.64 R2, [R1+0x27a0] ;  /* 0x0027a00001027983 */ /* 0x001ea20000300a00 */
[----:B------:R-:W-:Y:S02]  /*87550*/  LOP3.LUT P1, RZ, R0, 0x400, RZ, 0xc0, !PT ;  /* 0x0000040000ff7812 */ /* 0x000fe4000782c0ff */
[----:B------:R-:W-:-:S11]  /*87560*/  PRMT R7, R28, 0x7770, RZ ;  /* 0x000077701c077816 */ /* 0x000fd600000000ff */
[----:B--2---:R0:W-:Y:S04]  /*87570*/  @P1 STG.E.U8 desc[UR40][R2.64], R7 ;  /* 0x0000000702001986 */ /* 0x0041e8000c101128 */
[----:B0-----:R-:W2:Y:S01]  /*87580*/  LDL.LU.64 R2, [R1+0x2798] ;  /* 0x0027980001027983 */ /* 0x001ea20000300a00 */
[----:B------:R-:W-:Y:S02]  /*87590*/  LOP3.LUT P1, RZ, R0, 0x200, RZ, 0xc0, !PT ;  /* 0x0000020000ff7812 */ /* 0x000fe4000782c0ff */
[----:B------:R-:W-:Y:S02]  /*875a0*/  PRMT R7, R28, 0x7771, RZ ;  /* 0x000077711c077816 */ /* 0x000fe400000000ff */
[C---:B------:R-:W-:Y:S02]  /*875b0*/  LOP3.LUT P2, RZ, R15.reuse, 0x40000, RZ, 0xc0, !PT ;  /* 0x000400000fff7812 */ /* 0x040fe4000784c0ff */
[----:B------:R-:W-:-:S02]  /*875c0*/  LOP3.LUT P3, RZ, R15, 0x80000, RZ, 0xc0, !PT ;  /* 0x000800000fff7812 */ /* 0x000fc4000786c0ff */
[C---:B------:R-:W-:Y:S02]  /*875d0*/  LOP3.LUT P4, RZ, R15.reuse, 0x100000, RZ, 0xc0, !PT ;  /* 0x001000000fff7812 */ /* 0x040fe4000788c0ff */
[----:B------:R-:W-:-:S03]  /*875e0*/  LOP3.LUT P5, RZ, R15, 0x200000, RZ, 0xc0, !PT ;  /* 0x002000000fff7812 */ /* 0x000fc600078ac0ff */
[----:B--2---:R0:W-:Y:S01]  /*875f0*/  @P1 STG.E.U8 desc[UR40][R2.64], R7 ;  /* 0x0000000702001986 */ /* 0x0041e2000c101128 */
[----:B------:R-:W-:Y:S02]  /*87600*/  LOP3.LUT P1, RZ, R0, 0x100, RZ, 0xc0, !PT ;  /* 0x0000010000ff7812 */ /* 0x000fe4000782c0ff */
[----:B0-----:R-:W-:Y:S01]  /*87610*/  PRMT R7, R28, 0x7772, RZ ;  /* 0x000077721c077816 */ /* 0x001fe200000000ff */
[----:B------:R-:W2:Y:S10]  /*87620*/  LDL.LU.64 R2, [R1+0x2790] ;  /* 0x0027900001027983 */ /* 0x000eb40000300a00 */
[----:B----4-:R0:W-:Y:S04]  /*87630*/  @P1 STG.E.U8 desc[UR40][R16.64], R7 ;  /* 0x0000000710001986 */ /* 0x0101e8000c101128 */
[----:B0-----:R-:W4:Y:S01]  /*87640*/  LDL.LU.64 R16, [R1+0x2788] ;  /* 0x0027880001107983 */ /* 0x001f220000300a00 */
[----:B------:R-:W-:-:S02]  /*87650*/  LOP3.LUT P1, RZ, R0, 0x80, RZ, 0xc0, !PT ;  /* 0x0000008000ff7812 */ /* 0x000fc4000782c0ff */
[----:B------:R-:W-:-:S11]  /*87660*/  PRMT R7, R28, 0x7773, RZ ;  /* 0x000077731c077816 */ /* 0x000fd600000000ff */
[----:B------:R0:W-:Y:S01]  /*87670*/  @P1 STG.E.U8 desc[UR40][R12.64], R7 ;  /* 0x000000070c001986 */ /* 0x0001e2000c101128 */
[----:B------:R-:W-:Y:S02]  /*87680*/  LOP3.LUT P1, RZ, R0, 0x40, RZ, 0xc0, !PT ;  /* 0x0000004000ff7812 */ /* 0x000fe4000782c0ff */
[----:B0-----:R-:W-:-:S11]  /*87690*/  PRMT R7, R29, 0x7770, RZ ;  /* 0x000077701d077816 */ /* 0x001fd600000000ff */
[----:B------:R0:W-:Y:S01]  /*876a0*/  @P1 STG.E.U8 desc[UR40][R10.64], R7 ;  /* 0x000000070a001986 */ /* 0x0001e2000c101128 */
[----:B------:R-:W-:Y:S02]  /*876b0*/  LOP3.LUT P1, RZ, R0, 0x20, RZ, 0xc0, !PT ;  /* 0x0000002000ff7812 */ /* 0x000fe4000782c0ff */
[----:B0-----:R-:W-:-:S11]  /*876c0*/  PRMT R7, R29, 0x7771, RZ ;  /* 0x000077711d077816 */ /* 0x001fd600000000ff */
[----:B------:R0:W-:Y:S02]  /*876d0*/  @P1 STG.E.U8 desc[UR40][R8.64], R7 ;  /* 0x0000000708001986 */ /* 0x0001e4000c101128 */
[----:B0-----:R-:W-:-:S05]  /*876e0*/  PRMT R7, R29, 0x7772, RZ ;  /* 0x000077721d077816 */ /* 0x001fca00000000ff */
[----:B------:R0:W-:Y:S01]  /*876f0*/  @P2 STG.E.U8 desc[UR40][R4.64], R7 ;  /* 0x0000000704002986 */ /* 0x0001e2000c101128 */
[----:B------:R-:W-:Y:S02]  /*87700*/  LOP3.LUT P6, RZ, R15, 0x400000, RZ, 0xc0, !PT ;  /* 0x004000000fff7812 */ /* 0x000fe400078cc0ff */
[----:B0-----:R-:W-:-:S05]  /*87710*/  PRMT R7, R29, 0x7773, RZ ;  /* 0x000077731d077816 */ /* 0x001fca00000000ff */
[----:B------:R0:W-:Y:S01]  /*87720*/  @P3 STG.E.U8 desc[UR40][R26.64], R7 ;  /* 0x000000071a003986 */ /* 0x0001e2000c101128 */
[----:B------:R-:W-:Y:S02]  /*87730*/  LOP3.LUT P0, RZ, R15, 0x800000, RZ, 0xc0, !PT ;  /* 0x008000000fff7812 */ /* 0x000fe4000780c0ff */
[----:B0-----:R-:W-:-:S05]  /*87740*/  PRMT R7, R18, 0x7770, RZ ;  /* 0x0000777012077816 */ /* 0x001fca00000000ff */
[----:B------:R0:W-:Y:S02]  /*87750*/  @P4 STG.E.U8 desc[UR40][R24.64], R7 ;  /* 0x0000000718004986 */ /* 0x0001e4000c101128 */
[----:B0-----:R-:W-:-:S05]  /*87760*/  PRMT R7, R18, 0x7771, RZ ;  /* 0x0000777112077816 */ /* 0x001fca00000000ff */
[----:B---3--:R0:W-:Y:S02]  /*87770*/  @P5 STG.E.U8 desc[UR40][R20.64], R7 ;  /* 0x0000000714005986 */ /* 0x0081e4000c101128 */
[----:B0-----:R-:W-:-:S05]  /*87780*/  PRMT R7, R18, 0x7772, RZ ;  /* 0x0000777212077816 */ /* 0x001fca00000000ff */
[----:B------:R0:W-:Y:S02]  /*87790*/  @P6 STG.E.U8 desc[UR40][R22.64], R7 ;  /* 0x0000000716006986 */ /* 0x0001e4000c101128 */
[----:B0-----:R-:W-:-:S05]  /*877a0*/  PRMT R7, R18, 0x7773, RZ ;  /* 0x0000777312077816 */ /* 0x001fca00000000ff */
[----:B----4-:R0:W-:Y:S04]  /*877b0*/  @P0 STG.E.U8 desc[UR40][R16.64], R7 ;  /* 0x0000000710000986 */ /* 0x0101e8000c101128 */
[----:B0-----:R-:W3:Y:S04]  /*877c0*/  LDL.LU.64 R16, [R1+0x2780] ;  /* 0x0027800001107983 */ /* 0x001ee80000300a00 */
[----:B------:R-:W4:Y:S04]  /*877d0*/  LDL.LU.64 R20, [R1+0x1088] ;  /* 0x0010880001147983 */ /* 0x000f280000300a00 */
[----:B------:R-:W4:Y:S04]  /*877e0*/  LDL.LU.64 R28, [R1+0x1080] ;  /* 0x00108000011c7983 */ /* 0x000f280000300a00 */
[----:B------:R-:W4:Y:S04]  /*877f0*/  LDL.LU.64 R8, [R1+0x1078] ;  /* 0x0010780001087983 */ /* 0x000f280000300a00 */
[----:B------:R-:W4:Y:S01]  /*87800*/  LDL.LU R18, [R1+0x1d8] ;  /* 0x0001d80001127983 */ /* 0x000f220000300800 */
[----:B--2---:R-:W-:-:S02]  /*87810*/  LOP3.LUT R2, R2, 0xdfffffff, RZ, 0xc0, !PT ;  /* 0xdfffffff02027812 */ /* 0x004fc400078ec0ff */
[----:B------:R-:W-:Y:S01]  /*87820*/  LOP3.LUT P4, RZ, R15, 0x1000000, RZ, 0xc0, !PT ;  /* 0x010000000fff7812 */ /* 0x000fe2000788c0ff */
[----:B------:R-:W2:Y:S04]  /*87830*/  LDL.LU.64 R4, [R1+0x1068] ;  /* 0x0010680001047983 */ /* 0x000ea80000300a00 */
[----:B------:R-:W2:Y:S04]  /*87840*/  LDL.LU.64 R26, [R1+0x1050] ;  /* 0x00105000011a7983 */ /* 0x000ea80000300a00 */
[----:B------:R-:W2:Y:S04]  /*87850*/  LDL.LU.64 R24, [R1+0x1048] ;  /* 0x0010480001187983 */ /* 0x000ea80000300a00 */
[----:B------:R-:W2:Y:S01]  /*87860*/  LDL.LU R23, [R1+0x1c8] ;  /* 0x0001c80001177983 */ /* 0x000ea20000300800 */
[----:B---3--:R-:W-:-:S13]  /*87870*/  LOP3.LUT P1, RZ, R16, 0x10, RZ, 0xc0, !PT ;  /* 0x0000001010ff7812 */ /* 0x008fda000782c0ff */
[----:B------:R-:W-:Y:S02]  /*87880*/  @P1 LOP3.LUT R2, R2, 0x20000000, RZ, 0xfc, !PT ;  /* 0x2000000002021812 */ /* 0x000fe400078efcff */
[----:B------:R-:W-:Y:S02]  /*87890*/  LOP3.LUT P1, RZ, R16, 0x8, RZ, 0xc0, !PT ;  /* 0x0000000810ff7812 */ /* 0x000fe4000782c0ff */
[----:B------:R-:W-:-:S11]  /*878a0*/  LOP3.LUT R2, R2, 0xbfffffff, RZ, 0xc0, !PT ;  /* 0xbfffffff02027812 */ /* 0x000fd600078ec0ff */
[----:B------:R-:W-:Y:S02]  /*878b0*/  @P1 LOP3.LUT R2, R2, 0x40000000, RZ, 0xfc, !PT ;  /* 0x4000000002021812 */ /* 0x000fe400078efcff */
[----:B------:R-:W-:Y:S02]  /*878c0*/  LOP3.LUT P1, RZ, R16, 0x4, RZ, 0xc0, !PT ;  /* 0x0000000410ff7812 */ /* 0x000fe4000782c0ff */
[----:B------:R-:W-:Y:S02]  /*878d0*/  LOP3.LUT R2, R2, 0x7fffffff, RZ, 0xc0, !PT ;  /* 0x7fffffff02027812 */ /* 0x000fe400078ec0ff */
[----:B----4-:R-:W-:-:S09]  /*878e0*/  PRMT R7, R18, 0x7770, RZ ;  /* 0x0000777012077816 */ /* 0x010fd200000000ff */
[----:B------:R-:W-:Y:S01]  /*878f0*/  @P1 LOP3.LUT R2, R2, 0x80000000, RZ, 0xfc, !PT ;  /* 0x8000000002021812 */ /* 0x000fe200078efcff */
[----:B------:R0:W-:Y:S04]  /*87900*/  @P4 STG.E.U8 desc[UR40][R20.64], R7 ;  /* 0x0000000714004986 */ /* 0x0001e8000c101128 */
[----:B------:R3:W-:Y:S04]  /*87910*/  STL.64 [R1+0x2770], R2 ;  /* 0x0027700201007387 */ /* 0x0007e80000100a00 */
[----:B------:R-:W-:Y:S04]  /*87920*/  STL.64 [R1+0x25a8], R14 ;  /* 0x0025a80e01007387 */ /* 0x000fe80000100a00 */
[----:B0-----:R-:W4:Y:S04]  /*87930*/  LDL.LU.64 R20, [R1+0x1040] ;  /* 0x0010400001147983 */ /* 0x001f280000300a00 */
[----:B---3--:R-:W3:Y:S01]  /*87940*/  LDL.LU.64 R2, [R1+0x1030] ;  /* 0x0010300001027983 */ /* 0x008ee20000300a00 */
[----:B------:R-:W-:-:S02]  /*87950*/  LOP3.LUT P1, RZ, R16, 0x2, RZ, 0xc0, !PT ;  /* 0x0000000210ff7812 */ /* 0x000fc4000782c0ff */
        /* <DEDUP_REMOVED lines=16> */
[----:B------:R-:W-:Y:S04]  /*87a60*/  @P5 STG.E.U8 desc[UR40][R28.64], R7 ;  /* 0x000000071c005986 */ /* 0x000fe8000c101128 */
[----:B---3--:R0:W-:Y:S04]  /*87a70*/  STL.64 [R1+0x2778], R2 ;  /* 0x0027780201007387 */ /* 0x0081e80000100a00 */
[----:B0-----:R-:W3:Y:S01]  /*87a80*/  LDL.LU.64 R2, [R1+0x1038] ;  /* 0x0010380001027983 */ /* 0x001ee20000300a00 */
[----:B------:R-:W-:-:S02]  /*87a90*/  LOP3.LUT R0, R0, 0xffffffef, RZ, 0xc0, !PT ;  /* 0xffffffef00007812 */ /* 0x000fc400078ec0ff */
[----:B------:R-:W-:Y:S01]  /*87aa0*/  PRMT R7, R18, 0x7772, RZ ;  /* 0x0000777212077816 */ /* 0x000fe200000000ff */
[----:B------:R-:W3:Y:S01]  /*87ab0*/  LDL.LU R28, [R1+0x1b8] ;  /* 0x0001b800011c7983 */ /* 0x000ee20000300800 */
[----:B------:R-:W-:Y:S02]  /*87ac0*/  @P1 LOP3.LUT R0, R0, 0x10, RZ, 0xfc, !PT ;  /* 0x0000001000001812 */ /* 0x000fe400078efcff */
[----:B------:R-:W-:Y:S01]  /*87ad0*/  LOP3.LUT P1, RZ, R15, 0x10000000, RZ, 0xc0, !PT ;  /* 0x100000000fff7812 */ /* 0x000fe2000782c0ff */
[----:B------:R0:W-:Y:S04]  /*87ae0*/  @P6 STG.E.U8 desc[UR40][R8.64], R7 ;  /* 0x0000000708006986 */ /* 0x0001e8000c101128 */
[----:B------:R-:W3:Y:S04]  /*87af0*/  LDL.LU.64 R14, [R1+0x1020] ;  /* 0x00102000010e7983 */ /* 0x000ee80000300a00 */
[----:B------:R-:W3:Y:S04]  /*87b00*/  LDL.LU R29, [R1+0x1ec] ;  /* 0x0001ec00011d7983 */ /* 0x000ee80000300800 */
[----:B------:R-:W3:Y:S04]  /*87b10*/  LDL.LU.64 R12, [R1+0x1010] ;  /* 0x00101000010c7983 */ /* 0x000ee80000300a00 */
[----:B------:R-:W3:Y:S01]  /*87b20*/  LDL.LU.64 R10, [R1+0x1000] ;  /* 0x00100000010a7983 */ /* 0x000ee20000300a00 */
[----:B0-----:R-:W-:-:S03]  /*87b30*/  PRMT R7, R18, 0x7773, RZ ;  /* 0x0000777312077816 */ /* 0x001fc600000000ff */
[----:B------:R-:W3:Y:S04]  /*87b40*/  LDL.LU.64 R8, [R1+0xff8] ;  /* 0x000ff80001087983 */ /* 0x000ee80000300a00 */
[----:B------:R-:W3:Y:S04]  /*87b50*/  LDL.LU R18, [R1+0x1dc] ;  /* 0x0001dc0001127983 */ /* 0x000ee80000300800 */
[----:B--2---:R0:W-:Y:S02]  /*87b60*/  @P0 STG.E.U8 desc[UR40][R4.64], R7 ;  /* 0x0000000704000986 */ /* 0x0041e4000c101128 */
[----:B0-----:R-:W-:-:S02]  /*87b70*/  PRMT R7, R23, 0x7770, RZ ;  /* 0x0000777017077816 */ /* 0x001fc400000000ff */
[----:B------:R-:W2:Y:S04]  /*87b80*/  LDL.LU.64 R4, [R1+0xff0] ;  /* 0x000ff00001047983 */ /* 0x000ea80000300a00 */
[----:B------:R0:W-:Y:S01]  /*87b90*/  @P1 STG.E.U8 desc[UR40][R26.64], R7 ;  /* 0x000000071a001986 */ /* 0x0001e2000c101128 */
[C---:B------:R-:W-:Y:S02]  /*87ba0*/  LOP3.LUT P1, RZ, R0.reuse, 0x10, RZ, 0xc0, !PT ;  /* 0x0000001000ff7812 */ /* 0x040fe4000782c0ff */
[----:B0-----:R-:W-:Y:S01]  /*87bb0*/  PRMT R7, R23, 0x7771, RZ ;  /* 0x0000777117077816 */ /* 0x001fe200000000ff */
[----:B------:R-:W2:Y:S10]  /*87bc0*/  LDL.LU.64 R26, [R1+0xfe8] ;  /* 0x000fe800011a7983 */ /* 0x000eb40000300a00 */
[----:B------:R0:W-:Y:S01]  /*87bd0*/  @P1 STG.E.U8 desc[UR40][R24.64], R7 ;  /* 0x0000000718001986 */ /* 0x0001e2000c101128 */
[----:B------:R-:W-:-:S02]  /*87be0*/  LOP3.LUT P1, RZ, R0, 0x8, RZ, 0xc0, !PT ;  /* 0x0000000800ff7812 */ /* 0x000fc4000782c0ff */
[----:B0-----:R-:W-:Y:S01]  /*87bf0*/  PRMT R7, R23, 0x7772, RZ ;  /* 0x0000777217077816 */ /* 0x001fe200000000ff */
[----:B------:R-:W2:Y:S10]  /*87c00*/  LDL.LU.64 R24, [R1+0xfe0] ;  /* 0x000fe00001187983 */ /* 0x000eb40000300a00 */
[----:B----4-:R0:W-:Y:S01]  /*87c10*/  @P1 STG.E.U8 desc[UR40][R20.64], R7 ;  /* 0x0000000714001986 */ /* 0x0101e2000c101128 */
[----:B------:R-:W-:-:S02]  /*87c20*/  LOP3.LUT P1, RZ, R0, 0x4, RZ, 0xc0, !PT ;  /* 0x0000000400ff7812 */ /* 0x000fc4000782c0ff */
[----:B0-----:R-:W-:Y:S01]  /*87c30*/  PRMT R7, R23, 0x7773, RZ ;  /* 0x0000777317077816 */ /* 0x001fe200000000ff */
[----:B------:R-:W4:Y:S04]  /*87c40*/  LDL.LU.64 R20, [R1+0xfd8] ;  /* 0x000fd80001147983 */ /* 0x000f280000300a00 */
[----:B------:R-:W2:Y:S06]  /*87c50*/  LDL.LU.64 R22, [R1+0xfd0] ;  /* 0x000fd00001167983 */ /* 0x000eac0000300a00 */
[----:B---3--:R0:W-:Y:S04]  /*87c60*/  @P1 STG.E.U8 desc[UR40][R2.64], R7 ;  /* 0x0000000702001986 */ /* 0x0081e8000c101128 */
[----:B0-----:R-:W3:Y:S01]  /*87c70*/  LDL.LU.64 R2, [R1+0x2778] ;  /* 0x0027780001027983 */ /* 0x001ee20000300a00 */
[----:B------:R-:W-:-:S02]  /*87c80*/  LOP3.LUT P1, RZ, R0, 0x2, RZ, 0xc0, !PT ;  /* 0x0000000200ff7812 */ /* 0x000fc4000782c0ff */
[----:B------:R-:W-:-:S11]  /*87c90*/  PRMT R7, R28, 0x7770, RZ ;  /* 0x000077701c077816 */ /* 0x000fd600000000ff */
[----:B---3--:R0:W-:Y:S04]  /*87ca0*/  @P1 STG.E.U8 desc[UR40][R2.64], R7 ;  /* 0x0000000702001986 */ /* 0x0081e8000c101128 */
[----:B0-----:R-:W3:Y:S04]  /*87cb0*/  LDL.LU.64 R2, [R1+0x2770] ;  /* 0x0027700001027983 */ /* 0x001ee80000300a00 */
[----:B------:R0:W-:Y:S04]  /*87cc0*/  STL [R1+0x2644], R6 ;  /* 0x0026440601007387 */ /* 0x0001e80000100800 */
[----:B0-----:R-:W2:Y:S01]  /*87cd0*/  LDL.LU.64 R6, [R1+0x1028] ;  /* 0x0010280001067983 */ /* 0x001ea20000300a00 */
[----:B------:R-:W-:-:S02]  /*87ce0*/  LOP3.LUT P1, RZ, R0, 0x1, RZ, 0xc0, !PT ;  /* 0x0000000100ff7812 */ /* 0x000fc4000782c0ff */
[----:B------:R-:W-:Y:S02]  /*87cf0*/  PRMT R0, R28, 0x7771, RZ ;  /* 0x000077711c007816 */ /* 0x000fe400000000ff */
[C---:B------:R-:W-:Y:S02]  /*87d00*/  LOP3.LUT P2, RZ, R16.reuse, 0x20, RZ, 0xc0, !PT ;  /* 0x0000002010ff7812 */ /* 0x040fe4000784c0ff */
[C---:B------:R-:W-:Y:S02]  /*87d10*/  LOP3.LUT P3, RZ, R16.reuse, 0x40, RZ, 0xc0, !PT ;  /* 0x0000004010ff7812 */ /* 0x040fe4000786c0ff */
[C---:B------:R-:W-:Y:S02]  /*87d20*/  LOP3.LUT P4, RZ, R16.reuse, 0x80, RZ, 0xc0, !PT ;  /* 0x0000008010ff7812 */ /* 0x040fe4000788c0ff */
[C---:B------:R-:W-:Y:S02]  /*87d30*/  LOP3.LUT P5, RZ, R16.reuse, 0x100, RZ, 0xc0, !PT ;  /* 0x0000010010ff7812 */ /* 0x040fe400078ac0ff */
[----:B------:R-:W-:-:S02]  /*87d40*/  LOP3.LUT P6, RZ, R16, 0x200, RZ, 0xc0, !PT ;  /* 0x0000020010ff7812 */ /* 0x000fc400078cc0ff */
[----:B------:R-:W-:Y:S01]  /*87d50*/  LOP3.LUT P0, RZ, R16, 0x400, RZ, 0xc0, !PT ;  /* 0x0000040010ff7812 */ /* 0x000fe2000780c0ff */
[----:B--2---:R0:W-:Y:S01]  /*87d60*/  @P1 STG.E.U8 desc[UR40][R6.64], R0 ;  /* 0x0000000006001986 */ /* 0x0041e2000c101128 */
[----:B---3--:R-:W-:Y:S02]  /*87d70*/  LOP3.LUT P1, RZ, R2, 0x80000000, RZ, 0xc0, !PT ;  /* 0x8000000002ff7812 */ /* 0x008fe4000782c0ff */
[----:B0-----:R-:W-:-:S11]  /*87d80*/  PRMT R0, R28, 0x7772, RZ ;  /* 0x000077721c007816 */ /* 0x001fd600000000ff */
        /* <DEDUP_REMOVED lines=8> */
[----:B------:R0:W-:Y:S02]  /*87e10*/  @P2 STG.E.U8 desc[UR40][R8.64], R0 ;  /* 0x0000000008002986 */ /* 0x0001e4000c101128 */
[----:B0-----:R-:W-:-:S05]  /*87e20*/  PRMT R0, R29, 0x7772, RZ ;  /* 0x000077721d007816 */ /* 0x001fca00000000ff */
[----:B------:R0:W-:Y:S02]  /*87e30*/  @P3 STG.E.U8 desc[UR40][R4.64], R0 ;  /* 0x0000000004003986 */ /* 0x0001e4000c101128 */
[----:B0-----:R-:W-:-:S05]  /*87e40*/  PRMT R0, R29, 0x7773, RZ ;  /* 0x000077731d007816 */ /* 0x001fca00000000ff */
[----:B------:R0:W-:Y:S02]  /*87e50*/  @P4 STG.E.U8 desc[UR40][R26.64], R0 ;  /* 0x000000001a004986 */ /* 0x0001e4000c101128 */
[----:B0-----:R-:W-:-:S05]  /*87e60*/  PRMT R0, R18, 0x7770, RZ ;  /* 0x0000777012007816 */ /* 0x001fca00000000ff */
[----:B------:R0:W-:Y:S02]  /*87e70*/  @P5 STG.E.U8 desc[UR40][R24.64], R0 ;  /* 0x0000000018005986 */ /* 0x0001e4000c101128 */
[C---:B0-----:R-:W-:Y:S02]  /*87e80*/  PRMT R0, R18.reuse, 0x7771, RZ ;  /* 0x0000777112007816 */ /* 0x041fe400000000ff */
[----:B------:R-:W2:Y:S04]  /*87e90*/  LDL.LU.64 R24, [R1+0xfc0] ;  /* 0x000fc00001187983 */ /* 0x000ea80000300a00 */
[----:B----4-:R0:W-:Y:S02]  /*87ea0*/  @P6 STG.E.U8 desc[UR40][R20.64], R0 ;  /* 0x0000000014006986 */ /* 0x0101e4000c101128 */
[----:B0-----:R-:W-:-:S02]  /*87eb0*/  PRMT R0, R18, 0x7772, RZ ;  /* 0x0000777212007816 */ /* 0x001fc400000000ff */
[----:B------:R-:W3:Y:S04]  /*87ec0*/  LDL.LU.64 R20, [R1+0xfb0] ;  /* 0x000fb00001147983 */ /* 0x000ee80000300a00 */
[----:B------:R-:W4:Y:S04]  /*87ed0*/  LDL.LU.64 R4, [R1+0xfa8] ;  /* 0x000fa80001047983 */ /* 0x000f280000300a00 */
[----:B------:R-:W3:Y:S04]  /*87ee0*/  LDL.LU.64 R28, [R1+0xfa0] ;  /* 0x000fa000011c7983 */ /* 0x000ee80000300a00 */
[----:B------:R0:W-:Y:S04]  /*87ef0*/  @P0 STG.E.U8 desc[UR40][R22.64], R0 ;  /* 0x0000000016000986 */ /* 0x0001e8000c101128 */
[----:B0-----:R-:W3:Y:S01]  /*87f00*/  LDL.LU R22, [R1+0x1cc] ;  /* 0x0001cc0001167983 */ /* 0x001ee20000300800 */
[----:B------:R-:W-:-:S02]  /*87f10*/  LOP3.LUT P4, RZ, R16, 0x800, RZ, 0xc0, !PT ;  /* 0x0000080010ff7812 */ /* 0x000fc4000788c0ff */
[----:B------:R-:W-:Y:S02]  /*87f20*/  LOP3.LUT P5, RZ, R16, 0x1000, RZ, 0xc0, !PT ;  /* 0x0000100010ff7812 */ /* 0x000fe400078ac0ff */
[----:B------:R-:W-:Y:S01]  /*87f30*/  PRMT R0, R18, 0x7773, RZ ;  /* 0x0000777312007816 */ /* 0x000fe200000000ff */
[----:B------:R-:W4:Y:S04]  /*87f40*/  LDL.LU.64 R26, [R1+0xf98] ;  /* 0x000f9800011a7983 */ /* 0x000f280000300a00 */
[----:B------:R-:W4:Y:S04]  /*87f50*/  LDL.LU R23, [R1+0x1bc] ;  /* 0x0001bc0001177983 */ /* 0x000f280000300800 */
[----:B--2---:R0:W-:Y:S04]  /*87f60*/  @P4 STG.E.U8 desc[UR40][R24.64], R0 ;  /* 0x0000000018004986 */ /* 0x0041e8000c101128 */
[----:B0-----:R-:W2:Y:S01]  /*87f70*/  LDL.LU.64 R24, [R1+0xf90] ;  /* 0x000f900001187983 */ /* 0x001ea20000300a00 */
[----:B---3--:R-:W-:-:S05]  /*87f80*/  PRMT R0, R22, 0x7770, RZ ;  /* 0x0000777016007816 */ /* 0x008fca00000000ff */
[----:B------:R0:W-:Y:S04]  /*87f90*/  @P5 STG.E.U8 desc[UR40][R20.64], R0 ;  /* 0x0000000014005986 */ /* 0x0001e8000c101128 */
[----:B0-----:R-:W3:Y:S04]  /*87fa0*/  LDL.LU.64 R20, [R1+0xf88] ;  /* 0x000f880001147983 */ /* 0x001ee80000300a00 */
[----:B------:R-:W2:Y:S04]  /*87fb0*/  LDL.LU R18, [R1+0x1a0] ;  /* 0x0001a00001127983 */ /* 0x000ea80000300800 */
[----:B------:R-:W2:Y:S04]  /*87fc0*/  LDL.LU.64 R6, [R1+0xf50] ;  /* 0x000f500001067983 */ /* 0x000ea80000300a00 */
[----:B--2---:R0:W-:Y:S04]  /*87fd0*/  STL.64 [R1+0x2760], R6 ;  /* 0x0027600601007387 */ /* 0x0041e80000100a00 */
[----:B0-----:R-:W2:Y:S01]  /*87fe0*/  LDL.LU.64 R6, [R1+0xf70] ;  /* 0x000f700001067983 */ /* 0x001ea20000300a00 */
        /* <DEDUP_REMOVED lines=16> */
[----:B------:R-:W-:Y:S01]  /*880f0*/  LOP3.LUT R2, R2, 0xfbffffff, RZ, 0xc0, !PT ;  /* 0xfbffffff02027812 */ /* 0x000fe200078ec0ff */
[----:B--2---:R0:W-:Y:S04]  /*88100*/  STL.64 [R1+0x2768], R6 ;  /* 0x0027680601007387 */ /* 0x0041e80000100a00 */
[----:B0-----:R-:W2:Y:S06]  /*88110*/  LDL.LU.64 R6, [R1+0xf80] ;  /* 0x000f800001067983 */ /* 0x001eac0000300a00 */
[----:B------:R-:W-:-:S02]  /*88120*/  @P1 LOP3.LUT R2, R2, 0x4000000, RZ, 0xfc, !PT ;  /* 0x0400000002021812 */ /* 0x000fc400078efcff */
[C---:B------:R-:W-:Y:S02]  /*88130*/  LOP3.LUT P1, RZ, R16.reuse, 0x20000, RZ, 0xc0, !PT ;  /* 0x0002000010ff7812 */ /* 0x040fe4000782c0ff */
[C---:B------:R-:W-:Y:S02]  /*88140*/  LOP3.LUT P6, RZ, R16.reuse, 0x2000, RZ, 0xc0, !PT ;  /* 0x0000200010ff7812 */ /* 0x040fe400078cc0ff */
[----:B------:R-:W-:Y:S02]  /*88150*/  LOP3.LUT P0, RZ, R16, 0x4000, RZ, 0xc0, !PT ;  /* 0x0000400010ff7812 */ /* 0x000fe4000780c0ff */
[----:B------:R-:W-:Y:S02]  /*88160*/  LOP3.LUT R2, R2, 0xf7ffffff, RZ, 0xc0, !PT ;  /* 0xf7ffffff02027812 */ /* 0x000fe400078ec0ff */
[----:B------:R-:W-:Y:S01]  /*88170*/  PRMT R0, R22, 0x7771, RZ ;  /* 0x0000777116007816 */ /* 0x000fe200000000ff */
[----:B------:R-:W2:Y:S04]  /*88180*/  LDL.LU.64 R14, [R1+0xf48] ;  /* 0x000f4800010e7983 */ /* 0x000ea80000300a00 */
[----:B------:R-:W2:Y:S04]  /*88190*/  LDL.LU.64 R12, [R1+0xf40] ;  /* 0x000f4000010c7983 */ /* 0x000ea80000300a00 */
[----:B------:R-:W2:Y:S04]  /*881a0*/  LDL.LU.64 R10, [R1+0xf38] ;  /* 0x000f3800010a7983 */ /* 0x000ea80000300a00 */
[----:B------:R-:W2:Y:S01]  /*881b0*/  LDL.LU.64 R8, [R1+0xf30] ;  /* 0x000f300001087983 */ /* 0x000ea20000300a00 */
[----:B------:R-:W-:-:S02]  /*881c0*/  @P1 LOP3.LUT R2, R2, 0x8000000, RZ, 0xfc, !PT ;  /* 0x0800000002021812 */ /* 0x000fc400078efcff */
[----:B------:R-:W-:Y:S02]  /*881d0*/  LOP3.LUT P1, RZ, R16, 0x10000, RZ, 0xc0, !PT ;  /* 0x0001000010ff7812 */ /* 0x000fe4000782c0ff */
[----:B------:R-:W-:Y:S01]  /*881e0*/  LOP3.LUT R2, R2, 0xefffffff, RZ, 0xc0, !PT ;  /* 0xefffffff02027812 */ /* 0x000fe200078ec0ff */
[----:B----4-:R0:W-:Y:S10]  /*881f0*/  @P6 STG.E.U8 desc[UR40][R4.64], R0 ;  /* 0x0000000004006986 */ /* 0x0101f4000c101128 */
[----:B------:R-:W-:-:S02]  /*88200*/  @P1 LOP3.LUT R2, R2, 0x10000000, RZ, 0xfc, !PT ;  /* 0x1000000002021812 */ /* 0x000fc400078efcff */
[----:B------:R-:W-:Y:S02]  /*88210*/  LOP3.LUT P1, RZ, R16, 0x8000, RZ, 0xc0, !PT ;  /* 0x0000800010ff7812 */ /* 0x000fe4000782c0ff */
[C---:B0-----:R-:W-:Y:S01]  /*88220*/  PRMT R0, R22.reuse, 0x7772, RZ ;  /* 0x0000777216007816 */ /* 0x041fe200000000ff */
[----:B------:R-:W4:Y:S04]  /*88230*/  LDL.LU.64 R4, [R1+0xf28] ;  /* 0x000f280001047983 */ /* 0x000f280000300a00 */
[----:B------:R0:W-:Y:S02]  /*88240*/  @P0 STG.E.U8 desc[UR40][R28.64], R0 ;  /* 0x000000001c000986 */ /* 0x0001e4000c101128 */
[----:B0-----:R-:W-:Y:S02]  /*88250*/  PRMT R0, R22, 0x7773, RZ ;  /* 0x0000777316007816 */ /* 0x001fe400000000ff */
[----:B------:R-:W4:Y:S04]  /*88260*/  LDL.LU R22, [R1+0x180] ;  /* 0x0001800001167983 */ /* 0x000f280000300800 */
[----:B------:R0:W-:Y:S01]  /*88270*/  @P1 STG.E.U8 desc[UR40][R26.64], R0 ;  /* 0x000000001a001986 */ /* 0x0001e2000c101128 */
[----:B------:R-:W-:-:S03]  /*88280*/  LOP3.LUT P1, RZ, R2, 0x10000000, RZ, 0xc0, !PT ;  /* 0x1000000002ff7812 */ /* 0x000fc6000782c0ff */
[----:B------:R-:W4:Y:S01]  /*88290*/  LDL.LU.64 R28, [R1+0xf20] ;  /* 0x000f2000011c7983 */ /* 0x000f220000300a00 */
[----:B0-----:R-:W-:-:S03]  /*882a0*/  PRMT R0, R23, 0x7770, RZ ;  /* 0x0000777017007816 */ /* 0x001fc600000000ff */
[----:B------:R-:W4:Y:S06]  /*882b0*/  LDL.LU.64 R26, [R1+0xf10] ;  /* 0x000f1000011a7983 */ /* 0x000f2c0000300a00 */
[----:B------:R0:W-:Y:S01]  /*882c0*/  @P1 STG.E.U8 desc[UR40][R24.64], R0 ;  /* 0x0000000018001986 */ /* 0x0001e2000c101128 */
[C---:B------:R-:W-:Y:S02]  /*882d0*/  LOP3.LUT P1, RZ, R2.reuse, 0x8000000, RZ, 0xc0, !PT ;  /* 0x0800000002ff7812 */ /* 0x040fe4000782c0ff */
[----:B0-----:R-:W-:Y:S01]  /*882e0*/  PRMT R0, R23, 0x7771, RZ ;  /* 0x0000777117007816 */ /* 0x001fe200000000ff */
[----:B------:R-:W4:Y:S10]  /*882f0*/  LDL.LU.64 R24, [R1+0xf00] ;  /* 0x000f000001187983 */ /* 0x000f340000300a00 */
[----:B---3--:R0:W-:Y:S01]  /*88300*/  @P1 STG.E.U8 desc[UR40][R20.64], R0 ;  /* 0x0000000014001986 */ /* 0x0081e2000c101128 */
[----:B------:R-:W-:-:S02]  /*88310*/  LOP3.LUT P1, RZ, R2, 0x4000000, RZ, 0xc0, !PT ;  /* 0x0400000002ff7812 */ /* 0x000fc4000782c0ff */
[----:B0-----:R-:W-:Y:S01]  /*88320*/  PRMT R0, R23, 0x7772, RZ ;  /* 0x0000777217007816 */ /* 0x001fe200000000ff */
[----:B------:R-:W3:Y:S10]  /*88330*/  LDL.LU.64 R20, [R1+0xef8] ;  /* 0x000ef80001147983 */ /* 0x000ef40000300a00 */
[----:B--2---:R0:W-:Y:S04]  /*88340*/  @P1 STG.E.U8 desc[UR40][R6.64], R0 ;  /* 0x0000000006001986 */ /* 0x0041e8000c101128 */
[----:B0-----:R-:W2:Y:S01]  /*88350*/  LDL.LU.64 R6, [R1+0x2768] ;  /* 0x0027680001067983 */ /* 0x001ea20000300a00 */
[----:B------:R-:W-:-:S02]  /*88360*/  LOP3.LUT P1, RZ, R2, 0x2000000, RZ, 0xc0, !PT ;  /* 0x0200000002ff7812 */ /* 0x000fc4000782c0ff */
        /* <DEDUP_REMOVED lines=8> */
[C---:B------:R-:W-:Y:S02]  /*883f0*/  LOP3.LUT P5, RZ, R16.reuse, 0x8000000, RZ, 0xc0, !PT ;  /* 0x0800000010ff7812 */ /* 0x040fe400078ac0ff */
[C---:B------:R-:W-:Y:S02]  /*88400*/  LOP3.LUT P6, RZ, R16.reuse, 0x10000000, RZ, 0xc0, !PT ;  /* 0x1000000010ff7812 */ /* 0x040fe400078cc0ff */
[----:B------:R-:W-:Y:S01]  /*88410*/  LOP3.LUT P0, RZ, R16, 0x20000000, RZ, 0xc0, !PT ;  /* 0x2000000010ff7812 */ /* 0x000fe2000780c0ff */
[----:B--2---:R0:W-:Y:S01]  /*88420*/  @P1 STG.E.U8 desc[UR40][R6.64], R0 ;  /* 0x0000000006001986 */ /* 0x0041e2000c101128 */
[----:B------:R-:W-:Y:S02]  /*88430*/  LOP3.LUT P1, RZ, R2, 0x800000, RZ, 0xc0, !PT ;  /* 0x0080000002ff7812 */ /* 0x000fe4000782c0ff */
        /* <DEDUP_REMOVED lines=11> */
[----:B----4-:R0:W-:Y:S02]  /*884f0*/  @P3 STG.E.U8 desc[UR40][R4.64], R0 ;  /* 0x0000000004003986 */ /* 0x0101e4000c101128 */
[----:B0-----:R-:W-:-:S05]  /*88500*/  PRMT R0, R17, 0x7772, RZ ;  /* 0x0000777211007816 */ /* 0x001fca00000000ff */
[----:B------:R0:W-:Y:S02]  /*88510*/  @P4 STG.E.U8 desc[UR40][R28.64], R0 ;  /* 0x000000001c004986 */ /* 0x0001e4000c101128 */
[----:B0-----:R-:W-:Y:S02]  /*88520*/  PRMT R0, R17, 0x7773, RZ ;  /* 0x0000777311007816 */ /* 0x001fe400000000ff */
[----:B------:R-:W2:Y:S04]  /*88530*/  LDL.LU R17, [R1+0x2758] ;  /* 0x0027580001117983 */ /* 0x000ea80000300800 */
[----:B------:R0:W-:Y:S02]  /*88540*/  @P5 STG.E.U8 desc[UR40][R26.64], R0 ;  /* 0x000000001a005986 */ /* 0x0001e4000c101128 */
[----:B0-----:R-:W-:-:S02]  /*88550*/  PRMT R0, R22, 0x7770, RZ ;  /* 0x0000777016007816 */ /* 0x001fc400000000ff */
[----:B------:R-:W4:Y:S04]  /*88560*/  LDL.LU.64 R26, [R1+0xef0] ;  /* 0x000ef000011a7983 */ /* 0x000f280000300a00 */
[----:B------:R0:W-:Y:S02]  /*88570*/  @P6 STG.E.U8 desc[UR40][R24.64], R0 ;  /* 0x0000000018006986 */ /* 0x0001e4000c101128 */
[----:B0-----:R-:W-:-:S05]  /*88580*/  PRMT R0, R22, 0x7771, RZ ;  /* 0x0000777116007816 */ /* 0x001fca00000000ff */
[----:B---3--:R0:W-:Y:S04]  /*88590*/  @P0 STG.E.U8 desc[UR40][R20.64], R0 ;  /* 0x0000000014000986 */ /* 0x0081e8000c101128 */
[----:B0-----:R-:W3:Y:S01]  /*885a0*/  LDL.LU.64 R20, [R1+0xee8] ;  /* 0x000ee80001147983 */ /* 0x001ee20000300a00 */
[C---:B------:R-:W-:Y:S02]  /*885b0*/  LOP3.LUT P4, RZ, R16.reuse, 0x40000000, RZ, 0xc0, !PT ;  /* 0x4000000010ff7812 */ /* 0x040fe4000788c0ff */
[----:B------:R-:W-:Y:S02]  /*885c0*/  LOP3.LUT P5, RZ, R16, 0x80000000, RZ, 0xc0, !PT ;  /* 0x8000000010ff7812 */ /* 0x000fe400078ac0ff */
[----:B------:R-:W-:Y:S01]  /*885d0*/  PRMT R0, R22, 0x7772, RZ ;  /* 0x0000777216007816 */ /* 0x000fe200000000ff */
[----:B------:R-:W-:-:S02]  /*885e0*/  IMAD.MOV.U32 R23, RZ, RZ, R19 ;  /* 0x000000ffff177224 */ /* 0x000fc400078e0013 */
[----:B------:R-:W2:Y:S04]  /*885f0*/  LDL.LU.64 R18, [R1+0xee0] ;  /* 0x000ee00001127983 */ /* 0x000ea80000300a00 */
[----:B------:R-:W2:Y:S04]  /*88600*/  LDL.LU.64 R4, [R1+0xed8] ;  /* 0x000ed80001047983 */ /* 0x000ea80000300a00 */
[----:B------:R-:W2:Y:S04]  /*88610*/  LDL.LU.64 R28, [R1+0xed0] ;  /* 0x000ed000011c7983 */ /* 0x000ea80000300a00 */
[----:B------:R-:W2:Y:S04]  /*88620*/  LDL.LU R24, [R1+0x170] ;  /* 0x0001700001187983 */ /* 0x000ea80000300800 */
[----:B----4-:R0:W-:Y:S02]  /*88630*/  @P4 STG.E.U8 desc[UR40][R26.64], R0 ;  /* 0x000000001a004986 */ /* 0x0101e4000c101128 */
[----:B0-----:R-:W-:-:S02]  /*88640*/  PRMT R0, R22, 0x7773, RZ ;  /* 0x0000777316007816 */ /* 0x001fc400000000ff */
[----:B------:R-:W4:Y:S04]  /*88650*/  LDL.LU.64 R26, [R1+0xec0] ;  /* 0x000ec000011a7983 */ /* 0x000f280000300a00 */
[----:B------:R-:W2:Y:S04]  /*88660*/  LDL.LU R16, [R1+0x1a4] ;  /* 0x0001a40001107983 */ /* 0x000ea80000300800 */
[----:B---3--:R0:W-:Y:S02]  /*88670*/  @P5 STG.E.U8 desc[UR40][R20.64], R0 ;  /* 0x0000000014005986 */ /* 0x0081e4000c101128 */
[----:B0-----:R-:W-:-:S02]  /*88680*/  IMAD.MOV.U32 R21, RZ, RZ, R23 ;  /* 0x000000ffff157224 */ /* 0x001fc400078e0017 */
[----:B------:R-:W3:Y:S04]  /*88690*/  LDL.LU.64 R22, [R1+0xea0] ;  /* 0x000ea00001167983 */ /* 0x000ee80000300a00 */
[----:B---3--:R0:W-:Y:S04]  /*886a0*/  STL.64 [R1+0x2748], R22 ;  /* 0x0027481601007387 */ /* 0x0081e80000100a00 */
[----:B0-----:R-:W3:Y:S01]  /*886b0*/  LDL.LU.64 R22, [R1+0xea8] ;  /* 0x000ea80001167983 */ /* 0x001ee20000300a00 */
[----:B--2---:R-:W-:Y:S02]  /*886c0*/  LOP3.LUT P1, RZ, R17, 0x400, RZ, 0xc0, !PT ;  /* 0x0000040011ff7812 */ /* 0x004fe4000782c0ff */
        /* <DEDUP_REMOVED lines=15> */
[----:B---3--:R0:W-:Y:S04]  /*887c0*/  STL.64 [R1+0x2750], R22 ;  /* 0x0027501601007387 */ /* 0x0081e80000100a00 */
[----:B0-----:R-:W2:Y:S01]  /*887d0*/  LDL.LU.64 R22, [R1+0xeb0] ;  /* 0x000eb00001167983 */ /* 0x001ea20000300a00 */
[----:B------:R-:W-:-:S07]  /*887e0*/  LOP3.LUT R2, R2, 0xfffbffff, RZ, 0xc0, !PT ;  /* 0xfffbffff02027812 */ /* 0x000fce00078ec0ff */
[----:B------:R-:W-:Y:S02]  /*887f0*/  @P1 LOP3.LUT R2, R2, 0x40000, RZ, 0xfc, !PT ;  /* 0x0004000002021812 */ /* 0x000fe400078efcff */
[C---:B------:R-:W-:Y:S02]  /*88800*/  LOP3.LUT P1, RZ, R17.reuse, 0x10, RZ, 0xc0, !PT ;  /* 0x0000001011ff7812 */ /* 0x040fe4000782c0ff */
[----:B------:R-:W-:Y:S02]  /*88810*/  LOP3.LUT R2, R2, 0xfff7ffff, RZ, 0xc0, !PT ;  /* 0xfff7ffff02027812 */ /* 0x000fe400078ec0ff */
[----:B------:R-:W-:-:S09]  /*88820*/  LOP3.LUT P6, RZ, R17, 0x1, RZ, 0xc0, !PT ;  /* 0x0000000111ff7812 */ /* 0x000fd200078cc0ff */
[----:B------:R-:W-:Y:S02]  /*88830*/  @P1 LOP3.LUT R2, R2, 0x80000, RZ, 0xfc, !PT ;  /* 0x0008000002021812 */ /* 0x000fe400078efcff */
[C---:B------:R-:W-:Y:S02]  /*88840*/  LOP3.LUT P1, RZ, R17.reuse, 0x8, RZ, 0xc0, !PT ;  /* 0x0000000811ff7812 */ /* 0x040fe4000782c0ff */
[----:B------:R-:W-:Y:S02]  /*88850*/  LOP3.LUT P0, RZ, R17, 0x2, RZ, 0xc0, !PT ;  /* 0x0000000211ff7812 */ /* 0x000fe4000780c0ff */
[----:B------:R-:W-:Y:S02]  /*88860*/  PRMT R0, R24, 0x7770, RZ ;  /* 0x0000777018007816 */ /* 0x000fe400000000ff */
[----:B------:R-:W-:-:S03]  /*88870*/  LOP3.LUT R2, R2, 0xffefffff, RZ, 0xc0, !PT ;  /* 0xffefffff02027812 */ /* 0x000fc600078ec0ff */
[----:B------:R0:W-:Y:S04]  /*88880*/  @P6 STG.E.U8 desc[UR40][R18.64], R0 ;  /* 0x0000000012006986 */ /* 0x0001e8000c101128 */
[----:B------:R-:W-:Y:S02]  /*88890*/  @P1 LOP3.LUT R2, R2, 0x100000, RZ, 0xfc, !PT ;  /* 0x0010000002021812 */ /* 0x000fe400078efcff */
[----:B------:R-:W-:Y:S02]  /*888a0*/  LOP3.LUT P1, RZ, R17, 0x4, RZ, 0xc0, !PT ;  /* 0x0000000411ff7812 */ /* 0x000fe4000782c0ff */
[C---:B0-----:R-:W-:Y:S01]  /*888b0*/  PRMT R0, R24.reuse, 0x7771, RZ ;  /* 0x0000777118007816 */ /* 0x041fe200000000ff */
[----:B------:R-:W3:Y:S04]  /*888c0*/  LDL.LU.64 R18, [R1+0xe98] ;  /* 0x000e980001127983 */ /* 0x000ee80000300a00 */
[----:B------:R-:W3:Y:S04]  /*888d0*/  LDL.LU R25, [R1+0x194] ;  /* 0x0001940001197983 */ /* 0x000ee80000300800 */
[----:B------:R-:W3:Y:S04]  /*888e0*/  LDL.LU.64 R6, [R1+0xe90] ;  /* 0x000e900001067983 */ /* 0x000ee80000300a00 */
[----:B------:R-:W3:Y:S04]  /*888f0*/  LDL.LU.64 R14, [R1+0xe88] ;  /* 0x000e8800010e7983 */ /* 0x000ee80000300a00 */
[----:B------:R0:W-:Y:S04]  /*88900*/  @P0 STG.E.U8 desc[UR40][R4.64], R0 ;  /* 0x0000000004000986 */ /* 0x0001e8000c101128 */
[----:B------:R-:W3:Y:S04]  /*88910*/  LDL.LU R20, [R1+0x184] ;  /* 0x0001840001147983 */ /* 0x000ee80000300800 */
[----:B------:R-:W3:Y:S04]  /*88920*/  LDL.LU.64 R12, [R1+0xe80] ;  /* 0x000e8000010c7983 */ /* 0x000ee80000300a00 */
[----:B------:R-:W3:Y:S04]  /*88930*/  LDL.LU.64 R10, [R1+0xe70] ;  /* 0x000e7000010a7983 */ /* 0x000ee80000300a00 */
[----:B------:R-:W3:Y:S01]  /*88940*/  LDL.LU.64 R8, [R1+0xe58] ;  /* 0x000e580001087983 */ /* 0x000ee20000300a00 */
[----:B0-----:R-:W-:-:S03]  /*88950*/  PRMT R0, R24, 0x7772, RZ ;  /* 0x0000777218007816 */ /* 0x001fc600000000ff */
[----:B------:R-:W3:Y:S04]  /*88960*/  LDL.LU.64 R4, [R1+0xe50] ;  /* 0x000e500001047983 */ /* 0x000ee80000300a00 */
[----:B------:R0:W-:Y:S01]  /*88970*/  @P1 STG.E.U8 desc[UR40][R28.64], R0 ;  /* 0x000000001c001986 */ /* 0x0001e2000c101128 */
[----:B------:R-:W-:Y:S02]  /*88980*/  LOP3.LUT P1, RZ, R2, 0x100000, RZ, 0xc0, !PT ;  /* 0x0010000002ff7812 */ /* 0x000fe4000782c0ff */
[----:B0-----:R-:W-:Y:S01]  /*88990*/  PRMT R0, R24, 0x7773, RZ ;  /* 0x0000777318007816 */ /* 0x001fe200000000ff */
[----:B------:R-:W3:Y:S10]  /*889a0*/  LDL.LU.64 R28, [R1+0xe48] ;  /* 0x000e4800011c7983 */ /* 0x000ef40000300a00 */
[----:B----4-:R0:W-:Y:S01]  /*889b0*/  @P1 STG.E.U8 desc[UR40][R26.64], R0 ;  /* 0x000000001a001986 */ /* 0x0101e2000c101128 */
[----:B------:R-:W-:-:S02]  /*889c0*/  LOP3.LUT P1, RZ, R2, 0x80000, RZ, 0xc0, !PT ;  /* 0x0008000002ff7812 */ /* 0x000fc4000782c0ff */
[----:B0-----:R-:W-:Y:S01]  /*889d0*/  PRMT R0, R16, 0x7770, RZ ;  /* 0x0000777010007816 */ /* 0x001fe200000000ff */
[----:B------:R-:W4:Y:S04]  /*889e0*/  LDL.LU.64 R26, [R1+0xe40] ;  /* 0x000e4000011a7983 */ /* 0x000f280000300a00 */
[----:B------:R-:W3:Y:S06]  /*889f0*/  LDL.LU R24, [R1+0x174] ;  /* 0x0001740001187983 */ /* 0x000eec0000300800 */
        /* <DEDUP_REMOVED lines=16> */
[----:B---3--:R0:W-:Y:S04]  /*88b00*/  @P1 STG.E.U8 desc[UR40][R18.64], R0 ;  /* 0x0000000012001986 */ /* 0x0081e8000c101128 */
[----:B0-----:R-:W3:Y:S01]  /*88b10*/  LDL.LU.64 R18, [R1+0x2738] ;  /* 0x0027380001127983 */ /* 0x001ee20000300a00 */
        /* <DEDUP_REMOVED lines=18> */
[----:B------:R0:W-:Y:S02]  /*88c40*/  @P5 STG.E.U8 desc[UR40][R28.64], R0 ;  /* 0x000000001c005986 */ /* 0x0001e4000c101128 */
[----:B0-----:R-:W-:-:S05]  /*88c50*/  PRMT R0, R20, 0x7773, RZ ;  /* 0x0000777314007816 */ /* 0x001fca00000000ff */
[----:B----4-:R0:W-:Y:S02]  /*88c60*/  @P6 STG.E.U8 desc[UR40][R26.64], R0 ;  /* 0x000000001a006986 */ /* 0x0101e4000c101128 */
[----:B0-----:R-:W-:Y:S01]  /*88c70*/  PRMT R0, R24, 0x7770, RZ ;  /* 0x0000777018007816 */ /* 0x001fe200000000ff */
[----:B------:R-:W-:-:S04]  /*88c80*/  IMAD.MOV.U32 R25, RZ, RZ, R21 ;  /* 0x000000ffff197224 */ /* 0x000fc800078e0015 */
[----:B---3--:R0:W-:Y:S04]  /*88c90*/  @P0 STG.E.U8 desc[UR40][R18.64], R0 ;  /* 0x0000000012000986 */ /* 0x0081e8000c101128 */
[----:B0-----:R-:W3:Y:S04]  /*88ca0*/  LDL.LU.64 R18, [R1+0x2730] ;  /* 0x0027300001127983 */ /* 0x001ee80000300a00 */
[----:B------:R-:W4:Y:S04]  /*88cb0*/  LDL.LU.64 R26, [R1+0xe30] ;  /* 0x000e3000011a7983 */ /* 0x000f280000300a00 */
[----:B------:R-:W2:Y:S01]  /*88cc0*/  LDL.LU.64 R20, [R1+0xe28] ;  /* 0x000e280001147983 */ /* 0x000ea20000300a00 */
[----:B------:R-:W-:-:S02]  /*88cd0*/  LOP3.LUT P1, RZ, R17, 0x20000000, RZ, 0xc0, !PT ;  /* 0x2000000011ff7812 */ /* 0x000fc4000782c0ff */
[----:B------:R-:W-:Y:S02]  /*88ce0*/  LOP3.LUT R2, R2, 0xffffffdf, RZ, 0xc0, !PT ;  /* 0xffffffdf02027812 */ /* 0x000fe400078ec0ff */
[C---:B------:R-:W-:Y:S02]  /*88cf0*/  LOP3.LUT P4, RZ, R17.reuse, 0x20000, RZ, 0xc0, !PT ;  /* 0x0002000011ff7812 */ /* 0x040fe4000788c0ff */
[C---:B------:R-:W-:Y:S02]  /*88d00*/  LOP3.LUT P5, RZ, R17.reuse, 0x40000, RZ, 0xc0, !PT ;  /* 0x0004000011ff7812 */ /* 0x040fe400078ac0ff */
[----:B------:R-:W-:Y:S02]  /*88d10*/  PRMT R0, R24, 0x7771, RZ ;  /* 0x0000777118007816 */ /* 0x000fe400000000ff */
[----:B------:R-:W-:Y:S01]  /*88d20*/  LOP3.LUT P6, RZ, R17, 0x80000, RZ, 0xc0, !PT ;  /* 0x0008000011ff7812 */ /* 0x000fe200078cc0ff */
[----:B------:R-:W2:Y:S04]  /*88d30*/  LDL.LU.64 R4, [R1+0xe08] ;  /* 0x000e080001047983 */ /* 0x000ea80000300a00 */
[----:B------:R-:W2:Y:S01]  /*88d40*/  LDL.LU.64 R28, [R1+0xe00] ;  /* 0x000e0000011c7983 */ /* 0x000ea20000300a00 */
[----:B------:R-:W-:-:S02]  /*88d50*/  @P1 LOP3.LUT R2, R2, 0x20, RZ, 0xfc, !PT ;  /* 0x0000002002021812 */ /* 0x000fc400078efcff */
        /* <DEDUP_REMOVED lines=19> */
[----:B------:R-:W-:Y:S02]  /*88e90*/  LOP3.LUT R2, R2, 0xffffefff, RZ, 0xc0, !PT ;  /* 0xffffefff02027812 */ /* 0x000fe400078ec0ff */
[C---:B------:R-:W-:Y:S02]  /*88ea0*/  LOP3.LUT P0, RZ, R17.reuse, 0x100000, RZ, 0xc0, !PT ;  /* 0x0010000011ff7812 */ /* 0x040fe4000780c0ff */
[C---:B------:R-:W-:Y:S02]  /*88eb0*/  LOP3.LUT P2, RZ, R17.reuse, 0x40000000, RZ, 0xc0, !PT ;  /* 0x4000000011ff7812 */ /* 0x040fe4000784c0ff */
[----:B------:R-:W-:-:S05]  /*88ec0*/  LOP3.LUT P3, RZ, R17, 0x80000000, RZ, 0xc0, !PT ;  /* 0x8000000011ff7812 */ /* 0x000fca000786c0ff */
[----:B------:R-:W-:Y:S02]  /*88ed0*/  @P1 LOP3.LUT R2, R2, 0x1000, RZ, 0xfc, !PT ;  /* 0x0000100002021812 */ /* 0x000fe400078efcff */
[----:B------:R-:W-:Y:S01]  /*88ee0*/  LOP3.LUT P1, RZ, R17, 0x200000, RZ, 0xc0, !PT ;  /* 0x0020000011ff7812 */ /* 0x000fe2000782c0ff */
[----:B----4-:R0:W-:Y:S02]  /*88ef0*/  @P4 STG.E.U8 desc[UR40][R26.64], R0 ;  /* 0x000000001a004986 */ /* 0x0101e4000c101128 */
[C---:B0-----:R-:W-:Y:S02]  /*88f00*/  PRMT R0, R24.reuse, 0x7772, RZ ;  /* 0x0000777218007816 */ /* 0x041fe400000000ff */
[----:B------:R-:W4:Y:S04]  /*88f10*/  LDL.LU.64 R26, [R1+0xdf8] ;  /* 0x000df800011a7983 */ /* 0x000f280000300a00 */
[----:B------:R-:W3:Y:S04]  /*88f20*/  LDL.LU R8, [R1+0x198] ;  /* 0x0001980001087983 */ /* 0x000ee80000300800 */
[----:B--2---:R0:W-:Y:S02]  /*88f30*/  @P5 STG.E.U8 desc[UR40][R20.64], R0 ;  /* 0x0000000014005986 */ /* 0x0041e4000c101128 */
[----:B0-----:R-:W-:-:S02]  /*88f40*/  PRMT R0, R24, 0x7773, RZ ;  /* 0x0000777318007816 */ /* 0x001fc400000000ff */
[----:B------:R-:W2:Y:S04]  /*88f50*/  LDL.LU.64 R20, [R1+0xdf0] ;  /* 0x000df00001147983 */ /* 0x000ea80000300a00 */
[----:B------:R0:W-:Y:S04]  /*88f60*/  @P6 STG.E.U8 desc[UR40][R22.64], R0 ;  /* 0x0000000016006986 */ /* 0x0001e8000c101128 */
[----:B0-----:R-:W2:Y:S04]  /*88f70*/  LDL.LU R22, [R1+0x2728] ;  /* 0x0027280001167983 */ /* 0x001ea80000300800 */
[----:B------:R-:W2:Y:S04]  /*88f80*/  LDL.LU.64 R16, [R1+0xdd8] ;  /* 0x000dd80001107983 */ /* 0x000ea80000300a00 */
[----:B--2---:R0:W-:Y:S04]  /*88f90*/  STL.64 [R1+0x2718], R16 ;  /* 0x0027181001007387 */ /* 0x0041e80000100a00 */
[----:B0-----:R-:W2:Y:S01]  /*88fa0*/  LDL.LU.64 R16, [R1+0xde0] ;  /* 0x000de00001107983 */ /* 0x001ea20000300a00 */
[----:B------:R-:W-:-:S05]  /*88fb0*/  PRMT R0, R25, 0x7770, RZ ;  /* 0x0000777019007816 */ /* 0x000fca00000000ff */
[----:B------:R0:W-:Y:S02]  /*88fc0*/  @P0 STG.E.U8 desc[UR40][R4.64], R0 ;  /* 0x0000000004000986 */ /* 0x0001e4000c101128 */
[----:B0-----:R-:W-:-:S05]  /*88fd0*/  PRMT R0, R25, 0x7771, RZ ;  /* 0x0000777119007816 */ /* 0x001fca00000000ff */
[----:B------:R-:W-:Y:S01]  /*88fe0*/  @P1 STG.E.U8 desc[UR40][R28.64], R0 ;  /* 0x000000001c001986 */ /* 0x000fe2000c101128 */
[----:B------:R-:W-:-:S03]  /*88ff0*/  LOP3.LUT P1, RZ, R2, 0x1000, RZ, 0xc0, !PT ;  /* 0x0000100002ff7812 */ /* 0x000fc6000782c0ff */
[----:B--2---:R0:W-:Y:S04]  /*89000*/  STL.64 [R1+0x2720], R16 ;  /* 0x0027201001007387 */ /* 0x0041e80000100a00 */
[----:B0-----:R-:W2:Y:S01]  /*89010*/  LDL.LU.64 R16, [R1+0xde8] ;  /* 0x000de80001107983 */ /* 0x001ea20000300a00 */
[----:B------:R-:W-:-:S03]  /*89020*/  PRMT R0, R25, 0x7772, RZ ;  /* 0x0000777219007816 */ /* 0x000fc600000000ff */
[----:B------:R-:W2:Y:S04]  /*89030*/  LDL.LU.64 R6, [R1+0xdc8] ;  /* 0x000dc80001067983 */ /* 0x000ea80000300a00 */
[----:B------:R-:W2:Y:S04]  /*89040*/  LDL.LU R9, [R1+0x188] ;  /* 0x0001880001097983 */ /* 0x000ea80000300800 */
[----:B------:R-:W2:Y:S04]  /*89050*/  LDL.LU.64 R14, [R1+0xdb8] ;  /* 0x000db800010e7983 */ /* 0x000ea80000300a00 */
[----:B----4-:R0:W-:Y:S01]  /*89060*/  @P1 STG.E.U8 desc[UR40][R26.64], R0 ;  /* 0x000000001a001986 */ /* 0x0101e2000c101128 */
[----:B------:R-:W-:-:S03]  /*89070*/  LOP3.LUT P1, RZ, R2, 0x800, RZ, 0xc0, !PT ;  /* 0x0000080002ff7812 */ /* 0x000fc6000782c0ff */
[----:B------:R-:W4:Y:S04]  /*89080*/  LDL.LU.64 R12, [R1+0xdb0] ;  /* 0x000db000010c7983 */ /* 0x000f280000300a00 */
[----:B------:R-:W4:Y:S04]  /*89090*/  LDL.LU R23, [R1+0x178] ;  /* 0x0001780001177983 */ /* 0x000f280000300800 */
[----:B------:R-:W4:Y:S04]  /*890a0*/  LDL.LU.64 R10, [R1+0xda8] ;  /* 0x000da800010a7983 */ /* 0x000f280000300a00 */
[----:B------:R-:W4:Y:S04]  /*890b0*/  LDL.LU.64 R4, [R1+0xda0] ;  /* 0x000da00001047983 */ /* 0x000f280000300a00 */
[----:B------:R-:W4:Y:S01]  /*890c0*/  LDL.LU.64 R28, [R1+0xd98] ;  /* 0x000d9800011c7983 */ /* 0x000f220000300a00 */
[----:B0-----:R-:W-:-:S03]  /*890d0*/  IMAD.MOV.U32 R0, RZ, RZ, R25 ;  /* 0x000000ffff007224 */ /* 0x001fc600078e0019 */
[----:B------:R-:W4:Y:S04]  /*890e0*/  LDL.LU.64 R26, [R1+0xd90] ;  /* 0x000d9000011a7983 */ /* 0x000f280000300a00 */
[----:B------:R-:W4:Y:S01]  /*890f0*/  LDL.LU.64 R24, [R1+0xd88] ;  /* 0x000d880001187983 */ /* 0x000f220000300a00 */
[----:B------:R-:W-:-:S05]  /*89100*/  PRMT R0, R0, 0x7773, RZ ;  /* 0x0000777300007816 */ /* 0x000fca00000000ff */
[----:B------:R3:W-:Y:S01]  /*89110*/  @P1 STG.E.U8 desc[UR40][R20.64], R0 ;  /* 0x0000000014001986 */ /* 0x0007e2000c101128 */
[----:B------:R-:W-:Y:S02]  /*89120*/  LOP3.LUT P1, RZ, R2, 0x400, RZ, 0xc0, !PT ;  /* 0x0000040002ff7812 */ /* 0x000fe4000782c0ff */
[----:B---3--:R-:W-:Y:S01]  /*89130*/  PRMT R0, R8, 0x7770, RZ ;  /* 0x0000777008007816 */ /* 0x008fe200000000ff */
        /* <DEDUP_REMOVED lines=33> */
[----:B0-----:R-:W-:Y:S02]  /*89350*/  PRMT R0, R23, 0x7773, RZ ;  /* 0x0000777317007816 */ /* 0x001fe400000000ff */
[----:B------:R-:W2:Y:S04]  /*89360*/  LDL.LU.64 R24, [R1+0xd58] ;  /* 0x000d580001187983 */ /* 0x000ea80000300a00 */
[----:B---3--:R0:W-:Y:S04]  /*89370*/  @P0 STG.E.U8 desc[UR40][R20.64], R0 ;  /* 0x0000000014000986 */ /* 0x0081e8000c101128 */
[----:B0-----:R-:W3:Y:S04]  /*89380*/  LDL.LU.64 R20, [R1+0xd50] ;  /* 0x000d500001147983 */ /* 0x001ee80000300a00 */
[----:B------:R-:W4:Y:S04]  /*89390*/  LDL.LU.64 R8, [R1+0xd48] ;  /* 0x000d480001087983 */ /* 0x000f280000300a00 */
[----:B------:R-:W2:Y:S01]  /*893a0*/  LDL.LU R26, [R1+0x1ac] ;  /* 0x0001ac00011a7983 */ /* 0x000ea20000300800 */
[----:B------:R-:W-:-:S02]  /*893b0*/  LOP3.LUT P4, RZ, R18, 0x10, RZ, 0xc0, !PT ;  /* 0x0000001012ff7812 */ /* 0x000fc4000788c0ff */
[----:B------:R-:W-:Y:S01]  /*893c0*/  LOP3.LUT P5, RZ, R18, 0x20, RZ, 0xc0, !PT ;  /* 0x0000002012ff7812 */ /* 0x000fe200078ac0ff */
[----:B------:R-:W3:Y:S01]  /*893d0*/  LDL.LU.64 R4, [R1+0xd40] ;  /* 0x000d400001047983 */ /* 0x000ee20000300a00 */
[----:B------:R-:W-:-:S03]  /*893e0*/  IMAD.MOV.U32 R23, RZ, RZ, R19 ;  /* 0x000000ffff177224 */ /* 0x000fc600078e0013 */
[----:B------:R-:W3:Y:S04]  /*893f0*/  LDL.LU.64 R28, [R1+0xd38] ;  /* 0x000d3800011c7983 */ /* 0x000ee80000300a00 */
[----:B------:R-:W3:Y:S01]  /*89400*/  LDL.LU R19, [R1+0x19c] ;  /* 0x00019c0001137983 */ /* 0x000ee20000300800 */
[----:B--2---:R-:W-:-:S05]  /*89410*/  PRMT R0, R26, 0x7770, RZ ;  /* 0x000077701a007816 */ /* 0x004fca00000000ff */
[----:B------:R0:W-:Y:S02]  /*89420*/  @P4 STG.E.U8 desc[UR40][R24.64], R0 ;  /* 0x0000000018004986 */ /* 0x0001e4000c101128 */
[----:B0-----:R-:W-:Y:S02]  /*89430*/  PRMT R0, R26, 0x7771, RZ ;  /* 0x000077711a007816 */ /* 0x001fe400000000ff */
[----:B------:R-:W2:Y:S04]  /*89440*/  LDL.LU.64 R24, [R1+0xd30] ;  /* 0x000d300001187983 */ /* 0x000ea80000300a00 */
[----:B---3--:R0:W-:Y:S04]  /*89450*/  @P5 STG.E.U8 desc[UR40][R20.64], R0 ;  /* 0x0000000014005986 */ /* 0x0081e8000c101128 */
        /* <DEDUP_REMOVED lines=40> */
[----:B0-----:R-:W-:Y:S01]  /*896e0*/  PRMT R0, R26, 0x7773, RZ ;  /* 0x000077731a007816 */ /* 0x001fe200000000ff */
[----:B------:R-:W4:Y:S04]  /*896f0*/  LDL.LU.64 R8, [R1+0xcd8] ;  /* 0x000cd80001087983 */ /* 0x000f280000300a00 */
[----:B------:R-:W4:Y:S04]  /*89700*/  LDL.LU R26, [R1+0x160] ;  /* 0x00016000011a7983 */ /* 0x000f280000300800 */
[----:B------:R0:W-:Y:S02]  /*89710*/  @P0 STG.E.U8 desc[UR40][R4.64], R0 ;  /* 0x0000000004000986 */ /* 0x0001e4000c101128 */
[----:B0-----:R-:W-:-:S02]  /*89720*/  PRMT R0, R19, 0x7770, RZ ;  /* 0x0000777013007816 */ /* 0x001fc400000000ff */
[----:B------:R-:W4:Y:S04]  /*89730*/  LDL.LU.64 R4, [R1+0xcc8] ;  /* 0x000cc80001047983 */ /* 0x000f280000300a00 */
[----:B------:R0:W-:Y:S01]  /*89740*/  @P1 STG.E.U8 desc[UR40][R28.64], R0 ;  /* 0x000000001c001986 */ /* 0x0001e2000c101128 */
[C---:B------:R-:W-:Y:S02]  /*89750*/  LOP3.LUT P1, RZ, R2.reuse, 0x10, RZ, 0xc0, !PT ;  /* 0x0000001002ff7812 */ /* 0x040fe4000782c0ff */
[----:B0-----:R-:W-:Y:S01]  /*89760*/  PRMT R0, R19, 0x7771, RZ ;  /* 0x0000777113007816 */ /* 0x001fe200000000ff */
[----:B------:R-:W4:Y:S10]  /*89770*/  LDL.LU.64 R28, [R1+0xcb8] ;  /* 0x000cb800011c7983 */ /* 0x000f340000300a00 */
[----:B------:R0:W-:Y:S01]  /*89780*/  @P1 STG.E.U8 desc[UR40][R24.64], R0 ;  /* 0x0000000018001986 */ /* 0x0001e2000c101128 */
[----:B------:R-:W-:-:S02]  /*89790*/  LOP3.LUT P1, RZ, R2, 0x8, RZ, 0xc0, !PT ;  /* 0x0000000802ff7812 */ /* 0x000fc4000782c0ff */
[----:B0-----:R-:W-:Y:S01]  /*897a0*/  PRMT R0, R19, 0x7772, RZ ;  /* 0x0000777213007816 */ /* 0x001fe200000000ff */
[----:B------:R-:W4:Y:S10]  /*897b0*/  LDL.LU.64 R24, [R1+0xcb0] ;  /* 0x000cb00001187983 */ /* 0x000f340000300a00 */
[----:B---3--:R0:W-:Y:S01]  /*897c0*/  @P1 STG.E.U8 desc[UR40][R20.64], R0 ;  /* 0x0000000014001986 */ /* 0x0081e2000c101128 */
[----:B------:R-:W-:-:S02]  /*897d0*/  LOP3.LUT P1, RZ, R2, 0x4, RZ, 0xc0, !PT ;  /* 0x0000000402ff7812 */ /* 0x000fc4000782c0ff */
[----:B0-----:R-:W-:Y:S01]  /*897e0*/  PRMT R0, R19, 0x7773, RZ ;  /* 0x0000777313007816 */ /* 0x001fe200000000ff */
[----:B------:R-:W3:Y:S04]  /*897f0*/  LDL.LU.64 R20, [R1+0xca8] ;  /* 0x000ca80001147983 */ /* 0x000ee80000300a00 */
        /* <DEDUP_REMOVED lines=23> */
[----:B---3--:R-:W-:-:S11]  /*89970*/  PRMT R0, R19, 0x7770, RZ ;  /* 0x0000777013007816 */ /* 0x008fd600000000ff */
[----:B------:R0:W-:Y:S02]  /*89980*/  @P1 STG.E.U8 desc[UR40][R12.64], R0 ;  /* 0x000000000c001986 */ /* 0x0001e4000c101128 */
[----:B0-----:R-:W-:-:S05]  /*89990*/  PRMT R0, R19, 0x7771, RZ ;  /* 0x0000777113007816 */ /* 0x001fca00000000ff */
[----:B------:R0:W-:Y:S02]  /*899a0*/  @P2 STG.E.U8 desc[UR40][R10.64], R0 ;  /* 0x000000000a002986 */ /* 0x0001e4000c101128 */
[----:B0-----:R-:W-:-:S05]  /*899b0*/  PRMT R0, R19, 0x7772, RZ ;  /* 0x0000777213007816 */ /* 0x001fca00000000ff */
[----:B----4-:R0:W-:Y:S02]  /*899c0*/  @P3 STG.E.U8 desc[UR40][R8.64], R0 ;  /* 0x0000000008003986 */ /* 0x0101e4000c101128 */
[----:B0-----:R-:W-:Y:S02]  /*899d0*/  PRMT R0, R19, 0x7773, RZ ;  /* 0x0000777313007816 */ /* 0x001fe400000000ff */
[----:B------:R-:W2:Y:S04]  /*899e0*/  LDL.LU R19, [R1+0x26f8] ;  /* 0x0026f80001137983 */ /* 0x000ea80000300800 */
[----:B------:R0:W-:Y:S02]  /*899f0*/  @P4 STG.E.U8 desc[UR40][R4.64], R0 ;  /* 0x0000000004004986 */ /* 0x0001e4000c101128 */
[----:B0-----:R-:W-:-:S05]  /*89a00*/  PRMT R0, R26, 0x7770, RZ ;  /* 0x000077701a007816 */ /* 0x001fca00000000ff */
[----:B------:R0:W-:Y:S02]  /*89a10*/  @P5 STG.E.U8 desc[UR40][R28.64], R0 ;  /* 0x000000001c005986 */ /* 0x0001e4000c101128 */
[----:B0-----:R-:W-:-:S05]  /*89a20*/  PRMT R0, R26, 0x7771, RZ ;  /* 0x000077711a007816 */ /* 0x001fca00000000ff */
[----:B------:R0:W-:Y:S02]  /*89a30*/  @P6 STG.E.U8 desc[UR40][R24.64], R0 ;  /* 0x0000000018006986 */ /* 0x0001e4000c101128 */
[----:B0-----:R-:W-:Y:S02]  /*89a40*/  PRMT R0, R26, 0x7772, RZ ;  /* 0x000077721a007816 */ /* 0x001fe400000000ff */
[----:B------:R-:W3:Y:S04]  /*89a50*/  LDL.LU.64 R24, [R1+0xca0] ;  /* 0x000ca00001187983 */ /* 0x000ee80000300a00 */
[----:B------:R0:W-:Y:S04]  /*89a60*/  @P0 STG.E.U8 desc[UR40][R20.64], R0 ;  /* 0x0000000014000986 */ /* 0x0001e8000c101128 */
[----:B0-----:R-:W4:Y:S04]  /*89a70*/  LDL.LU.64 R20, [R1+0xc98] ;  /* 0x000c980001147983 */ /* 0x001f280000300a00 */
[----:B------:R-:W2:Y:S04]  /*89a80*/  LDL.LU.64 R8, [R1+0xc90] ;  /* 0x000c900001087983 */ /* 0x000ea80000300a00 */
[----:B------:R-:W2:Y:S04]  /*89a90*/  LDL.LU.64 R4, [R1+0xc88] ;  /* 0x000c880001047983 */ /* 0x000ea80000300a00 */
[----:B------:R-:W2:Y:S01]  /*89aa0*/  LDL.LU R27, [R1+0x150] ;  /* 0x00015000011b7983 */ /* 0x000ea20000300800 */
[----:B------:R-:W-:-:S02]  /*89ab0*/  LOP3.LUT P4, RZ, R18, 0x800000, RZ, 0xc0, !PT ;  /* 0x0080000012ff7812 */ /* 0x000fc4000788c0ff */
[----:B------:R-:W-:Y:S02]  /*89ac0*/  LOP3.LUT P5, RZ, R18, 0x1000000, RZ, 0xc0, !PT ;  /* 0x0100000012ff7812 */ /* 0x000fe400078ac0ff */
[----:B------:R-:W-:Y:S01]  /*89ad0*/  PRMT R0, R26, 0x7773, RZ ;  /* 0x000077731a007816 */ /* 0x000fe200000000ff */
[----:B------:R-:W4:Y:S04]  /*89ae0*/  LDL.LU.64 R28, [R1+0xc78] ;  /* 0x000c7800011c7983 */ /* 0x000f280000300a00 */
[----:B------:R-:W4:Y:S04]  /*89af0*/  LDL.LU R2, [R1+0x140] ;  /* 0x0001400001027983 */ /* 0x000f280000300800 */
[----:B---3--:R0:W-:Y:S04]  /*89b00*/  @P4 STG.E.U8 desc[UR40][R24.64], R0 ;  /* 0x0000000018004986 */ /* 0x0081e8000c101128 */
[----:B0-----:R-:W3:Y:S01]  /*89b10*/  LDL.LU.64 R24, [R1+0xc60] ;  /* 0x000c600001187983 */ /* 0x001ee20000300a00 */
[----:B--2---:R-:W-:-:S05]  /*89b20*/  PRMT R0, R27, 0x7770, RZ ;  /* 0x000077701b007816 */ /* 0x004fca00000000ff */
[----:B----4-:R0:W-:Y:S04]  /*89b30*/  @P5 STG.E.U8 desc[UR40][R20.64], R0 ;  /* 0x0000000014005986 */ /* 0x0101e8000c101128 */
[----:B0-----:R-:W2:Y:S04]  /*89b40*/  LDL.LU.64 R20, [R1+0xc58] ;  /* 0x000c580001147983 */ /* 0x001ea80000300a00 */
[----:B------:R-:W4:Y:S04]  /*89b50*/  LDL.LU R15, [R1+0x120] ;  /* 0x00012000010f7983 */ /* 0x000f280000300800 */
[----:B----4-:R0:W-:Y:S04]  /*89b60*/  STL [R1+0x26e8], R15 ;  /* 0x0026e80f01007387 */ /* 0x0101e80000100800 */
[----:B0-----:R-:W4:Y:S01]  /*89b70*/  LDL.LU.64 R14, [R1+0xc48] ;  /* 0x000c4800010e7983 */ /* 0x001f220000300a00 */
        /* <DEDUP_REMOVED lines=17> */
[----:B----4-:R0:W-:Y:S04]  /*89c90*/  STL.64 [R1+0x26f0], R14 ;  /* 0x0026f00e01007387 */ /* 0x0101e80000100a00 */
[----:B0-----:R-:W4:Y:S04]  /*89ca0*/  LDL.LU.64 R14, [R1+0xc50] ;  /* 0x000c5000010e7983 */ /* 0x001f280000300a00 */
[----:B------:R-:W4:Y:S02]  /*89cb0*/  LDL.LU.64 R16, [R1+0xc38] ;  /* 0x000c380001107983 */ /* 0x000f240000300a00 */
[----:B------:R-:W-:-:S02]  /*89cc0*/  @P1 LOP3.LUT R3, R3, 0x4000000, RZ, 0xfc, !PT ;  /* 0x0400000003031812 */ /* 0x000fc400078efcff */
        /* <DEDUP_REMOVED lines=11> */
[----:B0-----:R-:W-:-:S05]  /*89d80*/  PRMT R0, R27, 0x7772, RZ ;  /* 0x000077721b007816 */ /* 0x001fca00000000ff */
[----:B------:R0:W-:Y:S02]  /*89d90*/  @P0 STG.E.U8 desc[UR40][R4.64], R0 ;  /* 0x0000000004000986 */ /* 0x0001e4000c101128 */
[----:B0-----:R-:W-:-:S05]  /*89da0*/  PRMT R0, R27, 0x7773, RZ ;  /* 0x000077731b007816 */ /* 0x001fca00000000ff */
[----:B------:R0:W-:Y:S01]  /*89db0*/  @P1 STG.E.U8 desc[UR40][R28.64], R0 ;  /* 0x000000001c001986 */ /* 0x0001e2000c101128 */
[----:B------:R-:W-:Y:S02]  /*89dc0*/  LOP3.LUT P1, RZ, R3, 0x10000000, RZ, 0xc0, !PT ;  /* 0x1000000003ff7812 */ /* 0x000fe4000782c0ff */
[----:B0-----:R-:W-:-:S11]  /*89dd0*/  PRMT R0, R2, 0x7770, RZ ;  /* 0x0000777002007816 */ /* 0x001fd600000000ff */
[----:B---3--:R0:W-:Y:S01]  /*89de0*/  @P1 STG.E.U8 desc[UR40][R24.64], R0 ;  /* 0x0000000018001986 */ /* 0x0081e2000c101128 */
[----:B------:R-:W-:Y:S02]  /*89df0*/  LOP3.LUT P1, RZ, R3, 0x8000000, RZ, 0xc0, !PT ;  /* 0x0800000003ff7812 */ /* 0x000fe4000782c0ff */
[----:B0-----:R-:W-:-:S11]  /*89e00*/  PRMT R0, R2, 0x7771, RZ ;  /* 0x0000777102007816 */ /* 0x001fd600000000ff */
[----:B--2---:R0:W-:Y:S01]  /*89e10*/  @P1 STG.E.U8 desc[UR40][R20.64], R0 ;  /* 0x0000000014001986 */ /* 0x0041e2000c101128 */
[C---:B------:R-:W-:Y:S02]  /*89e20*/  LOP3.LUT P1, RZ, R3.reuse, 0x4000000, RZ, 0xc0, !PT ;  /* 0x0400000003ff7812 */ /* 0x040fe4000782c0ff */
[----:B0-----:R-:W-:Y:S01]  /*89e30*/  PRMT R0, R2, 0x7772, RZ ;  /* 0x0000777202007816 */ /* 0x001fe200000000ff */
[----:B----4-:R0:W-:Y:S10]  /*89e40*/  STL.64 [R1+0x26e0], R16 ;  /* 0x0026e01001007387 */ /* 0x0101f40000100a00 */
[----:B------:R2:W-:Y:S04]  /*89e50*/  @P1 STG.E.U8 desc[UR40][R14.64], R0 ;  /* 0x000000000e001986 */ /* 0x0005e8000c101128 */
[----:B0-----:R-:W3:Y:S04]  /*89e60*/  LDL.LU.64 R16, [R1+0xc40] ;  /* 0x000c400001107983 */ /* 0x001ee80000300a00 */
[----:B------:R-:W4:Y:S04]  /*89e70*/  LDL.LU.64 R6, [R1+0xc30] ;  /* 0x000c300001067983 */ /* 0x000f280000300a00 */
[----:B------:R-:W3:Y:S04]  /*89e80*/  LDL.LU R26, [R1+0x164] ;  /* 0x00016400011a7983 */ /* 0x000ee80000300800 */
[----:B------:R-:W3:Y:S04]  /*89e90*/  LDL.LU.64 R12, [R1+0xc20] ;  /* 0x000c2000010c7983 */ /* 0x000ee80000300a00 */
[----:B------:R-:W3:Y:S04]  /*89ea0*/  LDL.LU.64 R10, [R1+0xc10] ;  /* 0x000c1000010a7983 */ /* 0x000ee80000300a00 */
[----:B------:R-:W3:Y:S04]  /*89eb0*/  LDL.LU.64 R8, [R1+0xc08] ;  /* 0x000c080001087983 */ /* 0x000ee80000300a00 */
[----:B------:R-:W3:Y:S04]  /*89ec0*/  LDL.LU R27, [R1+0x154] ;  /* 0x00015400011b7983 */ /* 0x000ee80000300800 */
[----:B------:R-:W3:Y:S04]  /*89ed0*/  LDL.LU.64 R4, [R1+0xc00] ;  /* 0x000c000001047983 */ /* 0x000ee80000300a00 */
[----:B------:R-:W3:Y:S04]  /*89ee0*/  LDL.LU.64 R28, [R1+0xbf8] ;  /* 0x000bf800011c7983 */ /* 0x000ee80000300a00 */
[----:B------:R-:W3:Y:S04]  /*89ef0*/  LDL.LU.64 R24, [R1+0xbf0] ;  /* 0x000bf00001187983 */ /* 0x000ee80000300a00 */
[----:B------:R-:W3:Y:S04]  /*89f00*/  LDL.LU.64 R20, [R1+0xbe8] ;  /* 0x000be80001147983 */ /* 0x000ee80000300a00 */
[----:B--2---:R-:W2:Y:S01]  /*89f10*/  LDL.LU.64 R14, [R1+0x26f0] ;  /* 0x0026f000010e7983 */ /* 0x004ea20000300a00 */
[----:B------:R-:W-:-:S02]  /*89f20*/  LOP3.LUT P1, RZ, R3, 0x2000000, RZ, 0xc0, !PT ;  /* 0x0200000003ff7812 */ /* 0x000fc4000782c0ff */
[----:B------:R-:W-:-:S11]  /*89f30*/  PRMT R0, R2, 0x7773, RZ ;  /* 0x0000777302007816 */ /* 0x000fd600000000ff */
[----:B--2---:R0:W-:Y:S04]  /*89f40*/  @P1 STG.E.U8 desc[UR40][R14.64], R0 ;  /* 0x000000000e001986 */ /* 0x0041e8000c101128 */
[----:B0-----:R-:W2:Y:S01]  /*89f50*/  LDL.LU R15, [R1+0x26e8] ;  /* 0x0026e800010f7983 */ /* 0x001ea20000300800 */
[----:B------:R-:W-:Y:S02]  /*89f60*/  LOP3.LUT P1, RZ, R3, 0x1000000, RZ, 0xc0, !PT ;  /* 0x0100000003ff7812 */ /* 0x000fe4000782c0ff */
[----:B--2---:R-:W-:-:S11]  /*89f70*/  PRMT R0, R15, 0x7770, RZ ;  /* 0x000077700f007816 */ /* 0x004fd600000000ff */
[----:B---3--:R0:W-:Y:S04]  /*89f80*/  @P1 STG.E.U8 desc[UR40][R16.64], R0 ;  /* 0x0000000010001986 */ /* 0x0081e8000c101128 */
        /* <DEDUP_REMOVED lines=12> */
[----:B----4-:R0:W-:Y:S01]  /*8a050*/  @P1 STG.E.U8 desc[UR40][R6.64], R0 ;  /* 0x0000000006001986 */ /* 0x0101e2000c101128 */
        /* <DEDUP_REMOVED lines=13> */
[----:B------:R0:W-:Y:S02]  /*8a130*/  @P6 STG.E.U8 desc[UR40][R24.64], R0 ;  /* 0x0000000018006986 */ /* 0x0001e4000c101128 */
[----:B0-----:R-:W-:-:S02]  /*8a140*/  PRMT R0, R27, 0x7771, RZ ;  /* 0x000077711b007816 */ /* 0x001fc400000000ff */
[----:B------:R-:W3:Y:S04]  /*8a150*/  LDL.LU.64 R24, [R1+0xbd0] ;  /* 0x000bd00001187983 */ /* 0x000ee80000300a00 */
[----:B------:R0:W-:Y:S04]  /*8a160*/  @P0 STG.E.U8 desc[UR40][R20.64], R0 ;  /* 0x0000000014000986 */ /* 0x0001e8000c101128 */
[----:B0-----:R-:W4:Y:S04]  /*8a170*/  LDL.LU.64 R20, [R1+0xbc0] ;  /* 0x000bc00001147983 */ /* 0x001f280000300a00 */
[----:B------:R-:W4:Y:S04]  /*8a180*/  LDL.LU.64 R12, [R1+0xbb8] ;  /* 0x000bb800010c7983 */ /* 0x000f280000300a00 */
[----:B------:R-:W4:Y:S04]  /*8a190*/  LDL.LU.64 R8, [R1+0xbb0] ;  /* 0x000bb00001087983 */ /* 0x000f280000300a00 */
[----:B------:R-:W4:Y:S01]  /*8a1a0*/  LDL.LU R5, [R1+0x144] ;  /* 0x0001440001057983 */ /* 0x000f220000300800 */
[----:B------:R-:W-:-:S02]  /*8a1b0*/  LOP3.LUT P4, RZ, R19, 0x400, RZ, 0xc0, !PT ;  /* 0x0000040013ff7812 */ /* 0x000fc4000788c0ff */
[----:B------:R-:W-:Y:S02]  /*8a1c0*/  LOP3.LUT P5, RZ, R19, 0x800, RZ, 0xc0, !PT ;  /* 0x0000080013ff7812 */ /* 0x000fe400078ac0ff */
[----:B------:R-:W-:Y:S02]  /*8a1d0*/  PRMT R0, R27, 0x7772, RZ ;  /* 0x000077721b007816 */ /* 0x000fe400000000ff */
[----:B------:R-:W-:Y:S01]  /*8a1e0*/  LOP3.LUT P6, RZ, R19, 0x1000, RZ, 0xc0, !PT ;  /* 0x0000100013ff7812 */ /* 0x000fe200078cc0ff */
[----:B------:R-:W4:Y:S06]  /*8a1f0*/  LDL.LU R10, [R1+0x124] ;  /* 0x00012400010a7983 */ /* 0x000f2c0000300800 */
[----:B--2---:R0:W-:Y:S02]  /*8a200*/  @P4 STG.E.U8 desc[UR40][R28.64], R0 ;  /* 0x000000001c004986 */ /* 0x0041e4000c101128 */
[----:B0-----:R-:W-:-:S02]  /*8a210*/  PRMT R0, R27, 0x7773, RZ ;  /* 0x000077731b007816 */ /* 0x001fc400000000ff */
[----:B------:R-:W2:Y:S04]  /*8a220*/  LDL.LU.64 R28, [R1+0xba8] ;  /* 0x000ba800011c7983 */ /* 0x000ea80000300a00 */
[----:B---3--:R0:W-:Y:S04]  /*8a230*/  @P5 STG.E.U8 desc[UR40][R24.64], R0 ;  /* 0x0000000018005986 */ /* 0x0081e8000c101128 */
[----:B0-----:R-:W3:Y:S01]  /*8a240*/  LDL.LU.64 R24, [R1+0xba0] ;  /* 0x000ba00001187983 */ /* 0x001ee20000300a00 */
[----:B----4-:R-:W-:-:S05]  /*8a250*/  PRMT R0, R5, 0x7770, RZ ;  /* 0x0000777005007816 */ /* 0x010fca00000000ff */
[----:B------:R0:W-:Y:S04]  /*8a260*/  @P6 STG.E.U8 desc[UR40][R20.64], R0 ;  /* 0x0000000014006986 */ /* 0x0001e8000c101128 */
[----:B0-----:R-:W4:Y:S04]  /*8a270*/  LDL.LU.64 R20, [R1+0xb80] ;  /* 0x000b800001147983 */ /* 0x001f280000300a00 */
[----:B----4-:R0:W-:Y:S04]  /*8a280*/  STL.64 [R1+0x26d0], R20 ;  /* 0x0026d01401007387 */ /* 0x0101e80000100a00 */
        /* <DEDUP_REMOVED lines=19> */
[----:B0-----:R-:W4:Y:S06]  /*8a3c0*/  LDL.LU.64 R20, [R1+0xb98] ;  /* 0x000b980001147983 */ /* 0x001f2c0000300a00 */
[----:B------:R-:W-:-:S02]  /*8a3d0*/  @P1 LOP3.LUT R3, R3, 0x40000, RZ, 0xfc, !PT ;  /* 0x0004000003031812 */ /* 0x000fc400078efcff */
[C---:B------:R-:W-:Y:S02]  /*8a3e0*/  LOP3.LUT P1, RZ, R19.reuse, 0x10000, RZ, 0xc0, !PT ;  /* 0x0001000013ff7812 */ /* 0x040fe4000782c0ff */
[----:B------:R-:W-:Y:S02]  /*8a3f0*/  LOP3.LUT P0, RZ, R19, 0x2000, RZ, 0xc0, !PT ;  /* 0x0000200013ff7812 */ /* 0x000fe4000780c0ff */
[----:B------:R-:W-:Y:S02]  /*8a400*/  PRMT R0, R5, 0x7771, RZ ;  /* 0x0000777105007816 */ /* 0x000fe400000000ff */
[----:B------:R-:W-:Y:S01]  /*8a410*/  LOP3.LUT R3, R3, 0xfff7ffff, RZ, 0xc0, !PT ;  /* 0xfff7ffff03037812 */ /* 0x000fe200078ec0ff */
[----:B------:R-:W4:Y:S04]  /*8a420*/  LDL.LU R26, [R1+0x168] ;  /* 0x00016800011a7983 */ /* 0x000f280000300800 */
[----:B------:R-:W4:Y:S04]  /*8a430*/  LDL.LU.64 R16, [R1+0xb60] ;  /* 0x000b600001107983 */ /* 0x000f280000300a00 */
[----:B------:R-:W4:Y:S04]  /*8a440*/  LDL.LU.64 R6, [R1+0xb58] ;  /* 0x000b580001067983 */ /* 0x000f280000300a00 */
[----:B------:R-:W4:Y:S04]  /*8a450*/  LDL.LU R27, [R1+0x158] ;  /* 0x00015800011b7983 */ /* 0x000f280000300800 */
[----:B------:R-:W4:Y:S01]  /*8a460*/  LDL.LU.64 R14, [R1+0xb50] ;  /* 0x000b5000010e7983 */ /* 0x000f220000300a00 */
[----:B------:R-:W-:-:S02]  /*8a470*/  @P1 LOP3.LUT R3, R3, 0x80000, RZ, 0xfc, !PT ;  /* 0x0008000003031812 */ /* 0x000fc400078efcff */
[----:B------:R-:W-:Y:S02]  /*8a480*/  LOP3.LUT P1, RZ, R19, 0x8000, RZ, 0xc0, !PT ;  /* 0x0000800013ff7812 */ /* 0x000fe4000782c0ff */
[----:B------:R-:W-:Y:S01]  /*8a490*/  LOP3.LUT R3, R3, 0xffefffff, RZ, 0xc0, !PT ;  /* 0xffefffff03037812 */ /* 0x000fe200078ec0ff */
[----:B------:R0:W-:Y:S10]  /*8a4a0*/  @P0 STG.E.U8 desc[UR40][R12.64], R0 ;  /* 0x000000000c000986 */ /* 0x0001f4000c101128 */
[----:B------:R-:W-:-:S02]  /*8a4b0*/  @P1 LOP3.LUT R3, R3, 0x100000, RZ, 0xfc, !PT ;  /* 0x0010000003031812 */ /* 0x000fc400078efcff */
[----:B------:R-:W-:Y:S02]  /*8a4c0*/  LOP3.LUT P1, RZ, R19, 0x4000, RZ, 0xc0, !PT ;  /* 0x0000400013ff7812 */ /* 0x000fe4000782c0ff */
[----:B0-----:R-:W-:Y:S01]  /*8a4d0*/  PRMT R0, R5, 0x7772, RZ ;  /* 0x0000777205007816 */ /* 0x001fe200000000ff */
[----:B------:R-:W4:Y:S10]  /*8a4e0*/  LDL.LU.64 R12, [R1+0xb48] ;  /* 0x000b4800010c7983 */ /* 0x000f340000300a00 */
[----:B------:R0:W-:Y:S01]  /*8a4f0*/  @P1 STG.E.U8 desc[UR40][R8.64], R0 ;  /* 0x0000000008001986 */ /* 0x0001e2000c101128 */
[----:B------:R-:W-:-:S02]  /*8a500*/  LOP3.LUT P1, RZ, R3, 0x100000, RZ, 0xc0, !PT ;  /* 0x0010000003ff7812 */ /* 0x000fc4000782c0ff */
[----:B0-----:R-:W-:Y:S01]  /*8a510*/  PRMT R0, R5, 0x7773, RZ ;  /* 0x0000777305007816 */ /* 0x001fe200000000ff */
[----:B------:R-:W4:Y:S04]  /*8a520*/  LDL.LU.64 R8, [R1+0xb40] ;  /* 0x000b400001087983 */ /* 0x000f280000300a00 */
[----:B------:R-:W4:Y:S06]  /*8a530*/  LDL.LU.64 R4, [R1+0xb38] ;  /* 0x000b380001047983 */ /* 0x000f2c0000300a00 */
[----:B--2---:R0:W-:Y:S01]  /*8a540*/  @P1 STG.E.U8 desc[UR40][R28.64], R0 ;  /* 0x000000001c001986 */ /* 0x0041e2000c101128 */
[----:B------:R-:W-:-:S02]  /*8a550*/  LOP3.LUT P1, RZ, R3, 0x80000, RZ, 0xc0, !PT ;  /* 0x0008000003ff7812 */ /* 0x000fc4000782c0ff */
[----:B0-----:R-:W-:Y:S01]  /*8a560*/  PRMT R0, R10, 0x7770, RZ ;  /* 0x000077700a007816 */ /* 0x001fe200000000ff */
[----:B------:R-:W2:Y:S04]  /*8a570*/  LDL.LU.64 R28, [R1+0xb30] ;  /* 0x000b3000011c7983 */ /* 0x000ea80000300a00 */
[----:B------:R-:W2:Y:S06]  /*8a580*/  LDL.LU R11, [R1+0x148] ;  /* 0x00014800010b7983 */ /* 0x000eac0000300800 */
[----:B---3--:R0:W-:Y:S01]  /*8a590*/  @P1 STG.E.U8 desc[UR40][R24.64], R0 ;  /* 0x0000000018001986 */ /* 0x0081e2000c101128 */
[----:B------:R-:W-:-:S02]  /*8a5a0*/  LOP3.LUT P1, RZ, R3, 0x40000, RZ, 0xc0, !PT ;  /* 0x0004000003ff7812 */ /* 0x000fc4000782c0ff */
[----:B0-----:R-:W-:Y:S01]  /*8a5b0*/  PRMT R0, R10, 0x7771, RZ ;  /* 0x000077710a007816 */ /* 0x001fe200000000ff */
[----:B------:R-:W3:Y:S10]  /*8a5c0*/  LDL.LU.64 R24, [R1+0xb10] ;  /* 0x000b100001187983 */ /* 0x000ef40000300a00 */
[----:B----4-:R0:W-:Y:S04]  /*8a5d0*/  @P1 STG.E.U8 desc[UR40][R20.64], R0 ;  /* 0x0000000014001986 */ /* 0x0101e8000c101128 */
[----:B0-----:R-:W4:Y:S01]  /*8a5e0*/  LDL.LU.64 R20, [R1+0x26d8] ;  /* 0x0026d80001147983 */ /* 0x001f220000300a00 */
[----:B------:R-:W-:-:S02]  /*8a5f0*/  LOP3.LUT P1, RZ, R3, 0x20000, RZ, 0xc0, !PT ;  /* 0x0002000003ff7812 */ /* 0x000fc4000782c0ff */
[----:B------:R-:W-:-:S11]  /*8a600*/  PRMT R0, R10, 0x7772, RZ ;  /* 0x000077720a007816 */ /* 0x000fd600000000ff */
[----:B----4-:R0:W-:Y:S04]  /*8a610*/  @P1 STG.E.U8 desc[UR40][R20.64], R0 ;  /* 0x0000000014001986 */ /* 0x0101e8000c101128 */
[----:B0-----:R-:W4:Y:S01]  /*8a620*/  LDL.LU.64 R20, [R1+0x26d0] ;  /* 0x0026d00001147983 */ /* 0x001f220000300a00 */
[----:B------:R-:W-:Y:S02]  /*8a630*/  LOP3.LUT P1, RZ, R3, 0x10000, RZ, 0xc0, !PT ;  /* 0x0001000003ff7812 */ /* 0x000fe4000782c0ff */
[----:B------:R-:W-:Y:S02]  /*8a640*/  PRMT R0, R10, 0x7773, RZ ;  /* 0x000077730a007816 */ /* 0x000fe400000000ff */
[C---:B------:R-:W-:Y:S02]  /*8a650*/  LOP3.LUT P2, RZ, R19.reuse, 0x800000, RZ, 0xc0, !PT ;  /* 0x0080000013ff7812 */ /* 0x040fe4000784c0ff */
[----:B------:R-:W-:-:S02]  /*8a660*/  LOP3.LUT P3, RZ, R19, 0x1000000, RZ, 0xc0, !PT ;  /* 0x0100000013ff7812 */ /* 0x000fc4000786c0ff */
[C---:B------:R-:W-:Y:S02]  /*8a670*/  LOP3.LUT P4, RZ, R19.reuse, 0x2000000, RZ, 0xc0, !PT ;  /* 0x0200000013ff7812 */ /* 0x040fe4000788c0ff */
[C---:B------:R-:W-:Y:S02]  /*8a680*/  LOP3.LUT P5, RZ, R19.reuse, 0x4000000, RZ, 0xc0, !PT ;  /* 0x0400000013ff7812 */ /* 0x040fe400078ac0ff */
[----:B------:R-:W-:Y:S01]  /*8a690*/  LOP3.LUT P6, RZ, R19, 0x8000000, RZ, 0xc0, !PT ;  /* 0x0800000013ff7812 */ /* 0x000fe200078cc0ff */
        /* <DEDUP_REMOVED lines=14> */
[----:B------:R0:W-:Y:S01]  /*8a780*/  @P3 STG.E.U8 desc[UR40][R8.64], R0 ;  /* 0x0000000008003986 */ /* 0x0001e2000c101128 */
[----:B------:R-:W-:Y:S02]  /*8a790*/  LOP3.LUT P0, RZ, R19, 0x10000000, RZ, 0xc0, !PT ;  /* 0x1000000013ff7812 */ /* 0x000fe4000780c0ff */
[----:B0-----:R-:W-:-:S05]  /*8a7a0*/  PRMT R0, R27, 0x7771, RZ ;  /* 0x000077711b007816 */ /* 0x001fca00000000ff */
[----:B------:R0:W-:Y:S02]  /*8a7b0*/  @P4 STG.E.U8 desc[UR40][R4.64], R0 ;  /* 0x0000000004004986 */ /* 0x0001e4000c101128 */
[----:B0-----:R-:W-:-:S05]  /*8a7c0*/  PRMT R0, R27, 0x7772, RZ ;  /* 0x000077721b007816 */ /* 0x001fca00000000ff */
[----:B--2---:R0:W-:Y:S02]  /*8a7d0*/  @P5 STG.E.U8 desc[UR40][R28.64], R0 ;  /* 0x000000001c005986 */ /* 0x0041e4000c101128 */
[----:B0-----:R-:W-:-:S05]  /*8a7e0*/  PRMT R0, R27, 0x7773, RZ ;  /* 0x000077731b007816 */ /* 0x001fca00000000ff */
[----:B----4-:R0:W-:Y:S04]  /*8a7f0*/  @P6 STG.E.U8 desc[UR40][R20.64], R0 ;  /* 0x0000000014006986 */ /* 0x0101e8000c101128 */
[----:B0-----:R-:W2:Y:S01]  /*8a800*/  LDL.LU.64 R20, [R1+0x26c0] ;  /* 0x0026c00001147983 */ /* 0x001ea20000300a00 */
[----:B------:R-:W-:-:S03]  /*8a810*/  PRMT R0, R11, 0x7770, RZ ;  /* 0x000077700b007816 */ /* 0x000fc600000000ff */
[----:B------:R-:W4:Y:S04]  /*8a820*/  LDL.LU.64 R26, [R1+0xb08] ;  /* 0x000b0800011a7983 */ /* 0x000f280000300a00 */
[----:B---3--:R0:W-:Y:S04]  /*8a830*/  @P0 STG.E.U8 desc[UR40][R24.64], R0 ;  /* 0x0000000018000986 */ /* 0x0081e8000c101128 */
[----:B0-----:R-:W3:Y:S04]  /*8a840*/  LDL.LU.64 R24, [R1+0xb00] ;  /* 0x000b000001187983 */ /* 0x001ee80000300a00 */
[----:B------:R-:W2:Y:S01]  /*8a850*/  LDL.LU.64 R4, [R1+0xaf8] ;  /* 0x000af80001047983 */ /* 0x000ea20000300a00 */
[----:B------:R-:W-:-:S02]  /*8a860*/  LOP3.LUT P4, RZ, R19, 0x20000000, RZ, 0xc0, !PT ;  /* 0x2000000013ff7812 */ /* 0x000fc4000788c0ff */
[----:B------:R-:W-:Y:S02]  /*8a870*/  LOP3.LUT P5, RZ, R19, 0x40000000, RZ, 0xc0, !PT ;  /* 0x4000000013ff7812 */ /* 0x000fe400078ac0ff */
[----:B------:R-:W-:Y:S02]  /*8a880*/  PRMT R0, R11, 0x7771, RZ ;  /* 0x000077710b007816 */ /* 0x000fe400000000ff */
[----:B------:R-:W-:Y:S01]  /*8a890*/  LOP3.LUT P6, RZ, R19, 0x80000000, RZ, 0xc0, !PT ;  /* 0x8000000013ff7812 */ /* 0x000fe200078cc0ff */
[----:B------:R-:W2:Y:S04]  /*8a8a0*/  LDL.LU.64 R8, [R1+0xaf0] ;  /* 0x000af00001087983 */ /* 0x000ea80000300a00 */
[----:B------:R-:W2:Y:S04]  /*8a8b0*/  LDL.LU.64 R28, [R1+0xae8] ;  /* 0x000ae800011c7983 */ /* 0x000ea80000300a00 */
[----:B----4-:R0:W-:Y:S02]  /*8a8c0*/  @P4 STG.E.U8 desc[UR40][R26.64], R0 ;  /* 0x000000001a004986 */ /* 0x0101e4000c101128 */
[----:B0-----:R-:W-:-:S02]  /*8a8d0*/  PRMT R0, R11, 0x7772, RZ ;  /* 0x000077720b007816 */ /* 0x001fc400000000ff */
[----:B------:R-:W4:Y:S04]  /*8a8e0*/  LDL.LU.64 R26, [R1+0xae0] ;  /* 0x000ae000011a7983 */ /* 0x000f280000300a00 */
[----:B------:R-:W4:Y:S04]  /*8a8f0*/  LDL.LU R12, [R1+0x16c] ;  /* 0x00016c00010c7983 */ /* 0x000f280000300800 */
[----:B---3--:R0:W-:Y:S02]  /*8a900*/  @P5 STG.E.U8 desc[UR40][R24.64], R0 ;  /* 0x0000000018005986 */ /* 0x0081e4000c101128 */
[----:B0-----:R-:W-:-:S02]  /*8a910*/  PRMT R0, R11, 0x7773, RZ ;  /* 0x000077730b007816 */ /* 0x001fc400000000ff */
[----:B------:R-:W3:Y:S04]  /*8a920*/  LDL.LU.64 R24, [R1+0xad0] ;  /* 0x000ad00001187983 */ /* 0x000ee80000300a00 */
[----:B--2---:R0:W-:Y:S04]  /*8a930*/  @P6 STG.E.U8 desc[UR40][R4.64], R0 ;  /* 0x0000000004006986 */ /* 0x0041e8000c101128 */
[----:B0-----:R-:W2:Y:S04]  /*8a940*/  LDL.LU.64 R4, [R1+0xab0] ;  /* 0x000ab00001047983 */ /* 0x001ea80000300a00 */
        /* <DEDUP_REMOVED lines=23> */
[----:B------:R-:W-:Y:S02]  /*8aac0*/  LOP3.LUT P0, RZ, R20, 0x1, RZ, 0xc0, !PT ;  /* 0x0000000114ff7812 */ /* 0x000fe4000780c0ff */
[----:B------:R-:W-:Y:S02]  /*8aad0*/  PRMT R0, R21, 0x7770, RZ ;  /* 0x0000777015007816 */ /* 0x000fe400000000ff */
[----:B------:R-:W-:Y:S01]  /*8aae0*/  LOP3.LUT R3, R3, 0xfffff7ff, RZ, 0xc0, !PT ;  /* 0xfffff7ff03037812 */ /* 0x000fe200078ec0ff */
[----:B------:R-:W2:Y:S04]  /*8aaf0*/  LDL.LU.64 R18, [R1+0xaa8] ;  /* 0x000aa80001127983 */ /* 0x000ea80000300a00 */
[----:B------:R-:W2:Y:S04]  /*8ab00*/  LDL.LU R13, [R1+0x15c] ;  /* 0x00015c00010d7983 */ /* 0x000ea80000300800 */
[----:B------:R-:W2:Y:S04]  /*8ab10*/  LDL.LU.64 R16, [R1+0xaa0] ;  /* 0x000aa00001107983 */ /* 0x000ea80000300a00 */
[----:B------:R-:W2:Y:S04]  /*8ab20*/  LDL.LU.64 R6, [R1+0xa98] ;  /* 0x000a980001067983 */ /* 0x000ea80000300a00 */
[----:B------:R-:W2:Y:S04]  /*8ab30*/  LDL.LU.64 R14, [R1+0xa90] ;  /* 0x000a9000010e7983 */ /* 0x000ea80000300a00 */
[----:B------:R-:W2:Y:S01]  /*8ab40*/  LDL.LU.64 R10, [R1+0xa80] ;  /* 0x000a8000010a7983 */ /* 0x000ea20000300a00 */
[----:B------:R-:W-:-:S02]  /*8ab50*/  @P1 LOP3.LUT R3, R3, 0x800, RZ, 0xfc, !PT ;  /* 0x0000080003031812 */ /* 0x000fc400078efcff */
[----:B------:R-:W-:Y:S02]  /*8ab60*/  LOP3.LUT P1, RZ, R20, 0x4, RZ, 0xc0, !PT ;  /* 0x0000000414ff7812 */ /* 0x000fe4000782c0ff */
[----:B------:R-:W-:Y:S01]  /*8ab70*/  LOP3.LUT R3, R3, 0xffffefff, RZ, 0xc0, !PT ;  /* 0xffffefff03037812 */ /* 0x000fe200078ec0ff */
[----:B------:R0:W-:Y:S10]  /*8ab80*/  @P0 STG.E.U8 desc[UR40][R8.64], R0 ;  /* 0x0000000008000986 */ /* 0x0001f4000c101128 */
[----:B------:R-:W-:-:S02]  /*8ab90*/  @P1 LOP3.LUT R3, R3, 0x1000, RZ, 0xfc, !PT ;  /* 0x0000100003031812 */ /* 0x000fc400078efcff */
[----:B------:R-:W-:Y:S02]  /*8aba0*/  LOP3.LUT P1, RZ, R20, 0x2, RZ, 0xc0, !PT ;  /* 0x0000000214ff7812 */ /* 0x000fe4000782c0ff */
        /* <DEDUP_REMOVED lines=8> */
[----:B0-----:R-:W-:Y:S02]  /*8ac30*/  PRMT R0, R21, 0x7773, RZ ;  /* 0x0000777315007816 */ /* 0x001fe400000000ff */
[----:B------:R-:W4:Y:S09]  /*8ac40*/  LDL.LU R21, [R1+0x26b8] ;  /* 0x0026b80001157983 */ /* 0x000f320000300800 */
[----:B---3--:R0:W-:Y:S01]  /*8ac50*/  @P1 STG.E.U8 desc[UR40][R24.64], R0 ;  /* 0x0000000018001986 */ /* 0x0081e2000c101128 */
[----:B------:R-:W-:-:S03]  /*8ac60*/  LOP3.LUT P1, RZ, R3, 0x400, RZ, 0xc0, !PT ;  /* 0x0000040003ff7812 */ /* 0x000fc6000782c0ff */
[----:B------:R-:W3:Y:S01]  /*8ac70*/  LDL.LU.64 R26, [R1+0xa58] ;  /* 0x000a5800011a7983 */ /* 0x000ee20000300a00 */
[----:B0-----:R-:W-:-:S03]  /*8ac80*/  PRMT R0, R12, 0x7770, RZ ;  /* 0x000077700c007816 */ /* 0x001fc600000000ff */
[----:B------:R-:W3:Y:S06]  /*8ac90*/  LDL.LU.64 R24, [R1+0xa50] ;  /* 0x000a500001187983 */ /* 0x000eec0000300a00 */
        /* <DEDUP_REMOVED lines=12> */
[----:B------:R-:W-:Y:S01]  /*8ad60*/  LOP3.LUT P6, RZ, R20, 0x4000, RZ, 0xc0, !PT ;  /* 0x0000400014ff7812 */ /* 0x000fe200078cc0ff */
[----:B--2---:R0:W-:Y:S04]  /*8ad70*/  @P1 STG.E.U8 desc[UR40][R4.64], R0 ;  /* 0x0000000004001986 */ /* 0x0041e8000c101128 */
[----:B0-----:R-:W2:Y:S01]  /*8ad80*/  LDL.LU.64 R4, [R1+0x26a0] ;  /* 0x0026a00001047983 */ /* 0x001ea20000300a00 */
        /* <DEDUP_REMOVED lines=13> */
[----:B----4-:R-:W-:-:S05]  /*8ae60*/  PRMT R0, R21, 0x7770, RZ ;  /* 0x0000777015007816 */ /* 0x010fca00000000ff */
[----:B------:R0:W-:Y:S02]  /*8ae70*/  @P4 STG.E.U8 desc[UR40][R8.64], R0 ;  /* 0x0000000008004986 */ /* 0x0001e4000c101128 */
[----:B0-----:R-:W-:-:S05]  /*8ae80*/  PRMT R0, R21, 0x7771, RZ ;  /* 0x0000777115007816 */ /* 0x001fca00000000ff */
[----:B------:R0:W-:Y:S02]  /*8ae90*/  @P5 STG.E.U8 desc[UR40][R28.64], R0 ;  /* 0x000000001c005986 */ /* 0x0001e4000c101128 */
[----:B0-----:R-:W-:-:S05]  /*8aea0*/  PRMT R0, R21, 0x7772, RZ ;  /* 0x0000777215007816 */ /* 0x001fca00000000ff */
[----:B---3--:R0:W-:Y:S02]  /*8aeb0*/  @P6 STG.E.U8 desc[UR40][R26.64], R0 ;  /* 0x000000001a006986 */ /* 0x0081e4000c101128 */
[----:B0-----:R-:W-:Y:S02]  /*8aec0*/  PRMT R0, R21, 0x7773, RZ ;  /* 0x0000777315007816 */ /* 0x001fe400000000ff */
[----:B------:R-:W3:Y:S04]  /*8aed0*/  LDL.LU R21, [R1+0x2698] ;  /* 0x0026980001157983 */ /* 0x000ee80000300800 */
[----:B------:R-:W4:Y:S04]  /*8aee0*/  LDL.LU.64 R28, [R1+0xa48] ;  /* 0x000a4800011c7983 */ /* 0x000f280000300a00 */
[----:B------:R-:W3:Y:S04]  /*8aef0*/  LDL.LU.64 R26, [R1+0xa40] ;  /* 0x000a4000011a7983 */ /* 0x000ee80000300a00 */
[----:B------:R-:W3:Y:S04]  /*8af00*/  LDL.LU.64 R12, [R1+0xa38] ;  /* 0x000a3800010c7983 */ /* 0x000ee80000300a00 */
[----:B------:R-:W3:Y:S01]  /*8af10*/  LDL.LU R11, [R1+0x12c] ;  /* 0x00012c00010b7983 */ /* 0x000ee20000300800 */
[----:B------:R-:W-:-:S02]  /*8af20*/  LOP3.LUT P1, RZ, R20, 0x10000000, RZ, 0xc0, !PT ;  /* 0x1000000014ff7812 */ /* 0x000fc4000782c0ff */
[----:B------:R-:W-:Y:S02]  /*8af30*/  LOP3.LUT R3, R3, 0xfffffffe, RZ, 0xc0, !PT ;  /* 0xfffffffe03037812 */ /* 0x000fe400078ec0ff */
[C---:B------:R-:W-:Y:S02]  /*8af40*/  LOP3.LUT P0, RZ, R20.reuse, 0x8000, RZ, 0xc0, !PT ;  /* 0x0000800014ff7812 */ /* 0x040fe4000780c0ff */
[C---:B------:R-:W-:Y:S02]  /*8af50*/  LOP3.LUT P4, RZ, R20.reuse, 0x10000, RZ, 0xc0, !PT ;  /* 0x0001000014ff7812 */ /* 0x040fe4000788c0ff */
[----:B------:R-:W-:-:S09]  /*8af60*/  LOP3.LUT P5, RZ, R20, 0x20000, RZ, 0xc0, !PT ;  /* 0x0002000014ff7812 */ /* 0x000fd200078ac0ff */
[----:B------:R0:W-:Y:S01]  /*8af70*/  @P0 STG.E.U8 desc[UR40][R24.64], R0 ;  /* 0x0000000018000986 */ /* 0x0001e2000c101128 */
[C---:B------:R-:W-:Y:S02]  /*8af80*/  LOP3.LUT P6, RZ, R20.reuse, 0x40000, RZ, 0xc0, !PT ;  /* 0x0004000014ff7812 */ /* 0x040fe400078cc0ff */
[C---:B------:R-:W-:Y:S02]  /*8af90*/  LOP3.LUT P0, RZ, R20.reuse, 0x80000, RZ, 0xc0, !PT ;  /* 0x0008000014ff7812 */ /* 0x040fe4000780c0ff */
[C---:B------:R-:W-:Y:S02]  /*8afa0*/  LOP3.LUT P2, RZ, R20.reuse, 0x20000000, RZ, 0xc0, !PT ;  /* 0x2000000014ff7812 */ /* 0x040fe4000784c0ff */
[----:B------:R-:W-:Y:S01]  /*8afb0*/  LOP3.LUT P3, RZ, R20, 0x40000000, RZ, 0xc0, !PT ;  /* 0x4000000014ff7812 */ /* 0x000fe2000786c0ff */
[----:B0-----:R-:W4:Y:S04]  /*8afc0*/  LDL.LU.64 R24, [R1+0xa28] ;  /* 0x000a280001187983 */ /* 0x001f280000300a00 */
[----:B------:R-:W4:Y:S01]  /*8afd0*/  LDL.LU.64 R8, [R1+0xa20] ;  /* 0x000a200001087983 */ /* 0x000f220000300a00 */
[----:B--2---:R-:W-:-:S04]  /*8afe0*/  LOP3.LUT R4, R4, 0xdfffffff, RZ, 0xc0, !PT ;  /* 0xdfffffff04047812 */ /* 0x004fc800078ec0ff */
[----:B------:R-:W-:Y:S02]  /*8aff0*/  @P1 LOP3.LUT R4, R4, 0x20000000, RZ, 0xfc, !PT ;  /* 0x2000000004041812 */ /* 0x000fe400078efcff */
[----:B------:R-:W-:Y:S02]  /*8b000*/  LOP3.LUT P1, RZ, R20, 0x8000000, RZ, 0xc0, !PT ;  /* 0x0800000014ff7812 */ /* 0x000fe4000782c0ff */
[----:B------:R-:W-:-:S11]  /*8b010*/  LOP3.LUT R4, R4, 0xbfffffff, RZ, 0xc0, !PT ;  /* 0xbfffffff04047812 */ /* 0x000fd600078ec0ff */
[----:B------:R-:W-:Y:S02]  /*8b020*/  @P1 LOP3.LUT R4, R4, 0x40000000, RZ, 0xfc, !PT ;  /* 0x4000000004041812 */ /* 0x000fe400078efcff */
[----:B------:R-:W-:Y:S02]  /*8b030*/  LOP3.LUT P1, RZ, R20, 0x4000000, RZ, 0xc0, !PT ;  /* 0x0400000014ff7812 */ /* 0x000fe4000782c0ff */
[----:B------:R-:W-:-:S11]  /*8b040*/  LOP3.LUT R4, R4, 0x7fffffff, RZ, 0xc0, !PT ;  /* 0x7fffffff04047812 */ /* 0x000fd600078ec0ff */
[----:B------:R-:W-:Y:S02]  /*8b050*/  @P1 LOP3.LUT R4, R4, 0x80000000, RZ, 0xfc, !PT ;  /* 0x8000000004041812 */ /* 0x000fe400078efcff */
        /* <DEDUP_REMOVED lines=12> */
[----:B------:R-:W-:Y:S01]  /*8b120*/  STL.64 [R1+0x2680], R4 ;  /* 0x0026800401007387 */ /* 0x000fe20000100a00 */
[----:B------:R-:W-:-:S11]  /*8b130*/  LOP3.LUT R3, R3, 0xffffffef, RZ, 0xc0, !PT ;  /* 0xffffffef03037812 */ /* 0x000fd600078ec0ff */
[----:B------:R-:W-:Y:S02]  /*8b140*/  @P1 LOP3.LUT R3, R3, 0x10, RZ, 0xfc, !PT ;  /* 0x0000001003031812 */ /* 0x000fe400078efcff */
[----:B------:R-:W-:Y:S02]  /*8b150*/  LOP3.LUT P1, RZ, R20, 0x100000, RZ, 0xc0, !PT ;  /* 0x0010000014ff7812 */ /* 0x000fe4000782c0ff */
[----:B---3--:R-:W-:-:S05]  /*8b160*/  PRMT R0, R11, 0x7770, RZ ;  /* 0x000077700b007816 */ /* 0x008fca00000000ff */
[----:B----4-:R0:W-:Y:S01]  /*8b170*/  @P4 STG.E.U8 desc[UR40][R28.64], R0 ;  /* 0x000000001c004986 */ /* 0x0101e2000c101128 */
[----:B------:R-:W-:Y:S02]  /*8b180*/  LOP3.LUT P4, RZ, R20, 0x80000000, RZ, 0xc0, !PT ;  /* 0x8000000014ff7812 */ /* 0x000fe4000788c0ff */
[C---:B0-----:R-:W-:Y:S01]  /*8b190*/  PRMT R0, R11.reuse, 0x7771, RZ ;  /* 0x000077710b007816 */ /* 0x041fe200000000ff */
[----:B------:R-:W2:Y:S04]  /*8b1a0*/  LDL.LU.64 R28, [R1+0xa18] ;  /* 0x000a1800011c7983 */ /* 0x000ea80000300a00 */
[----:B------:R0:W-:Y:S04]  /*8b1b0*/  @P5 STG.E.U8 desc[UR40][R26.64], R0 ;  /* 0x000000001a005986 */ /* 0x0001e8000c101128 */
[----:B0-----:R-:W3:Y:S04]  /*8b1c0*/  LDL.LU.64 R26, [R1+0xa10] ;  /* 0x000a1000011a7983 */ /* 0x001ee80000300a00 */
[----:B------:R-:W4:Y:S04]  /*8b1d0*/  LDL.LU R2, [R1+0x100] ;  /* 0x0001000001027983 */ /* 0x000f280000300800 */
[----:B------:R-:W2:Y:S04]  /*8b1e0*/  LDL.LU R20, [R1+0x110] ;  /* 0x0001100001147983 */ /* 0x000ea80000300800 */
[----:B------:R-:W2:Y:S04]  /*8b1f0*/  LDL.LU.64 R4, [R1+0x9f8] ;  /* 0x0009f80001047983 */ /* 0x000ea80000300a00 */
[----:B--2---:R0:W-:Y:S04]  /*8b200*/  STL.64 [R1+0x2688], R4 ;  /* 0x0026880401007387 */ /* 0x0041e80000100a00 */
[----:B0-----:R-:W2:Y:S01]  /*8b210*/  LDL.LU.64 R4, [R1+0xa00] ;  /* 0x000a000001047983 */ /* 0x001ea20000300a00 */
[----:B------:R-:W-:-:S05]  /*8b220*/  PRMT R0, R11, 0x7772, RZ ;  /* 0x000077720b007816 */ /* 0x000fca00000000ff */
[----:B------:R0:W-:Y:S02]  /*8b230*/  @P6 STG.E.U8 desc[UR40][R12.64], R0 ;  /* 0x000000000c006986 */ /* 0x0001e4000c101128 */
[----:B0-----:R-:W-:-:S05]  /*8b240*/  PRMT R0, R11, 0x7773, RZ ;  /* 0x000077730b007816 */ /* 0x001fca00000000ff */
[----:B------:R0:W-:Y:S02]  /*8b250*/  @P0 STG.E.U8 desc[UR40][R24.64], R0 ;  /* 0x0000000018000986 */ /* 0x0001e4000c101128 */
[----:B0-----:R-:W-:-:S05]  /*8b260*/  PRMT R0, R20, 0x7770, RZ ;  /* 0x0000777014007816 */ /* 0x001fca00000000ff */
[----:B------:R-:W-:Y:S04]  /*8b270*/  @P1 STG.E.U8 desc[UR40][R8.64], R0 ;  /* 0x0000000008001986 */ /* 0x000fe8000c101128 */
[----:B--2---:R0:W-:Y:S04]  /*8b280*/  STL.64 [R1+0x2690], R4 ;  /* 0x0026900401007387 */ /* 0x0041e80000100a00 */
[----:B0-----:R-:W2:Y:S01]  /*8b290*/  LDL.LU.64 R4, [R1+0xa08] ;  /* 0x000a080001047983 */ /* 0x001ea20000300a00 */
[C---:B------:R-:W-:Y:S02]  /*8b2a0*/  LOP3.LUT P1, RZ, R3.reuse, 0x10, RZ, 0xc0, !PT ;  /* 0x0000001003ff7812 */ /* 0x040fe4000782c0ff */
[----:B------:R-:W-:Y:S01]  /*8b2b0*/  PRMT R0, R20, 0x7771, RZ ;  /* 0x0000777114007816 */ /* 0x000fe200000000ff */
[----:B------:R-:W4:Y:S04]  /*8b2c0*/  LDL.LU.64 R18, [R1+0x9f0] ;  /* 0x0009f00001127983 */ /* 0x000f280000300a00 */
[----:B------:R-:W4:Y:S04]  /*8b2d0*/  LDL.LU.64 R16, [R1+0x9e8] ;  /* 0x0009e80001107983 */ /* 0x000f280000300a00 */
[----:B------:R-:W4:Y:S04]  /*8b2e0*/  LDL.LU R24, [R1+0xe0] ;  /* 0x0000e00001187983 */ /* 0x000f280000300800 */
[----:B------:R-:W4:Y:S04]  /*8b2f0*/  LDL.LU.64 R6, [R1+0x9e0] ;  /* 0x0009e00001067983 */ /* 0x000f280000300a00 */
[----:B------:R-:W4:Y:S04]  /*8b300*/  LDL.LU.64 R14, [R1+0x9d8] ;  /* 0x0009d800010e7983 */ /* 0x000f280000300a00 */
[----:B------:R-:W4:Y:S04]  /*8b310*/  LDL.LU.64 R12, [R1+0x9d0] ;  /* 0x0009d000010c7983 */ /* 0x000f280000300a00 */
[----:B------:R-:W4:Y:S04]  /*8b320*/  LDL.LU R25, [R1+0xd0] ;  /* 0x0000d00001197983 */ /* 0x000f280000300800 */
[----:B------:R-:W4:Y:S04]  /*8b330*/  LDL.LU.64 R10, [R1+0x9c8] ;  /* 0x0009c800010a7983 */ /* 0x000f280000300a00 */
[----:B------:R-:W4:Y:S04]  /*8b340*/  LDL.LU.64 R8, [R1+0x9c0] ;  /* 0x0009c00001087983 */ /* 0x000f280000300a00 */
[----:B------:R0:W-:Y:S01]  /*8b350*/  @P1 STG.E.U8 desc[UR40][R28.64], R0 ;  /* 0x000000001c001986 */ /* 0x0001e2000c101128 */
[----:B------:R-:W-:-:S02]  /*8b360*/  LOP3.LUT P1, RZ, R3, 0x8, RZ, 0xc0, !PT ;  /* 0x0000000803ff7812 */ /* 0x000fc4000782c0ff */
        /* <DEDUP_REMOVED lines=9> */
[----:B----4-:R-:W-:-:S11]  /*8b400*/  PRMT R0, R2, 0x7770, RZ ;  /* 0x0000777002007816 */ /* 0x010fd600000000ff */
[----:B--2---:R0:W-:Y:S04]  /*8b410*/  @P1 STG.E.U8 desc[UR40][R4.64], R0 ;  /* 0x0000000004001986 */ /* 0x0041e8000c101128 */
[----:B0-----:R-:W2:Y:S01]  /*8b420*/  LDL.LU.64 R4, [R1+0x2688] ;  /* 0x0026880001047983 */ /* 0x001ea20000300a00 */
[----:B------:R-:W-:Y:S02]  /*8b430*/  LOP3.LUT P1, RZ, R3, 0x1, RZ, 0xc0, !PT ;  /* 0x0000000103ff7812 */ /* 0x000fe4000782c0ff */
[----:B------:R-:W-:-:S11]  /*8b440*/  PRMT R0, R2, 0x7771, RZ ;  /* 0x0000777102007816 */ /* 0x000fd600000000ff */
[----:B--2---:R0:W-:Y:S04]  /*8b450*/  @P1 STG.E.U8 desc[UR40][R4.64], R0 ;  /* 0x0000000004001986 */ /* 0x0041e8000c101128 */
[----:B0-----:R-:W2:Y:S01]  /*8b460*/  LDL.LU.64 R4, [R1+0x2680] ;  /* 0x0026800001047983 */ /* 0x001ea20000300a00 */
[----:B------:R-:W-:Y:S02]  /*8b470*/  PRMT R0, R2, 0x7772, RZ ;  /* 0x0000777202007816 */ /* 0x000fe400000000ff */
[C---:B------:R-:W-:Y:S02]  /*8b480*/  LOP3.LUT P5, RZ, R21.reuse, 0x1, RZ, 0xc0, !PT ;  /* 0x0000000115ff7812 */ /* 0x040fe400078ac0ff */
[C---:B------:R-:W-:Y:S02]  /*8b490*/  LOP3.LUT P6, RZ, R21.reuse, 0x2, RZ, 0xc0, !PT ;  /* 0x0000000215ff7812 */ /* 0x040fe400078cc0ff */
[----:B------:R-:W-:-:S02]  /*8b4a0*/  LOP3.LUT P0, RZ, R21, 0x4, RZ, 0xc0, !PT ;  /* 0x0000000415ff7812 */ /* 0x000fc4000780c0ff */
[----:B--2---:R-:W-:-:S13]  /*8b4b0*/  LOP3.LUT P1, RZ, R4, 0x80000000, RZ, 0xc0, !PT ;  /* 0x8000000004ff7812 */ /* 0x004fda000782c0ff */
        /* <DEDUP_REMOVED lines=22> */
[----:B------:R-:W3:Y:S04]  /*8b620*/  LDL.LU.64 R10, [R1+0x988] ;  /* 0x00098800010a7983 */ /* 0x000ee80000300a00 */
[----:B------:R-:W3:Y:S01]  /*8b630*/  LDL.LU R24, [R1+0x114] ;  /* 0x0001140001187983 */ /* 0x000ee20000300800 */
        /* <DEDUP_REMOVED lines=60> */
[----:B------:R-:W-:Y:S02]  /*8ba00*/  LOP3.LUT P1, RZ, R4, 0x8000000, RZ, 0xc0, !PT ;  /* 0x0800000004ff7812 */ /* 0x000fe4000782c0ff */
        /* <DEDUP_REMOVED lines=40> */
[----:B------:R0:W-:Y:S04]  /*8bc90*/  @P6 STG.E.U8 desc[UR40][R28.64], R0 ;  /* 0x000000001c006986 */ /* 0x0001e8000c101128 */
[----:B0-----:R-:W4:Y:S01]  /*8bca0*/  LDL.LU.64 R28, [R1+0x8e8] ;  /* 0x0008e800011c7983 */ /* 0x001f220000300a00 */
[----:B------:R-:W-:Y:S02]  /*8bcb0*/  LOP3.LUT R4, R4, 0xffffdfff, RZ, 0xc0, !PT ;  /* 0xffffdfff04047812 */ /* 0x000fe400078ec0ff */
[----:B------:R-:W-:-:S02]  /*8bcc0*/  LOP3.LUT P0, RZ, R21, 0x200000, RZ, 0xc0, !PT ;  /* 0x0020000015ff7812 */ /* 0x000fc4000780c0ff */
[C---:B------:R-:W-:Y:S02]  /*8bcd0*/  LOP3.LUT P4, RZ, R21.reuse, 0x400000, RZ, 0xc0, !PT ;  /* 0x0040000015ff7812 */ /* 0x040fe4000788c0ff */
[C---:B------:R-:W-:Y:S02]  /*8bce0*/  PRMT R0, R24.reuse, 0x7771, RZ ;  /* 0x0000777118007816 */ /* 0x040fe400000000ff */
[----:B------:R-:W-:Y:S01]  /*8bcf0*/  LOP3.LUT P5, RZ, R21, 0x800000, RZ, 0xc0, !PT ;  /* 0x0080000015ff7812 */ /* 0x000fe200078ac0ff */
[----:B------:R-:W4:Y:S04]  /*8bd00*/  LDL.LU.64 R14, [R1+0x8e0] ;  /* 0x0008e000010e7983 */ /* 0x000f280000300a00 */
[----:B------:R-:W4:Y:S04]  /*8bd10*/  LDL.LU.64 R12, [R1+0x8d8] ;  /* 0x0008d800010c7983 */ /* 0x000f280000300a00 */
[----:B------:R-:W4:Y:S04]  /*8bd20*/  LDL.LU.64 R10, [R1+0x8d0] ;  /* 0x0008d000010a7983 */ /* 0x000f280000300a00 */
[----:B---3--:R0:W-:Y:S01]  /*8bd30*/  @P0 STG.E.U8 desc[UR40][R26.64], R0 ;  /* 0x000000001a000986 */ /* 0x0081e2000c101128 */
[----:B------:R-:W-:Y:S01]  /*8bd40*/  IMAD.MOV.U32 R25, RZ, RZ, R23 ;  /* 0x000000ffff197224 */ /* 0x000fe200078e0017 */
[----:B0-----:R-:W-:-:S02]  /*8bd50*/  PRMT R0, R24, 0x7772, RZ ;  /* 0x0000777218007816 */ /* 0x001fc400000000ff */
[----:B------:R-:W3:Y:S01]  /*8bd60*/  LDL.LU R26, [R1+0x108] ;  /* 0x00010800011a7983 */ /* 0x000ee20000300800 */
[C---:B------:R-:W-:Y:S02]  /*8bd70*/  LOP3.LUT P6, RZ, R21.reuse, 0x1000000, RZ, 0xc0, !PT ;  /* 0x0100000015ff7812 */ /* 0x040fe400078cc0ff */
[----:B------:R-:W-:Y:S02]  /*8bd80*/  LOP3.LUT P0, RZ, R21, 0x2000000, RZ, 0xc0, !PT ;  /* 0x0200000015ff7812 */ /* 0x000fe4000780c0ff */
[----:B--2---:R-:W-:-:S13]  /*8bd90*/  LOP3.LUT P1, RZ, R22, 0x4, RZ, 0xc0, !PT ;  /* 0x0000000416ff7812 */ /* 0x004fda000782c0ff */
        /* <DEDUP_REMOVED lines=18> */
[----:B----4-:R0:W-:Y:S10]  /*8bec0*/  @P4 STG.E.U8 desc[UR40][R8.64], R0 ;  /* 0x0000000008004986 */ /* 0x0101f4000c101128 */
[----:B------:R-:W-:-:S02]  /*8bed0*/  @P1 LOP3.LUT R4, R4, 0x80000, RZ, 0xfc, !PT ;  /* 0x0008000004041812 */ /* 0x000fc400078efcff */
[----:B------:R-:W-:Y:S02]  /*8bee0*/  LOP3.LUT P1, RZ, R21, 0x8000000, RZ, 0xc0, !PT ;  /* 0x0800000015ff7812 */ /* 0x000fe4000782c0ff */
[----:B0-----:R-:W-:Y:S02]  /*8bef0*/  PRMT R0, R24, 0x7773, RZ ;  /* 0x0000777318007816 */ /* 0x001fe400000000ff */
[----:B------:R-:W-:Y:S01]  /*8bf00*/  LOP3.LUT R4, R4, 0xffefffff, RZ, 0xc0, !PT ;  /* 0xffefffff04047812 */ /* 0x000fe200078ec0ff */
[----:B------:R-:W2:Y:S04]  /*8bf10*/  LDL.LU.64 R8, [R1+0x8c8] ;  /* 0x0008c80001087983 */ /* 0x000ea80000300a00 */
[----:B------:R-:W4:Y:S04]  /*8bf20*/  LDL.LU R23, [R1+0xe8] ;  /* 0x0000e80001177983 */ /* 0x000f280000300800 */
[----:B------:R0:W-:Y:S01]  /*8bf30*/  @P5 STG.E.U8 desc[UR40][R28.64], R0 ;  /* 0x000000001c005986 */ /* 0x0001e2000c101128 */
[----:B------:R-:W-:-:S02]  /*8bf40*/  @P1 LOP3.LUT R4, R4, 0x100000, RZ, 0xfc, !PT ;  /* 0x0010000004041812 */ /* 0x000fc400078efcff */
[----:B------:R-:W-:Y:S01]  /*8bf50*/  LOP3.LUT P1, RZ, R21, 0x4000000, RZ, 0xc0, !PT ;  /* 0x0400000015ff7812 */ /* 0x000fe2000782c0ff */
[----:B0-----:R-:W2:Y:S04]  /*8bf60*/  LDL.LU.64 R28, [R1+0x8c0] ;  /* 0x0008c000011c7983 */ /* 0x001ea80000300a00 */
[----:B------:R-:W2:Y:S04]  /*8bf70*/  LDL.LU.64 R20, [R1+0x8a8] ;  /* 0x0008a80001147983 */ /* 0x000ea80000300a00 */
[----:B--2---:R0:W-:Y:S04]  /*8bf80*/  STL.64 [R1+0x2658], R20 ;  /* 0x0026581401007387 */ /* 0x0041e80000100a00 */
[----:B0-----:R-:W2:Y:S01]  /*8bf90*/  LDL.LU.64 R20, [R1+0x8b0] ;  /* 0x0008b00001147983 */ /* 0x001ea20000300a00 */
[----:B---3--:R-:W-:-:S05]  /*8bfa0*/  PRMT R0, R26, 0x7770, RZ ;  /* 0x000077701a007816 */ /* 0x008fca00000000ff */
[----:B------:R0:W-:Y:S02]  /*8bfb0*/  @P6 STG.E.U8 desc[UR40][R14.64], R0 ;  /* 0x000000000e006986 */ /* 0x0001e4000c101128 */
[----:B0-----:R-:W-:-:S05]  /*8bfc0*/  PRMT R0, R26, 0x7771, RZ ;  /* 0x000077711a007816 */ /* 0x001fca00000000ff */
[----:B------:R0:W-:Y:S02]  /*8bfd0*/  @P0 STG.E.U8 desc[UR40][R12.64], R0 ;  /* 0x000000000c000986 */ /* 0x0001e4000c101128 */
[----:B0-----:R-:W-:-:S05]  /*8bfe0*/  PRMT R0, R26, 0x7772, RZ ;  /* 0x000077721a007816 */ /* 0x001fca00000000ff */
[----:B------:R-:W-:Y:S04]  /*8bff0*/  @P1 STG.E.U8 desc[UR40][R10.64], R0 ;  /* 0x000000000a001986 */ /* 0x000fe8000c101128 */
[----:B--2---:R0:W-:Y:S04]  /*8c000*/  STL.64 [R1+0x2660], R20 ;  /* 0x0026601401007387 */ /* 0x0041e80000100a00 */
[----:B0-----:R-:W2:Y:S01]  /*8c010*/  LDL.LU.64 R20, [R1+0x8b8] ;  /* 0x0008b80001147983 */ /* 0x001ea20000300a00 */
[----:B------:R-:W-:Y:S02]  /*8c020*/  LOP3.LUT P1, RZ, R4, 0x100000, RZ, 0xc0, !PT ;  /* 0x0010000004ff7812 */ /* 0x000fe4000782c0ff */
[----:B------:R-:W-:Y:S01]  /*8c030*/  PRMT R0, R26, 0x7773, RZ ;  /* 0x000077731a007816 */ /* 0x000fe200000000ff */
        /* <DEDUP_REMOVED lines=9> */
[----:B------:R4:W-:Y:S01]  /*8c0d0*/  @P1 STG.E.U8 desc[UR40][R8.64], R0 ;  /* 0x0000000008001986 */ /* 0x0009e2000c101128 */
[----:B------:R-:W-:-:S02]  /*8c0e0*/  LOP3.LUT P1, RZ, R4, 0x80000, RZ, 0xc0, !PT ;  /* 0x0008000004ff7812 */ /* 0x000fc4000782c0ff */
[----:B----4-:R-:W-:Y:S01]  /*8c0f0*/  PRMT R0, R23, 0x7770, RZ ;  /* 0x0000777017007816 */ /* 0x010fe200000000ff */
[----:B------:R-:W4:Y:S04]  /*8c100*/  LDL.LU.64 R8, [R1+0x850] ;  /* 0x0008500001087983 */ /* 0x000f280000300a00 */
[----:B------:R-:W3:Y:S06]  /*8c110*/  LDL.LU R26, [R1+0x10c] ;  /* 0x00010c00011a7983 */ /* 0x000eec0000300800 */
[----:B------:R0:W-:Y:S01]  /*8c120*/  @P1 STG.E.U8 desc[UR40][R28.64], R0 ;  /* 0x000000001c001986 */ /* 0x0001e2000c101128 */
        /* <DEDUP_REMOVED lines=14> */
[----:B------:R-:W-:Y:S01]  /*8c210*/  LOP3.LUT P5, RZ, R22, 0x40, RZ, 0xc0, !PT ;  /* 0x0000004016ff7812 */ /* 0x000fe200078ac0ff */
[----:B------:R-:W3:Y:S04]  /*8c220*/  LDL.LU R23, [R1+0x2650] ;  /* 0x0026500001177983 */ /* 0x000ee80000300800 */
[----:B--2---:R3:W-:Y:S01]  /*8c230*/  @P1 STG.E.U8 desc[UR40][R20.64], R0 ;  /* 0x0000000014001986 */ /* 0x0047e2000c101128 */
[----:B------:R-:W-:Y:S02]  /*8c240*/  LOP3.LUT P1, RZ, R4, 0x8000, RZ, 0xc0, !PT ;  /* 0x0000800004ff7812 */ /* 0x000fe4000782c0ff */
[----:B---3--:R-:W-:-:S11]  /*8c250*/  PRMT R0, R27, 0x7770, RZ ;  /* 0x000077701b007816 */ /* 0x008fd600000000ff */
        /* <DEDUP_REMOVED lines=12> */
[----:B------:R0:W-:Y:S01]  /*8c320*/  @P4 STG.E.U8 desc[UR40][R12.64], R0 ;  /* 0x000000000c004986 */ /* 0x0001e2000c101128 */
[----:B------:R-:W-:Y:S01]  /*8c330*/  IMAD.MOV.U32 R27, RZ, RZ, R25 ;  /* 0x000000ffff1b7224 */ /* 0x000fe200078e0019 */
[----:B0-----:R-:W-:-:S05]  /*8c340*/  PRMT R0, R24, 0x7772, RZ ;  /* 0x0000777218007816 */ /* 0x001fca00000000ff */
[----:B------:R0:W-:Y:S02]  /*8c350*/  @P5 STG.E.U8 desc[UR40][R10.64], R0 ;  /* 0x000000000a005986 */ /* 0x0001e4000c101128 */
[----:B0-----:R-:W-:Y:S02]  /*8c360*/  PRMT R0, R24, 0x7773, RZ ;  /* 0x0000777318007816 */ /* 0x001fe400000000ff */
[----:B------:R-:W2:Y:S04]  /*8c370*/  LDL.LU.64 R24, [R1+0x840] ;  /* 0x0008400001187983 */ /* 0x000ea80000300a00 */
[----:B------:R-:W3:Y:S01]  /*8c380*/  LDL.LU.64 R6, [R1+0x838] ;  /* 0x0008380001067983 */ /* 0x000ee20000300a00 */
[C---:B------:R-:W-:Y:S02]  /*8c390*/  LOP3.LUT P6, RZ, R22.reuse, 0x80, RZ, 0xc0, !PT ;  /* 0x0000008016ff7812 */ /* 0x040fe400078cc0ff */
[----:B------:R-:W-:-:S02]  /*8c3a0*/  LOP3.LUT P0, RZ, R22, 0x100, RZ, 0xc0, !PT ;  /* 0x0000010016ff7812 */ /* 0x000fc4000780c0ff */
[C---:B------:R-:W-:Y:S02]  /*8c3b0*/  LOP3.LUT P4, RZ, R22.reuse, 0x200, RZ, 0xc0, !PT ;  /* 0x0000020016ff7812 */ /* 0x040fe4000788c0ff */
[----:B------:R-:W-:Y:S01]  /*8c3c0*/  LOP3.LUT P5, RZ, R22, 0x400, RZ, 0xc0, !PT ;  /* 0x0000040016ff7812 */ /* 0x000fe200078ac0ff */
[----:B------:R-:W3:Y:S04]  /*8c3d0*/  LDL.LU.64 R14, [R1+0x828] ;  /* 0x00082800010e7983 */ /* 0x000ee80000300a00 */
[----:B------:R-:W3:Y:S04]  /*8c3e0*/  LDL.LU.64 R10, [R1+0x818] ;  /* 0x00081800010a7983 */ /* 0x000ee80000300a00 */
[----:B----4-:R0:W-:Y:S02]  /*8c3f0*/  @P6 STG.E.U8 desc[UR40][R8.64], R0 ;  /* 0x0000000008006986 */ /* 0x0101e4000c101128 */
[----:B0-----:R-:W-:-:S02]  /*8c400*/  PRMT R0, R26, 0x7770, RZ ;  /* 0x000077701a007816 */ /* 0x001fc400000000ff */
[----:B------:R-:W4:Y:S04]  /*8c410*/  LDL.LU.64 R8, [R1+0x810] ;  /* 0x0008100001087983 */ /* 0x000f280000300a00 */
[----:B------:R0:W-:Y:S02]  /*8c420*/  @P0 STG.E.U8 desc[UR40][R28.64], R0 ;  /* 0x000000001c000986 */ /* 0x0001e4000c101128 */
[C---:B0-----:R-:W-:Y:S02]  /*8c430*/  PRMT R0, R26.reuse, 0x7771, RZ ;  /* 0x000077711a007816 */ /* 0x041fe400000000ff */
[----:B------:R-:W4:Y:S04]  /*8c440*/  LDL.LU.64 R28, [R1+0x808] ;  /* 0x00080800011c7983 */ /* 0x000f280000300a00 */
[----:B--2---:R0:W-:Y:S02]  /*8c450*/  @P4 STG.E.U8 desc[UR40][R24.64], R0 ;  /* 0x0000000018004986 */ /* 0x0041e4000c101128 */
[----:B0-----:R-:W-:-:S02]  /*8c460*/  PRMT R0, R26, 0x7772, RZ ;  /* 0x000077721a007816 */ /* 0x001fc400000000ff */
[----:B------:R-:W2:Y:S04]  /*8c470*/  LDL.LU.64 R24, [R1+0x800] ;  /* 0x0008000001187983 */ /* 0x000ea80000300a00 */
[----:B------:R-:W2:Y:S04]  /*8c480*/  LDL.LU R12, [R1+0xdc] ;  /* 0x0000dc00010c7983 */ /* 0x000ea80000300800 */
[----:B---3--:R0:W-:Y:S04]  /*8c490*/  @P5 STG.E.U8 desc[UR40][R6.64], R0 ;  /* 0x0000000006005986 */ /* 0x0081e8000c101128 */
[----:B0-----:R-:W3:Y:S01]  /*8c4a0*/  LDL.LU.64 R6, [R1+0x7f0] ;  /* 0x0007f00001067983 */ /* 0x001ee20000300a00 */
        /* <DEDUP_REMOVED lines=17> */
[----:B---3--:R0:W-:Y:S04]  /*8c5c0*/  STL.64 [R1+0x2648], R6 ;  /* 0x0026480601007387 */ /* 0x0081e80000100a00 */
[----:B0-----:R-:W3:Y:S06]  /*8c5d0*/  LDL.LU.64 R6, [R1+0x7f8] ;  /* 0x0007f80001067983 */ /* 0x001eec0000300a00 */
[----:B------:R-:W-:-:S02]  /*8c5e0*/  @P1 LOP3.LUT R4, R4, 0x400, RZ, 0xfc, !PT ;  /* 0x0000040004041812 */ /* 0x000fc400078efcff */
[C---:B------:R-:W-:Y:S02]  /*8c5f0*/  LOP3.LUT P1, RZ, R22.reuse, 0x8000, RZ, 0xc0, !PT ;  /* 0x0000800016ff7812 */ /* 0x040fe4000782c0ff */
[C---:B------:R-:W-:Y:S02]  /*8c600*/  LOP3.LUT P6, RZ, R22.reuse, 0x800, RZ, 0xc0, !PT ;  /* 0x0000080016ff7812 */ /* 0x040fe400078cc0ff */
[----:B------:R-:W-:Y:S02]  /*8c610*/  LOP3.LUT P0, RZ, R22, 0x1000, RZ, 0xc0, !PT ;  /* 0x0000100016ff7812 */ /* 0x000fe4000780c0ff */
[----:B------:R-:W-:Y:S02]  /*8c620*/  LOP3.LUT R4, R4, 0xfffff7ff, RZ, 0xc0, !PT ;  /* 0xfffff7ff04047812 */ /* 0x000fe400078ec0ff */
[----:B------:R-:W-:Y:S01]  /*8c630*/  PRMT R0, R26, 0x7773, RZ ;  /* 0x000077731a007816 */ /* 0x000fe200000000ff */
[----:B------:R-:W3:Y:S04]  /*8c640*/  LDL.LU.64 R20, [R1+0x7e8] ;  /* 0x0007e80001147983 */ /* 0x000ee80000300a00 */
[----:B------:R-:W3:Y:S04]  /*8c650*/  LDL.LU.64 R2, [R1+0x7d8] ;  /* 0x0007d80001027983 */ /* 0x000ee80000300a00 */
[----:B------:R-:W3:Y:S04]  /*8c660*/  LDL.LU R13, [R1+0xc0] ;  /* 0x0000c000010d7983 */ /* 0x000ee80000300800 */
[----:B------:R-:W3:Y:S04]  /*8c670*/  LDL.LU.64 R18, [R1+0x7c8] ;  /* 0x0007c80001127983 */ /* 0x000ee80000300a00 */
[----:B------:R-:W3:Y:S01]  /*8c680*/  LDL.LU.64 R16, [R1+0x7c0] ;  /* 0x0007c00001107983 */ /* 0x000ee20000300a00 */
[----:B------:R-:W-:-:S02]  /*8c690*/  @P1 LOP3.LUT R4, R4, 0x800, RZ, 0xfc, !PT ;  /* 0x0000080004041812 */ /* 0x000fc400078efcff */
[----:B------:R-:W-:Y:S02]  /*8c6a0*/  LOP3.LUT P1, RZ, R22, 0x4000, RZ, 0xc0, !PT ;  /* 0x0000400016ff7812 */ /* 0x000fe4000782c0ff */
[----:B------:R-:W-:Y:S01]  /*8c6b0*/  LOP3.LUT R4, R4, 0xffffefff, RZ, 0xc0, !PT ;  /* 0xffffefff04047812 */ /* 0x000fe200078ec0ff */
[----:B------:R0:W-:Y:S10]  /*8c6c0*/  @P6 STG.E.U8 desc[UR40][R14.64], R0 ;  /* 0x000000000e006986 */ /* 0x0001f4000c101128 */
[----:B------:R-:W-:-:S02]  /*8c6d0*/  @P1 LOP3.LUT R4, R4, 0x1000, RZ, 0xfc, !PT ;  /* 0x0000100004041812 */ /* 0x000fc400078efcff */
[----:B------:R-:W-:Y:S02]  /*8c6e0*/  LOP3.LUT P1, RZ, R22, 0x2000, RZ, 0xc0, !PT ;  /* 0x0000200016ff7812 */ /* 0x000fe4000782c0ff */
[C---:B0-----:R-:W-:Y:S01]  /*8c6f0*/  PRMT R0, R27.reuse, 0x7770, RZ ;  /* 0x000077701b007816 */ /* 0x041fe200000000ff */
[----:B------:R-:W3:Y:S04]  /*8c700*/  LDL.LU.64 R14, [R1+0x7b8] ;  /* 0x0007b800010e7983 */ /* 0x000ee80000300a00 */
[----:B------:R0:W-:Y:S02]  /*8c710*/  @P0 STG.E.U8 desc[UR40][R10.64], R0 ;  /* 0x000000000a000986 */ /* 0x0001e4000c101128 */
[----:B0-----:R-:W-:Y:S02]  /*8c720*/  PRMT R0, R27, 0x7771, RZ ;  /* 0x000077711b007816 */ /* 0x001fe400000000ff */
[----:B------:R-:W3:Y:S04]  /*8c730*/  LDL.LU.64 R10, [R1+0x7b0] ;  /* 0x0007b000010a7983 */ /* 0x000ee80000300a00 */
[----:B----4-:R0:W-:Y:S01]  /*8c740*/  @P1 STG.E.U8 desc[UR40][R8.64], R0 ;  /* 0x0000000008001986 */ /* 0x0101e2000c101128 */
[----:B------:R-:W-:-:S02]  /*8c750*/  LOP3.LUT P1, RZ, R4, 0x1000, RZ, 0xc0, !PT ;  /* 0x0000100004ff7812 */ /* 0x000fc4000782c0ff */
[----:B0-----:R-:W-:Y:S01]  /*8c760*/  PRMT R0, R27, 0x7772, RZ ;  /* 0x000077721b007816 */ /* 0x001fe200000000ff */
[----:B------:R-:W4:Y:S10]  /*8c770*/  LDL.LU.64 R8, [R1+0x7a8] ;  /* 0x0007a80001087983 */ /* 0x000f340000300a00 */
[----:B------:R0:W-:Y:S01]  /*8c780*/  @P1 STG.E.U8 desc[UR40][R28.64], R0 ;  /* 0x000000001c001986 */ /* 0x0001e2000c101128 */
[----:B------:R-:W-:Y:S01]  /*8c790*/  LOP3.LUT P1, RZ, R4, 0x800, RZ, 0xc0, !PT ;  /* 0x0000080004ff7812 */ /* 0x000fe2000782c0ff */
[----:B0-----:R-:W-:-:S02]  /*8c7a0*/  IMAD.MOV.U32 R0, RZ, RZ, R27 ;  /* 0x000000ffff007224 */ /* 0x001fc400078e001b */
[----:B------:R-:W4:Y:S04]  /*8c7b0*/  LDL.LU.64 R28, [R1+0x7a0] ;  /* 0x0007a000011c7983 */ /* 0x000f280000300a00 */
[----:B------:R-:W4:Y:S01]  /*8c7c0*/  LDL.LU.64 R26, [R1+0x798] ;  /* 0x00079800011a7983 */ /* 0x000f220000300a00 */
[----:B------:R-:W-:-:S05]  /*8c7d0*/  PRMT R0, R0, 0x7773, RZ ;  /* 0x0000777300007816 */ /* 0x000fca00000000ff */
[----:B--2---:R0:W-:Y:S01]  /*8c7e0*/  @P1 STG.E.U8 desc[UR40][R24.64], R0 ;  /* 0x0000000018001986 */ /* 0x0041e2000c101128 */
[----:B------:R-:W-:Y:S02]  /*8c7f0*/  LOP3.LUT P1, RZ, R4, 0x400, RZ, 0xc0, !PT ;  /* 0x0000040004ff7812 */ /* 0x000fe4000782c0ff */
[----:B0-----:R-:W-:Y:S01]  /*8c800*/  PRMT R0, R12, 0x7770, RZ ;  /* 0x000077700c007816 */ /* 0x001fe200000000ff */
[----:B------:R-:W2:Y:S10]  /*8c810*/  LDL.LU.64 R24, [R1+0x788] ;  /* 0x0007880001187983 */ /* 0x000eb40000300a00 */
[----:B---3--:R0:W-:Y:S04]  /*8c820*/  @P1 STG.E.U8 desc[UR40][R6.64], R0 ;  /* 0x0000000006001986 */ /* 0x0081e8000c101128 */
[----:B0-----:R-:W3:Y:S01]  /*8c830*/  LDL.LU.64 R6, [R1+0x2648] ;  /* 0x0026480001067983 */ /* 0x001ee20000300a00 */
        /* <DEDUP_REMOVED lines=8> */
[----:B---3--:R0:W-:Y:S01]  /*8c8c0*/  @P1 STG.E.U8 desc[UR40][R6.64], R0 ;  /* 0x0000000006001986 */ /* 0x0081e2000c101128 */
[----:B------:R-:W-:Y:S02]  /*8c8d0*/  LOP3.LUT P1, RZ, R4, 0x100, RZ, 0xc0, !PT ;  /* 0x0000010004ff7812 */ /* 0x000fe4000782c0ff */
[----:B0-----:R-:W-:Y:S01]  /*8c8e0*/  PRMT R0, R12, 0x7772, RZ ;  /* 0x000077720c007816 */ /* 0x001fe200000000ff */
[----:B------:R-:W3:Y:S10]  /*8c8f0*/  LDL.LU R6, [R1+0x2644] ;  /* 0x0026440001067983 */ /* 0x000ef40000300800 */
[----:B------:R0:W-:Y:S01]  /*8c900*/  @P1 STG.E.U8 desc[UR40][R20.64], R0 ;  /* 0x0000000014001986 */ /* 0x0001e2000c101128 */
[----:B------:R-:W-:-:S02]  /*8c910*/  LOP3.LUT P1, RZ, R4, 0x80, RZ, 0xc0, !PT ;  /* 0x0000008004ff7812 */ /* 0x000fc4000782c0ff */
        /* <DEDUP_REMOVED lines=13> */
[----:B----4-:R0:W-:Y:S02]  /*8c9f0*/  @P4 STG.E.U8 desc[UR40][R8.64], R0 ;  /* 0x0000000008004986 */ /* 0x0101e4000c101128 */
[----:B0-----:R-:W-:-:S05]  /*8ca00*/  PRMT R0, R23, 0x7771, RZ ;  /* 0x0000777117007816 */ /* 0x001fca00000000ff */
[----:B------:R0:W-:Y:S02]  /*8ca10*/  @P5 STG.E.U8 desc[UR40][R28.64], R0 ;  /* 0x000000001c005986 */ /* 0x0001e4000c101128 */
[----:B0-----:R-:W-:-:S05]  /*8ca20*/  PRMT R0, R23, 0x7772, RZ ;  /* 0x0000777217007816 */ /* 0x001fca00000000ff */
[----:B------:R0:W-:Y:S02]  /*8ca30*/  @P6 STG.E.U8 desc[UR40][R26.64], R0 ;  /* 0x000000001a006986 */ /* 0x0001e4000c101128 */
[----:B0-----:R-:W-:Y:S02]  /*8ca40*/  PRMT R0, R23, 0x7773, RZ ;  /* 0x0000777317007816 */ /* 0x001fe400000000ff */
[----:B------:R-:W4:Y:S04]  /*8ca50*/  LDL.LU R23, [R1+0x2640] ;  /* 0x0026400001177983 */ /* 0x000f280000300800 */
[----:B------:R-:W3:Y:S04]  /*8ca60*/  LDL.LU.64 R8, [R1+0x770] ;  /* 0x0007700001087983 */ /* 0x000ee80000300a00 */
[----:B--2---:R0:W-:Y:S04]  /*8ca70*/  @P0 STG.E.U8 desc[UR40][R24.64], R0 ;  /* 0x0000000018000986 */ /* 0x0041e8000c101128 */
[----:B------:R-:W2:Y:S04]  /*8ca80*/  LDL.LU.64 R26, [R1+0x768] ;  /* 0x00076800011a7983 */ /* 0x000ea80000300a00 */
[----:B0-----:R-:W2:Y:S04]  /*8ca90*/  LDL.LU.64 R24, [R1+0x760] ;  /* 0x0007600001187983 */ /* 0x001ea80000300a00 */
[----:B------:R-:W2:Y:S01]  /*8caa0*/  LDL.LU R13, [R1+0x90] ;  /* 0x00009000010d7983 */ /* 0x000ea20000300800 */
[----:B------:R-:W-:-:S02]  /*8cab0*/  LOP3.LUT P4, RZ, R22, 0x10000000, RZ, 0xc0, !PT ;  /* 0x1000000016ff7812 */ /* 0x000fc4000788c0ff */
[C---:B------:R-:W-:Y:S01]  /*8cac0*/  LOP3.LUT P5, RZ, R22.reuse, 0x20000000, RZ, 0xc0, !PT ;  /* 0x2000000016ff7812 */ /* 0x040fe200078ac0ff */
[----:B------:R-:W3:Y:S04]  /*8cad0*/  LDL.LU.64 R28, [R1+0x758] ;  /* 0x00075800011c7983 */ /* 0x000ee80000300a00 */
[----:B------:R-:W4:Y:S01]  /*8cae0*/  LDL.LU.64 R10, [R1+0x750] ;  /* 0x00075000010a7983 */ /* 0x000f220000300a00 */
[C---:B------:R-:W-:Y:S02]  /*8caf0*/  LOP3.LUT P6, RZ, R22.reuse, 0x40000000, RZ, 0xc0, !PT ;  /* 0x4000000016ff7812 */ /* 0x040fe400078cc0ff */
[----:B------:R-:W-:Y:S02]  /*8cb00*/  LOP3.LUT P0, RZ, R22, 0x80000000, RZ, 0xc0, !PT ;  /* 0x8000000016ff7812 */ /* 0x000fe4000780c0ff */
[----:B------:R-:W4:Y:S01]  /*8cb10*/  LDL.LU R22, [R1+0x80] ;  /* 0x0000800001167983 */ /* 0x000f220000300800 */
[----:B--2---:R-:W-:-:S05]  /*8cb20*/  PRMT R0, R13, 0x7770, RZ ;  /* 0x000077700d007816 */ /* 0x004fca00000000ff */
[----:B---3--:R0:W-:Y:S02]  /*8cb30*/  @P4 STG.E.U8 desc[UR40][R8.64], R0 ;  /* 0x0000000008004986 */ /* 0x0081e4000c101128 */
[C---:B0-----:R-:W-:Y:S02]  /*8cb40*/  PRMT R0, R13.reuse, 0x7771, RZ ;  /* 0x000077710d007816 */ /* 0x041fe400000000ff */
[----:B------:R-:W2:Y:S04]  /*8cb50*/  LDL.LU.64 R8, [R1+0x748] ;  /* 0x0007480001087983 */ /* 0x000ea80000300a00 */
[----:B------:R0:W-:Y:S04]  /*8cb60*/  @P5 STG.E.U8 desc[UR40][R26.64], R0 ;  /* 0x000000001a005986 */ /* 0x0001e8000c101128 */
[----:B0-----:R-:W3:Y:S04]  /*8cb70*/  LDL.LU.64 R26, [R1+0x740] ;  /* 0x00074000011a7983 */ /* 0x001ee80000300a00 */
[----:B------:R-:W2:Y:S01]  /*8cb80*/  LDL.LU R7, [R1+0xc4] ;  /* 0x0000c40001077983 */ /* 0x000ea20000300800 */
[----:B------:R-:W-:-:S05]  /*8cb90*/  PRMT R0, R13, 0x7772, RZ ;  /* 0x000077720d007816 */ /* 0x000fca00000000ff */
[----:B------:R-:W-:Y:S01]  /*8cba0*/  @P6 STG.E.U8 desc[UR40][R24.64], R0 ;  /* 0x0000000018006986 */ /* 0x000fe2000c101128 */
[----:B----4-:R-:W-:Y:S02]  /*8cbb0*/  LOP3.LUT P1, RZ, R23, 0x100, RZ, 0xc0, !PT ;  /* 0x0000010017ff7812 */ /* 0x010fe4000782c0ff */
        /* <DEDUP_REMOVED lines=16> */
[----:B0-----:R-:W2:Y:S04]  /*8ccc0*/  LDL.LU.64 R6, [R1+0x730] ;  /* 0x0007300001067983 */ /* 0x001ea80000300a00 */
[----:B------:R-:W4:Y:S01]  /*8ccd0*/  LDL.LU.64 R24, [R1+0x718] ;  /* 0x0007180001187983 */ /* 0x000f220000300a00 */
[----:B------:R-:W-:-:S04]  /*8cce0*/  LOP3.LUT R4, R4, 0xfffffffb, RZ, 0xc0, !PT ;  /* 0xfffffffb04047812 */ /* 0x000fc800078ec0ff */
[----:B------:R-:W-:Y:S02]  /*8ccf0*/  @P1 LOP3.LUT R4, R4, 0x4, RZ, 0xfc, !PT ;  /* 0x0000000404041812 */ /* 0x000fe400078efcff */
[----:B------:R-:W-:Y:S02]  /*8cd00*/  LOP3.LUT P1, RZ, R23, 0x4, RZ, 0xc0, !PT ;  /* 0x0000000417ff7812 */ /* 0x000fe4000782c0ff */
[----:B------:R-:W-:-:S11]  /*8cd10*/  LOP3.LUT R4, R4, 0xfffffff7, RZ, 0xc0, !PT ;  /* 0xfffffff704047812 */ /* 0x000fd600078ec0ff */
[----:B------:R-:W-:Y:S02]  /*8cd20*/  @P1 LOP3.LUT R4, R4, 0x8, RZ, 0xfc, !PT ;  /* 0x0000000804041812 */ /* 0x000fe400078efcff */
[----:B------:R-:W-:Y:S02]  /*8cd30*/  LOP3.LUT P1, RZ, R23, 0x2, RZ, 0xc0, !PT ;  /* 0x0000000217ff7812 */ /* 0x000fe4000782c0ff */
[----:B------:R-:W-:Y:S02]  /*8cd40*/  LOP3.LUT R4, R4, 0xffffffef, RZ, 0xc0, !PT ;  /* 0xffffffef04047812 */ /* 0x000fe400078ec0ff */
[----:B------:R-:W-:-:S09]  /*8cd50*/  PRMT R0, R13, 0x7773, RZ ;  /* 0x000077730d007816 */ /* 0x000fd200000000ff */
[----:B------:R-:W-:Y:S02]  /*8cd60*/  @P1 LOP3.LUT R4, R4, 0x10, RZ, 0xfc, !PT ;  /* 0x0000001004041812 */ /* 0x000fe400078efcff */
[----:B------:R-:W-:Y:S01]  /*8cd70*/  LOP3.LUT P1, RZ, R23, 0x1, RZ, 0xc0, !PT ;  /* 0x0000000117ff7812 */ /* 0x000fe2000782c0ff */
[----:B------:R0:W-:Y:S02]  /*8cd80*/  @P0 STG.E.U8 desc[UR40][R28.64], R0 ;  /* 0x000000001c000986 */ /* 0x0001e4000c101128 */
[----:B0-----:R-:W-:-:S10]  /*8cd90*/  PRMT R0, R22, 0x7770, RZ ;  /* 0x0000777016007816 */ /* 0x001fd400000000ff */
[----:B------:R0:W-:Y:S01]  /*8cda0*/  @P1 STG.E.U8 desc[UR40][R10.64], R0 ;  /* 0x000000000a001986 */ /* 0x0001e2000c101128 */
[----:B------:R-:W-:Y:S02]  /*8cdb0*/  LOP3.LUT P1, RZ, R4, 0x10, RZ, 0xc0, !PT ;  /* 0x0000001004ff7812 */ /* 0x000fe4000782c0ff */
[----:B0-----:R-:W-:-:S11]  /*8cdc0*/  PRMT R0, R22, 0x7771, RZ ;  /* 0x0000777116007816 */ /* 0x001fd600000000ff */
[----:B------:R0:W-:Y:S01]  /*8cdd0*/  @P1 STG.E.U8 desc[UR40][R8.64], R0 ;  /* 0x0000000008001986 */ /* 0x0001e2000c101128 */
[----:B------:R-:W-:Y:S02]  /*8cde0*/  LOP3.LUT P1, RZ, R4, 0x8, RZ, 0xc0, !PT ;  /* 0x0000000804ff7812 */ /* 0x000fe4000782c0ff */
[----:B0-----:R-:W-:-:S11]  /*8cdf0*/  PRMT R0, R22, 0x7772, RZ ;  /* 0x0000777216007816 */ /* 0x001fd600000000ff */
[----:B---3--:R0:W-:Y:S01]  /*8ce00*/  @P1 STG.E.U8 desc[UR40][R26.64], R0 ;  /* 0x000000001a001986 */ /* 0x0081e2000c101128 */
[----:B------:R-:W-:Y:S02]  /*8ce10*/  LOP3.LUT P1, RZ, R4, 0x4, RZ, 0xc0, !PT ;  /* 0x0000000404ff7812 */ /* 0x000fe4000782c0ff */
[----:B0-----:R-:W-:Y:S01]  /*8ce20*/  PRMT R0, R22, 0x7773, RZ ;  /* 0x0000777316007816 */ /* 0x001fe200000000ff */
[----:B----4-:R0:W-:Y:S10]  /*8ce30*/  STL.64 [R1+0x2630], R24 ;  /* 0x0026301801007387 */ /* 0x0101f40000100a00 */
[----:B--2---:R2:W-:Y:S04]  /*8ce40*/  @P1 STG.E.U8 desc[UR40][R6.64], R0 ;  /* 0x0000000006001986 */ /* 0x0045e8000c101128 */
[----:B0-----:R-:W3:Y:S04]  /*8ce50*/  LDL.LU.64 R24, [R1+0x720] ;  /* 0x0007200001187983 */ /* 0x001ee80000300a00 */
[----:B------:R-:W4:Y:S04]  /*8ce60*/  LDL.LU.64 R20, [R1+0x710] ;  /* 0x0007100001147983 */ /* 0x000f280000300a00 */
[----:B------:R-:W3:Y:S04]  /*8ce70*/  LDL.LU.64 R2, [R1+0x708] ;  /* 0x0007080001027983 */ /* 0x000ee80000300a00 */
[----:B------:R-:W3:Y:S04]  /*8ce80*/  LDL.LU R28, [R1+0xa4] ;  /* 0x0000a400011c7983 */ /* 0x000ee80000300800 */
[----:B------:R-:W3:Y:S04]  /*8ce90*/  LDL.LU.64 R18, [R1+0x700] ;  /* 0x0007000001127983 */ /* 0x000ee80000300a00 */
[----:B------:R-:W3:Y:S04]  /*8cea0*/  LDL.LU.64 R16, [R1+0x6f8] ;  /* 0x0006f80001107983 */ /* 0x000ee80000300a00 */
[----:B------:R-:W3:Y:S04]  /*8ceb0*/  LDL.LU.64 R14, [R1+0x6f0] ;  /* 0x0006f000010e7983 */ /* 0x000ee80000300a00 */
[----:B------:R-:W3:Y:S04]  /*8cec0*/  LDL.LU.64 R12, [R1+0x6e0] ;  /* 0x0006e000010c7983 */ /* 0x000ee80000300a00 */
[----:B------:R-:W3:Y:S04]  /*8ced0*/  LDL.LU R29, [R1+0x94] ;  /* 0x00009400011d7983 */ /* 0x000ee80000300800 */
[----:B------:R-:W3:Y:S04]  /*8cee0*/  LDL.LU.64 R10, [R1+0x6d0] ;  /* 0x0006d000010a7983 */ /* 0x000ee80000300a00 */
[----:B------:R-:W3:Y:S04]  /*8cef0*/  LDL.LU.64 R8, [R1+0x6c8] ;  /* 0x0006c80001087983 */ /* 0x000ee80000300a00 */
[----:B------:R-:W3:Y:S04]  /*8cf00*/  LDL.LU.64 R26, [R1+0x6c0] ;  /* 0x0006c000011a7983 */ /* 0x000ee80000300a00 */
[----:B--2---:R-:W2:Y:S01]  /*8cf10*/  LDL.LU.64 R6, [R1+0x2638] ;  /* 0x0026380001067983 */ /* 0x004ea20000300a00 */
[----:B------:R-:W-:-:S02]  /*8cf20*/  LOP3.LUT P1, RZ, R4, 0x2, RZ, 0xc0, !PT ;  /* 0x0000000204ff7812 */ /* 0x000fc4000782c0ff */
        /* <DEDUP_REMOVED lines=13> */
[----:B0-----:R-:W-:Y:S01]  /*8d000*/  PRMT R0, R7, 0x7772, RZ ;  /* 0x0000777207007816 */ /* 0x001fe200000000ff */
[----:B------:R-:W2:Y:S10]  /*8d010*/  LDL.LU.64 R24, [R1+0x2628] ;  /* 0x0026280001187983 */ /* 0x000eb40000300a00 */
[----:B----4-:R0:W-:Y:S01]  /*8d020*/  @P1 STG.E.U8 desc[UR40][R20.64], R0 ;  /* 0x0000000014001986 */ /* 0x0101e2000c101128 */
[----:B------:R-:W-:-:S02]  /*8d030*/  LOP3.LUT P1, RZ, R5, 0x40000000, RZ, 0xc0, !PT ;  /* 0x4000000005ff7812 */ /* 0x000fc4000782c0ff */
        /* <DEDUP_REMOVED lines=17> */
[----:B0-----:R-:W3:Y:S04]  /*8d150*/  LDL.LU.64 R26, [R1+0x6b8] ;  /* 0x0006b800011a7983 */ /* 0x001ee80000300a00 */
[----:B------:R-:W4:Y:S04]  /*8d160*/  LDL.LU.64 R14, [R1+0x6a8] ;  /* 0x0006a800010e7983 */ /* 0x000f280000300a00 */
[----:B------:R-:W2:Y:S04]  /*8d170*/  LDL.LU.64 R12, [R1+0x6a0] ;  /* 0x0006a000010c7983 */ /* 0x000ea80000300a00 */
[----:B------:R-:W2:Y:S01]  /*8d180*/  LDL.LU R8, [R1+0x84] ;  /* 0x0000840001087983 */ /* 0x000ea20000300800 */
[----:B------:R-:W-:-:S02]  /*8d190*/  LOP3.LUT P4, RZ, R23, 0x8000, RZ, 0xc0, !PT ;  /* 0x0000800017ff7812 */ /* 0x000fc4000788c0ff */
[----:B------:R-:W-:Y:S02]  /*8d1a0*/  LOP3.LUT P5, RZ, R23, 0x10000, RZ, 0xc0, !PT ;  /* 0x0001000017ff7812 */ /* 0x000fe400078ac0ff */
[----:B------:R-:W-:Y:S01]  /*8d1b0*/  PRMT R0, R29, 0x7773, RZ ;  /* 0x000077731d007816 */ /* 0x000fe200000000ff */
[----:B------:R-:W4:Y:S04]  /*8d1c0*/  LDL.LU.64 R10, [R1+0x690] ;  /* 0x00069000010a7983 */ /* 0x000f280000300a00 */
[----:B------:R-:W4:Y:S04]  /*8d1d0*/  LDL.LU R4, [R1+0xc8] ;  /* 0x0000c80001047983 */ /* 0x000f280000300800 */
[----:B------:R-:W4:Y:S04]  /*8d1e0*/  LDL.LU.64 R28, [R1+0x670] ;  /* 0x00067000011c7983 */ /* 0x000f280000300a00 */
[----:B---3--:R2:W-:Y:S02]  /*8d1f0*/  @P4 STG.E.U8 desc[UR40][R26.64], R0 ;  /* 0x000000001a004986 */ /* 0x0085e4000c101128 */
[----:B--2---:R-:W-:-:S05]  /*8d200*/  PRMT R0, R8, 0x7770, RZ ;  /* 0x0000777008007816 */ /* 0x004fca00000000ff */
[----:B------:R0:W-:Y:S04]  /*8d210*/  @P5 STG.E.U8 desc[UR40][R24.64], R0 ;  /* 0x0000000018005986 */ /* 0x0001e8000c101128 */
[----:B0-----:R-:W2:Y:S04]  /*8d220*/  LDL.LU.64 R24, [R1+0x2620] ;  /* 0x0026200001187983 */ /* 0x001ea80000300a00 */
[----:B------:R-:W3:Y:S04]  /*8d230*/  LDL.LU.64 R26, [R1+0x668] ;  /* 0x00066800011a7983 */ /* 0x000ee80000300a00 */
[----:B------:R-:W2:Y:S04]  /*8d240*/  LDL.LU R7, [R1+0xa8] ;  /* 0x0000a80001077983 */ /* 0x000ea80000300800 */
        /* <DEDUP_REMOVED lines=22> */
[----:B------:R-:W-:Y:S02]  /*8d3b0*/  LOP3.LUT P1, RZ, R23, 0x200000, RZ, 0xc0, !PT ;  /* 0x0020000017ff7812 */ /* 0x000fe4000782c0ff */
[----:B------:R-:W-:Y:S02]  /*8d3c0*/  LOP3.LUT R5, R5, 0xf7ffffff, RZ, 0xc0, !PT ;  /* 0xf7ffffff05057812 */ /* 0x000fe400078ec0ff */
[----:B------:R-:W-:-:S09]  /*8d3d0*/  LOP3.LUT P6, RZ, R23, 0x20000, RZ, 0xc0, !PT ;  /* 0x0002000017ff7812 */ /* 0x000fd200078cc0ff */
[----:B------:R-:W-:Y:S02]  /*8d3e0*/  @P1 LOP3.LUT R5, R5, 0x8000000, RZ, 0xfc, !PT ;  /* 0x0800000005051812 */ /* 0x000fe400078efcff */
[C---:B------:R-:W-:Y:S02]  /*8d3f0*/  LOP3.LUT P1, RZ, R23.reuse, 0x100000, RZ, 0xc0, !PT ;  /* 0x0010000017ff7812 */ /* 0x040fe4000782c0ff */
[----:B------:R-:W-:Y:S02]  /*8d400*/  LOP3.LUT P0, RZ, R23, 0x40000, RZ, 0xc0, !PT ;  /* 0x0004000017ff7812 */ /* 0x000fe4000780c0ff */
[----:B------:R-:W-:Y:S02]  /*8d410*/  PRMT R0, R8, 0x7771, RZ ;  /* 0x0000777108007816 */ /* 0x000fe400000000ff */
[----:B------:R-:W-:-:S03]  /*8d420*/  LOP3.LUT R5, R5, 0xefffffff, RZ, 0xc0, !PT ;  /* 0xefffffff05057812 */ /* 0x000fc600078ec0ff */
[----:B----4-:R0:W-:Y:S04]  /*8d430*/  @P6 STG.E.U8 desc[UR40][R14.64], R0 ;  /* 0x000000000e006986 */ /* 0x0101e8000c101128 */
        /* <DEDUP_REMOVED lines=8> */
[----:B------:R0:W-:Y:S01]  /*8d4c0*/  @P1 STG.E.U8 desc[UR40][R28.64], R0 ;  /* 0x000000001c001986 */ /* 0x0001e2000c101128 */
[----:B------:R-:W-:Y:S02]  /*8d4d0*/  LOP3.LUT P1, RZ, R5, 0x8000000, RZ, 0xc0, !PT ;  /* 0x0800000005ff7812 */ /* 0x000fe4000782c0ff */
[C---:B------:R-:W-:Y:S02]  /*8d4e0*/  LOP3.LUT P2, RZ, R23.reuse, 0x10000000, RZ, 0xc0, !PT ;  /* 0x1000000017ff7812 */ /* 0x040fe4000784c0ff */
[C---:B------:R-:W-:Y:S02]  /*8d4f0*/  LOP3.LUT P3, RZ, R23.reuse, 0x20000000, RZ, 0xc0, !PT ;  /* 0x2000000017ff7812 */ /* 0x040fe4000786c0ff */
[C---:B------:R-:W-:Y:S02]  /*8d500*/  LOP3.LUT P4, RZ, R23.reuse, 0x40000000, RZ, 0xc0, !PT ;  /* 0x4000000017ff7812 */ /* 0x040fe4000788c0ff */
[----:B------:R-:W-:Y:S02]  /*8d510*/  LOP3.LUT P5, RZ, R23, 0x80000000, RZ, 0xc0, !PT ;  /* 0x8000000017ff7812 */ /* 0x000fe400078ac0ff */
[----:B------:R-:W4:Y:S04]  /*8d520*/  LDL.LU.64 R22, [R1+0x650] ;  /* 0x0006500001167983 */ /* 0x000f280000300a00 */
[----:B------:R-:W4:Y:S04]  /*8d530*/  LDL.LU.64 R20, [R1+0x648] ;  /* 0x0006480001147983 */ /* 0x000f280000300a00 */
[----:B------:R-:W4:Y:S04]  /*8d540*/  LDL.LU.64 R2, [R1+0x640] ;  /* 0x0006400001027983 */ /* 0x000f280000300a00 */
[----:B------:R-:W4:Y:S04]  /*8d550*/  LDL.LU R9, [R1+0x98] ;  /* 0x0000980001097983 */ /* 0x000f280000300800 */
[----:B------:R-:W4:Y:S01]  /*8d560*/  LDL.LU.64 R18, [R1+0x630] ;  /* 0x0006300001127983 */ /* 0x000f220000300a00 */
[----:B0-----:R-:W-:-:S03]  /*8d570*/  PRMT R0, R4, 0x7771, RZ ;  /* 0x0000777104007816 */ /* 0x001fc600000000ff */
[----:B------:R-:W4:Y:S04]  /*8d580*/  LDL.LU.64 R16, [R1+0x620] ;  /* 0x0006200001107983 */ /* 0x000f280000300a00 */
[----:B------:R-:W4:Y:S04]  /*8d590*/  LDL.LU.64 R14, [R1+0x618] ;  /* 0x00061800010e7983 */ /* 0x000f280000300a00 */
[----:B------:R-:W4:Y:S04]  /*8d5a0*/  LDL.LU.64 R12, [R1+0x610] ;  /* 0x00061000010c7983 */ /* 0x000f280000300a00 */
[----:B---3--:R0:W-:Y:S01]  /*8d5b0*/  @P1 STG.E.U8 desc[UR40][R26.64], R0 ;  /* 0x000000001a001986 */ /* 0x0081e2000c101128 */
[----:B------:R-:W-:-:S03]  /*8d5c0*/  LOP3.LUT P1, RZ, R5, 0x4000000, RZ, 0xc0, !PT ;  /* 0x0400000005ff7812 */ /* 0x000fc6000782c0ff */
[----:B------:R-:W3:Y:S04]  /*8d5d0*/  LDL.LU R8, [R1+0x88] ;  /* 0x0000880001087983 */ /* 0x000ee80000300800 */
[----:B------:R-:W3:Y:S04]  /*8d5e0*/  LDL.LU.64 R10, [R1+0x608] ;  /* 0x00060800010a7983 */ /* 0x000ee80000300a00 */
[----:B------:R-:W3:Y:S01]  /*8d5f0*/  LDL.LU.64 R28, [R1+0x600] ;  /* 0x00060000011c7983 */ /* 0x000ee20000300a00 */
[----:B0-----:R-:W-:-:S03]  /*8d600*/  PRMT R0, R4, 0x7772, RZ ;  /* 0x0000777204007816 */ /* 0x001fc600000000ff */
[----:B------:R-:W3:Y:S04]  /*8d610*/  LDL.LU.64 R26, [R1+0x5f8] ;  /* 0x0005f800011a7983 */ /* 0x000ee80000300a00 */
[----:B--2---:R0:W-:Y:S04]  /*8d620*/  @P1 STG.E.U8 desc[UR40][R6.64], R0 ;  /* 0x0000000006001986 */ /* 0x0041e8000c101128 */
[----:B0-----:R-:W2:Y:S01]  /*8d630*/  LDL.LU.64 R6, [R1+0x2618] ;  /* 0x0026180001067983 */ /* 0x001ea20000300a00 */
[----:B------:R-:W-:Y:S02]  /*8d640*/  LOP3.LUT P1, RZ, R5, 0x2000000, RZ, 0xc0, !PT ;  /* 0x0200000005ff7812 */ /* 0x000fe4000782c0ff */
[----:B------:R-:W-:-:S11]  /*8d650*/  PRMT R0, R4, 0x7773, RZ ;  /* 0x0000777304007816 */ /* 0x000fd600000000ff */
[----:B--2---:R0:W-:Y:S04]  /*8d660*/  @P1 STG.E.U8 desc[UR40][R6.64], R0 ;  /* 0x0000000006001986 */ /* 0x0041e8000c101128 */
[----:B0-----:R-:W2:Y:S01]  /*8d670*/  LDL.LU.64 R6, [R1+0x2610] ;  /* 0x0026100001067983 */ /* 0x001ea20000300a00 */
[----:B------:R-:W-:Y:S02]  /*8d680*/  LOP3.LUT P1, RZ, R5, 0x1000000, RZ, 0xc0, !PT ;  /* 0x0100000005ff7812 */ /* 0x000fe4000782c0ff */
[C---:B------:R-:W-:Y:S02]  /*8d690*/  LOP3.LUT P6, RZ, R24.reuse, 0x1, RZ, 0xc0, !PT ;  /* 0x0000000118ff7812 */ /* 0x040fe400078cc0ff */
[----:B------:R-:W-:Y:S02]  /*8d6a0*/  LOP3.LUT P0, RZ, R24, 0x2, RZ, 0xc0, !PT ;  /* 0x0000000218ff7812 */ /* 0x000fe4000780c0ff */
[----:B--2---:R-:W-:-:S07]  /*8d6b0*/  PRMT R0, R7, 0x7770, RZ ;  /* 0x0000777007007816 */ /* 0x004fce00000000ff */
[----:B----4-:R0:W-:Y:S01]  /*8d6c0*/  @P1 STG.E.U8 desc[UR40][R22.64], R0 ;  /* 0x0000000016001986 */ /* 0x0101e2000c101128 */
        /* <DEDUP_REMOVED lines=16> */
[----:B0-----:R-:W-:-:S05]  /*8d7d0*/  PRMT R0, R9, 0x7773, RZ ;  /* 0x0000777309007816 */ /* 0x001fca00000000ff */
[----:B---3--:R0:W-:Y:S02]  /*8d7e0*/  @P5 STG.E.U8 desc[UR40][R10.64], R0 ;  /* 0x000000000a005986 */ /* 0x0081e4000c101128 */
[----:B0-----:R-:W-:-:S05]  /*8d7f0*/  PRMT R0, R8, 0x7770, RZ ;  /* 0x0000777008007816 */ /* 0x001fca00000000ff */
[----:B------:R0:W-:Y:S02]  /*8d800*/  @P6 STG.E.U8 desc[UR40][R28.64], R0 ;  /* 0x000000001c006986 */ /* 0x0001e4000c101128 */
[----:B0-----:R-:W-:-:S05]  /*8d810*/  PRMT R0, R8, 0x7771, RZ ;  /* 0x0000777108007816 */ /* 0x001fca00000000ff */
[----:B------:R0:W-:Y:S04]  /*8d820*/  @P0 STG.E.U8 desc[UR40][R26.64], R0 ;  /* 0x000000001a000986 */ /* 0x0001e8000c101128 */
[----:B0-----:R-:W3:Y:S01]  /*8d830*/  LDL.LU.64 R26, [R1+0x5e0] ;  /* 0x0005e000011a7983 */ /* 0x001ee20000300a00 */
[C---:B------:R-:W-:Y:S02]  /*8d840*/  LOP3.LUT P4, RZ, R24.reuse, 0x4, RZ, 0xc0, !PT ;  /* 0x0000000418ff7812 */ /* 0x040fe4000788c0ff */
[----:B------:R-:W-:Y:S02]  /*8d850*/  LOP3.LUT P5, RZ, R24, 0x8, RZ, 0xc0, !PT ;  /* 0x0000000818ff7812 */ /* 0x000fe400078ac0ff */
[C---:B------:R-:W-:Y:S01]  /*8d860*/  PRMT R0, R8.reuse, 0x7772, RZ ;  /* 0x0000777208007816 */ /* 0x040fe200000000ff */
[----:B------:R-:W4:Y:S04]  /*8d870*/  LDL.LU.64 R16, [R1+0x5d0] ;  /* 0x0005d00001107983 */ /* 0x000f280000300a00 */
[----:B------:R-:W4:Y:S04]  /*8d880*/  LDL.LU.64 R12, [R1+0x5c8] ;  /* 0x0005c800010c7983 */ /* 0x000f280000300a00 */
[----:B------:R-:W4:Y:S04]  /*8d890*/  LDL.LU.64 R10, [R1+0x5c0] ;  /* 0x0005c000010a7983 */ /* 0x000f280000300a00 */
[----:B------:R-:W4:Y:S04]  /*8d8a0*/  LDL.LU R9, [R1+0xcc] ;  /* 0x0000cc0001097983 */ /* 0x000f280000300800 */
[----:B------:R-:W4:Y:S04]  /*8d8b0*/  LDL.LU.64 R28, [R1+0x5b8] ;  /* 0x0005b800011c7983 */ /* 0x000f280000300a00 */
[----:B------:R-:W4:Y:S04]  /*8d8c0*/  LDL.LU R7, [R1+0xac] ;  /* 0x0000ac0001077983 */ /* 0x000f280000300800 */
[----:B--2---:R0:W-:Y:S02]  /*8d8d0*/  @P4 STG.E.U8 desc[UR40][R14.64], R0 ;  /* 0x000000000e004986 */ /* 0x0041e4000c101128 */
[----:B0-----:R-:W-:-:S05]  /*8d8e0*/  PRMT R0, R8, 0x7773, RZ ;  /* 0x0000777308007816 */ /* 0x001fca00000000ff */
[----:B---3--:R0:W-:Y:S04]  /*8d8f0*/  @P5 STG.E.U8 desc[UR40][R26.64], R0 ;  /* 0x000000001a005986 */ /* 0x0081e8000c101128 */
[----:B0-----:R-:W2:Y:S04]  /*8d900*/  LDL.LU.64 R26, [R1+0x5b0] ;  /* 0x0005b000011a7983 */ /* 0x001ea80000300a00 */
[----:B------:R-:W3:Y:S04]  /*8d910*/  LDL.LU R14, [R1+0x9c] ;  /* 0x00009c00010e7983 */ /* 0x000ee80000300800 */
        /* <DEDUP_REMOVED lines=27> */
[----:B----4-:R-:W-:Y:S01]  /*8dad0*/  PRMT R0, R9, 0x7770, RZ ;  /* 0x0000777009007816 */ /* 0x010fe200000000ff */
[----:B------:R-:W4:Y:S04]  /*8dae0*/  LDL.LU.64 R20, [R1+0x578] ;  /* 0x0005780001147983 */ /* 0x000f280000300a00 */
        /* <DEDUP_REMOVED lines=13> */
[----:B------:R0:W-:Y:S01]  /*8dbc0*/  @P1 STG.E.U8 desc[UR40][R10.64], R0 ;  /* 0x000000000a001986 */ /* 0x0001e2000c101128 */
[----:B------:R-:W-:-:S02]  /*8dbd0*/  LOP3.LUT P1, RZ, R5, 0x100000, RZ, 0xc0, !PT ;  /* 0x0010000005ff7812 */ /* 0x000fc4000782c0ff */
[----:B0-----:R-:W-:Y:S01]  /*8dbe0*/  PRMT R0, R9, 0x7773, RZ ;  /* 0x0000777309007816 */ /* 0x001fe200000000ff */
[----:B------:R-:W3:Y:S04]  /*8dbf0*/  LDL.LU.64 R10, [R1+0x550] ;  /* 0x00055000010a7983 */ /* 0x000ee80000300a00 */
[----:B------:R-:W3:Y:S06]  /*8dc00*/  LDL.LU.64 R8, [R1+0x548] ;  /* 0x0005480001087983 */ /* 0x000eec0000300a00 */
[----:B------:R0:W-:Y:S01]  /*8dc10*/  @P1 STG.E.U8 desc[UR40][R28.64], R0 ;  /* 0x000000001c001986 */ /* 0x0001e2000c101128 */
[----:B------:R-:W-:-:S02]  /*8dc20*/  LOP3.LUT P1, RZ, R5, 0x80000, RZ, 0xc0, !PT ;  /* 0x0008000005ff7812 */ /* 0x000fc4000782c0ff */
[----:B0-----:R-:W-:Y:S01]  /*8dc30*/  PRMT R0, R7, 0x7770, RZ ;  /* 0x0000777007007816 */ /* 0x001fe200000000ff */
[----:B------:R-:W3:Y:S04]  /*8dc40*/  LDL.LU.64 R28, [R1+0x528] ;  /* 0x00052800011c7983 */ /* 0x000ee80000300a00 */
        /* <DEDUP_REMOVED lines=21> */
[----:B---3--:R-:W-:-:S11]  /*8dda0*/  PRMT R0, R14, 0x7770, RZ ;  /* 0x000077700e007816 */ /* 0x008fd600000000ff */
[----:B----4-:R0:W-:Y:S01]  /*8ddb0*/  @P1 STG.E.U8 desc[UR40][R20.64], R0 ;  /* 0x0000000014001986 */ /* 0x0101e2000c101128 */
        /* <DEDUP_REMOVED lines=15> */
[----:B------:R-:W2:Y:S04]  /*8deb0*/  LDL.LU R25, [R1+0x25f8] ;  /* 0x0025f80001197983 */ /* 0x000ea80000300800 */
[----:B------:R0:W-:Y:S04]  /*8dec0*/  @P6 STG.E.U8 desc[UR40][R28.64], R0 ;  /* 0x000000001c006986 */ /* 0x0001e8000c101128 */
[----:B------:R-:W3:Y:S01]  /*8ded0*/  LDL.LU.64 R8, [R1+0x330] ;  /* 0x0003300001087983 */ /* 0x000ee20000300a00 */
[----:B0-----:R-:W-:-:S05]  /*8dee0*/  PRMT R0, R15, 0x7770, RZ ;  /* 0x000077700f007816 */ /* 0x001fca00000000ff */
[----:B------:R0:W-:Y:S04]  /*8def0*/  @P0 STG.E.U8 desc[UR40][R26.64], R0 ;  /* 0x000000001a000986 */ /* 0x0001e8000c101128 */
[----:B0-----:R-:W4:Y:S01]  /*8df00*/  LDL.LU.64 R26, [R1+0x18] ;  /* 0x00001800011a7983 */ /* 0x001f220000300a00 */
[C---:B------:R-:W-:Y:S02]  /*8df10*/  LOP3.LUT P4, RZ, R24.reuse, 0x200000, RZ, 0xc0, !PT ;  /* 0x0020000018ff7812 */ /* 0x040fe4000788c0ff */
[----:B------:R-:W-:Y:S02]  /*8df20*/  LOP3.LUT P5, RZ, R24, 0x400000, RZ, 0xc0, !PT ;  /* 0x0040000018ff7812 */ /* 0x000fe400078ac0ff */
[C---:B------:R-:W-:Y:S01]  /*8df30*/  PRMT R0, R15.reuse, 0x7771, RZ ;  /* 0x000077710f007816 */ /* 0x040fe200000000ff */
[----:B------:R-:W2:Y:S04]  /*8df40*/  LDL.LU.64 R28, [R1+0x10] ;  /* 0x00001000011c7983 */ /* 0x000ea80000300a00 */
[----:B------:R-:W2:Y:S04]  /*8df50*/  LDL.LU.64 R12, [R1+0x3b0] ;  /* 0x0003b000010c7983 */ /* 0x000ea80000300a00 */
[----:B------:R-:W2:Y:S04]  /*8df60*/  LDL.LU.64 R10, [R1+0x540] ;  /* 0x00054000010a7983 */ /* 0x000ea80000300a00 */
[----:B------:R-:W2:Y:S04]  /*8df70*/  LDL.LU R4, [R1+0xf0] ;  /* 0x0000f00001047983 */ /* 0x000ea80000300800 */
[----:B---3--:R0:W-:Y:S02]  /*8df80*/  @P4 STG.E.U8 desc[UR40][R8.64], R0 ;  /* 0x0000000008004986 */ /* 0x0081e4000c101128 */
[----:B0-----:R-:W-:-:S02]  /*8df90*/  PRMT R0, R15, 0x7772, RZ ;  /* 0x000077720f007816 */ /* 0x001fc400000000ff */
[----:B------:R-:W3:Y:S04]  /*8dfa0*/  LDL.LU.64 R8, [R1+0x588] ;  /* 0x0005880001087983 */ /* 0x000ee80000300a00 */
[----:B------:R-:W2:Y:S04]  /*8dfb0*/  LDL.LU R7, [R1+0x130] ;  /* 0x0001300001077983 */ /* 0x000ea80000300800 */
[----:B----4-:R0:W-:Y:S04]  /*8dfc0*/  @P5 STG.E.U8 desc[UR40][R26.64], R0 ;  /* 0x000000001a005986 */ /* 0x0101e8000c101128 */
[----:B0-----:R-:W4:Y:S04]  /*8dfd0*/  LDL.LU.64 R26, [R1+0x580] ;  /* 0x00058000011a7983 */ /* 0x001f280000300a00 */
        /* <DEDUP_REMOVED lines=29> */
[----:B------:R-:W-:-:S02]  /*8e1b0*/  @P1 LOP3.LUT R5, R5, 0x800, RZ, 0xfc, !PT ;  /* 0x0000080005051812 */ /* 0x000fc400078efcff */
[----:B------:R-:W-:Y:S02]  /*8e1c0*/  LOP3.LUT P1, RZ, R24, 0x4000000, RZ, 0xc0, !PT ;  /* 0x0400000018ff7812 */ /* 0x000fe4000782c0ff */
[----:B------:R-:W-:Y:S01]  /*8e1d0*/  LOP3.LUT R5, R5, 0xffffefff, RZ, 0xc0, !PT ;  /* 0xffffefff05057812 */ /* 0x000fe200078ec0ff */
[----:B------:R0:W-:Y:S10]  /*8e1e0*/  @P6 STG.E.U8 desc[UR40][R28.64], R0 ;  /* 0x000000001c006986 */ /* 0x0001f4000c101128 */
[----:B------:R-:W-:-:S02]  /*8e1f0*/  @P1 LOP3.LUT R5, R5, 0x1000, RZ, 0xfc, !PT ;  /* 0x0000100005051812 */ /* 0x000fc400078efcff */
[----:B------:R-:W-:Y:S02]  /*8e200*/  LOP3.LUT P1, RZ, R24, 0x2000000, RZ, 0xc0, !PT ;  /* 0x0200000018ff7812 */ /* 0x000fe4000782c0ff */
[C---:B0-----:R-:W-:Y:S01]  /*8e210*/  PRMT R0, R4.reuse, 0x7770, RZ ;  /* 0x0000777004007816 */ /* 0x041fe200000000ff */
[----:B------:R-:W2:Y:S04]  /*8e220*/  LDL.LU R28, [R1+0x70] ;  /* 0x00007000011c7983 */ /* 0x000ea80000300800 */
[----:B------:R-:W2:Y:S04]  /*8e230*/  LDL.LU.64 R2, [R1+0x628] ;  /* 0x0006280001027983 */ /* 0x000ea80000300a00 */
[----:B------:R-:W2:Y:S04]  /*8e240*/  LDL.LU.64 R18, [R1+0x638] ;  /* 0x0006380001127983 */ /* 0x000ea80000300a00 */
[----:B------:R-:W2:Y:S04]  /*8e250*/  LDL.LU R29, [R1+0xb4] ;  /* 0x0000b400011d7983 */ /* 0x000ea80000300800 */
[----:B------:R0:W-:Y:S04]  /*8e260*/  @P0 STG.E.U8 desc[UR40][R12.64], R0 ;  /* 0x000000000c000986 */ /* 0x0001e8000c101128 */
[----:B------:R-:W2:Y:S04]  /*8e270*/  LDL.LU.64 R16, [R1+0x688] ;  /* 0x0006880001107983 */ /* 0x000ea80000300a00 */
[----:B------:R-:W2:Y:S01]  /*8e280*/  LDL.LU.64 R14, [R1+0x680] ;  /* 0x00068000010e7983 */ /* 0x000ea20000300a00 */
[----:B0-----:R-:W-:-:S03]  /*8e290*/  PRMT R0, R4, 0x7771, RZ ;  /* 0x0000777104007816 */ /* 0x001fc600000000ff */
[----:B------:R-:W2:Y:S04]  /*8e2a0*/  LDL.LU.64 R12, [R1+0x678] ;  /* 0x00067800010c7983 */ /* 0x000ea80000300a00 */
[----:B------:R0:W-:Y:S01]  /*8e2b0*/  @P1 STG.E.U8 desc[UR40][R10.64], R0 ;  /* 0x000000000a001986 */ /* 0x0001e2000c101128 */
[C---:B------:R-:W-:Y:S02]  /*8e2c0*/  LOP3.LUT P1, RZ, R5.reuse, 0x1000, RZ, 0xc0, !PT ;  /* 0x0000100005ff7812 */ /* 0x040fe4000782c0ff */
[----:B0-----:R-:W-:Y:S01]  /*8e2d0*/  PRMT R0, R4, 0x7772, RZ ;  /* 0x0000777204007816 */ /* 0x001fe200000000ff */
[----:B------:R-:W2:Y:S10]  /*8e2e0*/  LDL.LU.64 R10, [R1+0x698] ;  /* 0x00069800010a7983 */ /* 0x000eb40000300a00 */
[----:B---3--:R0:W-:Y:S01]  /*8e2f0*/  @P1 STG.E.U8 desc[UR40][R8.64], R0 ;  /* 0x0000000008001986 */ /* 0x0081e2000c101128 */
[----:B------:R-:W-:-:S02]  /*8e300*/  LOP3.LUT P1, RZ, R5, 0x800, RZ, 0xc0, !PT ;  /* 0x0000080005ff7812 */ /* 0x000fc4000782c0ff */
[----:B0-----:R-:W-:Y:S01]  /*8e310*/  PRMT R0, R4, 0x7773, RZ ;  /* 0x0000777304007816 */ /* 0x001fe200000000ff */
[----:B------:R-:W3:Y:S10]  /*8e320*/  LDL.LU.64 R8, [R1+0x6d8] ;  /* 0x0006d80001087983 */ /* 0x000ef40000300a00 */
[----:B----4-:R0:W-:Y:S01]  /*8e330*/  @P1 STG.E.U8 desc[UR40][R26.64], R0 ;  /* 0x000000001a001986 */ /* 0x0101e2000c101128 */
[----:B------:R-:W-:-:S02]  /*8e340*/  LOP3.LUT P1, RZ, R5, 0x400, RZ, 0xc0, !PT ;  /* 0x0000040005ff7812 */ /* 0x000fc4000782c0ff */
[----:B0-----:R-:W-:Y:S01]  /*8e350*/  PRMT R0, R7, 0x7770, RZ ;  /* 0x0000777007007816 */ /* 0x001fe200000000ff */
[----:B------:R-:W4:Y:S10]  /*8e360*/  LDL.LU.64 R26, [R1+0x6e8] ;  /* 0x0006e800011a7983 */ /* 0x000f340000300a00 */
        /* <DEDUP_REMOVED lines=33> */
[----:B---3--:R0:W-:Y:S02]  /*8e580*/  @P6 STG.E.U8 desc[UR40][R8.64], R0 ;  /* 0x0000000008006986 */ /* 0x0081e4000c101128 */
[----:B0-----:R-:W-:Y:S02]  /*8e590*/  PRMT R0, R29, 0x7773, RZ ;  /* 0x000077731d007816 */ /* 0x001fe400000000ff */
[----:B------:R-:W2:Y:S04]  /*8e5a0*/  LDL.LU.64 R28, [R1+0x728] ;  /* 0x00072800011c7983 */ /* 0x000ea80000300a00 */
[----:B----4-:R0:W-:Y:S04]  /*8e5b0*/  @P0 STG.E.U8 desc[UR40][R26.64], R0 ;  /* 0x000000001a000986 */ /* 0x0101e8000c101128 */
[----:B0-----:R-:W3:Y:S04]  /*8e5c0*/  LDL.LU.64 R26, [R1+0x738] ;  /* 0x00073800011a7983 */ /* 0x001ee80000300a00 */
[----:B------:R-:W4:Y:S04]  /*8e5d0*/  LDL.LU.64 R14, [R1+0x780] ;  /* 0x00078000010e7983 */ /* 0x000f280000300a00 */
[----:B------:R-:W2:Y:S01]  /*8e5e0*/  LDL.LU R9, [R1+0xf4] ;  /* 0x0000f40001097983 */ /* 0x000ea20000300800 */
[----:B------:R-:W-:-:S03]  /*8e5f0*/  LOP3.LUT P4, RZ, R25, 0x100, RZ, 0xc0, !PT ;  /* 0x0000010019ff7812 */ /* 0x000fc6000788c0ff */
[----:B------:R-:W3:Y:S04]  /*8e600*/  LDL.LU.64 R12, [R1+0x778] ;  /* 0x00077800010c7983 */ /* 0x000ee80000300a00 */
[----:B------:R-:W3:Y:S04]  /*8e610*/  LDL.LU.64 R10, [R1+0x3c0] ;  /* 0x0003c000010a7983 */ /* 0x000ee80000300a00 */
[----:B------:R-:W3:Y:S01]  /*8e620*/  LDL.LU R4, [R1+0x134] ;  /* 0x0001340001047983 */ /* 0x000ee20000300800 */
[----:B--2---:R-:W-:-:S05]  /*8e630*/  PRMT R0, R9, 0x7770, RZ ;  /* 0x0000777009007816 */ /* 0x004fca00000000ff */
[----:B------:R0:W-:Y:S04]  /*8e640*/  @P4 STG.E.U8 desc[UR40][R28.64], R0 ;  /* 0x000000001c004986 */ /* 0x0001e8000c101128 */
[----:B0-----:R-:W2:Y:S01]  /*8e650*/  LDL.LU.64 R28, [R1+0x7d0] ;  /* 0x0007d000011c7983 */ /* 0x001ea20000300a00 */
        /* <DEDUP_REMOVED lines=15> */
[----:B0-----:R-:W2:Y:S04]  /*8e750*/  LDL.LU.64 R28, [R1+0x790] ;  /* 0x00079000011c7983 */ /* 0x001ea80000300a00 */
[----:B------:R-:W2:Y:S02]  /*8e760*/  LDL.LU R7, [R1+0x74] ;  /* 0x0000740001077983 */ /* 0x000ea40000300800 */
[----:B------:R-:W-:-:S02]  /*8e770*/  @P1 LOP3.LUT R5, R5, 0x2, RZ, 0xfc, !PT ;  /* 0x0000000205051812 */ /* 0x000fc400078efcff */
[----:B------:R-:W-:Y:S02]  /*8e780*/  LOP3.LUT P1, RZ, R25, 0x8000, RZ, 0xc0, !PT ;  /* 0x0000800019ff7812 */ /* 0x000fe4000782c0ff */
[----:B------:R-:W-:-:S11]  /*8e790*/  LOP3.LUT R5, R5, 0xfffffffb, RZ, 0xc0, !PT ;  /* 0xfffffffb05057812 */ /* 0x000fd600078ec0ff */
[----:B------:R-:W-:Y:S02]  /*8e7a0*/  @P1 LOP3.LUT R5, R5, 0x4, RZ, 0xfc, !PT ;  /* 0x0000000405051812 */ /* 0x000fe400078efcff */
[C---:B------:R-:W-:Y:S02]  /*8e7b0*/  LOP3.LUT P1, RZ, R25.reuse, 0x4000, RZ, 0xc0, !PT ;  /* 0x0000400019ff7812 */ /* 0x040fe4000782c0ff */
[----:B------:R-:W-:Y:S02]  /*8e7c0*/  LOP3.LUT P5, RZ, R25, 0x200, RZ, 0xc0, !PT ;  /* 0x0000020019ff7812 */ /* 0x000fe400078ac0ff */
[----:B------:R-:W-:Y:S02]  /*8e7d0*/  LOP3.LUT R5, R5, 0xfffffff7, RZ, 0xc0, !PT ;  /* 0xfffffff705057812 */ /* 0x000fe400078ec0ff */
[----:B------:R-:W-:Y:S02]  /*8e7e0*/  LOP3.LUT P6, RZ, R25, 0x400, RZ, 0xc0, !PT ;  /* 0x0000040019ff7812 */ /* 0x000fe400078cc0ff */
[----:B------:R-:W-:-:S05]  /*8e7f0*/  PRMT R0, R9, 0x7771, RZ ;  /* 0x0000777109007816 */ /* 0x000fca00000000ff */
[----:B------:R-:W-:Y:S02]  /*8e800*/  @P1 LOP3.LUT R5, R5, 0x8, RZ, 0xfc, !PT ;  /* 0x0000000805051812 */ /* 0x000fe400078efcff */
[C---:B------:R-:W-:Y:S02]  /*8e810*/  LOP3.LUT P1, RZ, R25.reuse, 0x2000, RZ, 0xc0, !PT ;  /* 0x0000200019ff7812 */ /* 0x040fe4000782c0ff */
[----:B------:R-:W-:Y:S01]  /*8e820*/  LOP3.LUT P0, RZ, R25, 0x800, RZ, 0xc0, !PT ;  /* 0x0000080019ff7812 */ /* 0x000fe2000780c0ff */
[----:B---3--:R0:W-:Y:S01]  /*8e830*/  @P5 STG.E.U8 desc[UR40][R26.64], R0 ;  /* 0x000000001a005986 */ /* 0x0081e2000c101128 */
[----:B------:R-:W-:Y:S02]  /*8e840*/  LOP3.LUT R5, R5, 0xffffffef, RZ, 0xc0, !PT ;  /* 0xffffffef05057812 */ /* 0x000fe400078ec0ff */
[----:B0-----:R-:W-:-:S07]  /*8e850*/  PRMT R0, R9, 0x7772, RZ ;  /* 0x0000777209007816 */ /* 0x001fce00000000ff */
[----:B------:R-:W-:Y:S02]  /*8e860*/  @P1 LOP3.LUT R5, R5, 0x10, RZ, 0xfc, !PT ;  /* 0x0000001005051812 */ /* 0x000fe400078efcff */
[----:B------:R-:W-:Y:S01]  /*8e870*/  LOP3.LUT P1, RZ, R25, 0x1000, RZ, 0xc0, !PT ;  /* 0x0000100019ff7812 */ /* 0x000fe2000782c0ff */
[----:B----4-:R0:W-:Y:S02]  /*8e880*/  @P6 STG.E.U8 desc[UR40][R14.64], R0 ;  /* 0x000000000e006986 */ /* 0x0101e4000c101128 */
[----:B0-----:R-:W-:-:S05]  /*8e890*/  PRMT R0, R9, 0x7773, RZ ;  /* 0x0000777309007816 */ /* 0x001fca00000000ff */
[----:B------:R0:W-:Y:S02]  /*8e8a0*/  @P0 STG.E.U8 desc[UR40][R12.64], R0 ;  /* 0x000000000c000986 */ /* 0x0001e4000c101128 */
[----:B0-----:R-:W-:-:S05]  /*8e8b0*/  PRMT R0, R4, 0x7770, RZ ;  /* 0x0000777004007816 */ /* 0x001fca00000000ff */
[----:B------:R0:W-:Y:S01]  /*8e8c0*/  @P1 STG.E.U8 desc[UR40][R10.64], R0 ;  /* 0x000000000a001986 */ /* 0x0001e2000c101128 */
[C---:B------:R-:W-:Y:S02]  /*8e8d0*/  LOP3.LUT P1, RZ, R5.reuse, 0x10, RZ, 0xc0, !PT ;  /* 0x0000001005ff7812 */ /* 0x040fe4000782c0ff */
[----:B0-----:R-:W-:Y:S01]  /*8e8e0*/  PRMT R0, R4, 0x7771, RZ ;  /* 0x0000777104007816 */ /* 0x001fe200000000ff */
[----:B--2---:R0:W-:Y:S10]  /*8e8f0*/  STL.64 [R1+0x25d8], R6 ;  /* 0x0025d80601007387 */ /* 0x0041f40000100a00 */
[----:B------:R2:W-:Y:S04]  /*8e900*/  @P1 STG.E.U8 desc[UR40][R28.64], R0 ;  /* 0x000000001c001986 */ /* 0x0005e8000c101128 */
[----:B0-----:R-:W3:Y:S04]  /*8e910*/  LDL.LU.64 R6, [R1+0x7e0] ;  /* 0x0007e00001067983 */ /* 0x001ee80000300a00 */
[----:B------:R-:W4:Y:S04]  /*8e920*/  LDL.LU.64 R26, [R1+0x820] ;  /* 0x00082000011a7983 */ /* 0x000f280000300a00 */
[----:B------:R-:W3:Y:S04]  /*8e930*/  LDL.LU.64 R22, [R1+0x830] ;  /* 0x0008300001167983 */ /* 0x000ee80000300a00 */
[----:B------:R-:W3:Y:S04]  /*8e940*/  LDL.LU.64 R20, [R1+0x880] ;  /* 0x0008800001147983 */ /* 0x000ee80000300a00 */
[----:B------:R-:W3:Y:S04]  /*8e950*/  LDL.LU R8, [R1+0xb8] ;  /* 0x0000b80001087983 */ /* 0x000ee80000300800 */
[----:B------:R-:W3:Y:S04]  /*8e960*/  LDL.LU.64 R2, [R1+0x878] ;  /* 0x0008780001027983 */ /* 0x000ee80000300a00 */
[----:B------:R-:W3:Y:S04]  /*8e970*/  LDL.LU.64 R18, [R1+0x870] ;  /* 0x0008700001127983 */ /* 0x000ee80000300a00 */
[----:B------:R-:W3:Y:S04]  /*8e980*/  LDL.LU.64 R16, [R1+0x910] ;  /* 0x0009100001107983 */ /* 0x000ee80000300a00 */
[----:B------:R-:W3:Y:S04]  /*8e990*/  LDL.LU.64 R14, [R1+0x950] ;  /* 0x00095000010e7983 */ /* 0x000ee80000300a00 */
[----:B------:R-:W3:Y:S04]  /*8e9a0*/  LDL.LU.64 R12, [R1+0x960] ;  /* 0x00096000010c7983 */ /* 0x000ee80000300a00 */
[----:B------:R-:W3:Y:S04]  /*8e9b0*/  LDL.LU.64 R10, [R1+0x9a0] ;  /* 0x0009a000010a7983 */ /* 0x000ee80000300a00 */
[----:B------:R-:W3:Y:S04]  /*8e9c0*/  LDL.LU R9, [R1+0xf8] ;  /* 0x0000f80001097983 */ /* 0x000ee80000300800 */
[----:B--2---:R-:W2:Y:S01]  /*8e9d0*/  LDL.LU.64 R28, [R1+0x25e0] ;  /* 0x0025e000011c7983 */ /* 0x004ea20000300a00 */
[----:B------:R-:W-:-:S02]  /*8e9e0*/  LOP3.LUT P1, RZ, R5, 0x8, RZ, 0xc0, !PT ;  /* 0x0000000805ff7812 */ /* 0x000fc4000782c0ff */
[----:B------:R-:W-:-:S11]  /*8e9f0*/  PRMT R0, R4, 0x7772, RZ ;  /* 0x0000777204007816 */ /* 0x000fd600000000ff */
[----:B--2---:R0:W-:Y:S01]  /*8ea00*/  @P1 STG.E.U8 desc[UR40][R28.64], R0 ;  /* 0x000000001c001986 */ /* 0x0041e2000c101128 */
[C---:B------:R-:W-:Y:S02]  /*8ea10*/  LOP3.LUT P1, RZ, R5.reuse, 0x4, RZ, 0xc0, !PT ;  /* 0x0000000405ff7812 */ /* 0x040fe4000782c0ff */
[----:B0-----:R-:W-:Y:S01]  /*8ea20*/  PRMT R0, R4, 0x7773, RZ ;  /* 0x0000777304007816 */ /* 0x001fe200000000ff */
[----:B------:R-:W2:Y:S10]  /*8ea30*/  LDL.LU.64 R28, [R1+0xa78] ;  /* 0x000a7800011c7983 */ /* 0x000eb40000300a00 */
[----:B---3--:R0:W-:Y:S04]  /*8ea40*/  @P1 STG.E.U8 desc[UR40][R6.64], R0 ;  /* 0x0000000006001986 */ /* 0x0081e8000c101128 */
[----:B0-----:R-:W3:Y:S01]  /*8ea50*/  LDL.LU.64 R6, [R1+0x25d8] ;  /* 0x0025d80001067983 */ /* 0x001ee20000300a00 */
[----:B------:R-:W-:-:S02]  /*8ea60*/  LOP3.LUT P1, RZ, R5, 0x2, RZ, 0xc0, !PT ;  /* 0x0000000205ff7812 */ /* 0x000fc4000782c0ff */
[C---:B------:R-:W-:Y:S02]  /*8ea70*/  LOP3.LUT P2, RZ, R25.reuse, 0x200000, RZ, 0xc0, !PT ;  /* 0x0020000019ff7812 */ /* 0x040fe4000784c0ff */
[C---:B------:R-:W-:Y:S02]  /*8ea80*/  LOP3.LUT P3, RZ, R25.reuse, 0x400000, RZ, 0xc0, !PT ;  /* 0x0040000019ff7812 */ /* 0x040fe4000786c0ff */
[C---:B------:R-:W-:Y:S02]  /*8ea90*/  LOP3.LUT P4, RZ, R25.reuse, 0x800000, RZ, 0xc0, !PT ;  /* 0x0080000019ff7812 */ /* 0x040fe4000788c0ff */
[C---:B------:R-:W-:Y:S02]  /*8eaa0*/  LOP3.LUT P5, RZ, R25.reuse, 0x1000000, RZ, 0xc0, !PT ;  /* 0x0100000019ff7812 */ /* 0x040fe400078ac0ff */
[----:B------:R-:W-:Y:S02]  /*8eab0*/  LOP3.LUT P6, RZ, R25, 0x2000000, RZ, 0xc0, !PT ;  /* 0x0200000019ff7812 */ /* 0x000fe400078cc0ff */
[----:B---3--:R-:W-:-:S05]  /*8eac0*/  PRMT R0, R7, 0x7770, RZ ;  /* 0x0000777007007816 */ /* 0x008fca00000000ff */
[----:B----4-:R0:W-:Y:S04]  /*8ead0*/  @P1 STG.E.U8 desc[UR40][R26.64], R0 ;  /* 0x000000001a001986 */ /* 0x0101e8000c101128 */
[----:B0-----:R-:W3:Y:S01]  /*8eae0*/  LDL.LU.64 R26, [R1+0x25d0] ;  /* 0x0025d000011a7983 */ /* 0x001ee20000300a00 */
[----:B------:R-:W-:Y:S02]  /*8eaf0*/  LOP3.LUT P1, RZ, R5, 0x1, RZ, 0xc0, !PT ;  /* 0x0000000105ff7812 */ /* 0x000fe4000782c0ff */
[----:B------:R-:W-:-:S11]  /*8eb00*/  PRMT R0, R7, 0x7771, RZ ;  /* 0x0000777107007816 */ /* 0x000fd600000000ff */
[----:B------:R0:W-:Y:S01]  /*8eb10*/  @P1 STG.E.U8 desc[UR40][R22.64], R0 ;  /* 0x0000000016001986 */ /* 0x0001e2000c101128 */
        /* <DEDUP_REMOVED lines=18> */
[----:B------:R-:W-:-:S03]  /*8ec40*/  LOP3.LUT P0, RZ, R25, 0x4000000, RZ, 0xc0, !PT ;  /* 0x0400000019ff7812 */ /* 0x000fc6000780c0ff */
[----:B---3--:R0:W-:Y:S04]  /*8ec50*/  @P6 STG.E.U8 desc[UR40][R26.64], R0 ;  /* 0x000000001a006986 */ /* 0x0081e8000c101128 */
[----:B0-----:R-:W3:Y:S01]  /*8ec60*/  LDL.LU.64 R26, [R1+0x25c8] ;  /* 0x0025c800011a7983 */ /* 0x001ee20000300a00 */
[----:B------:R-:W-:-:S05]  /*8ec70*/  PRMT R0, R9, 0x7772, RZ ;  /* 0x0000777209007816 */ /* 0x000fca00000000ff */
[----:B--2---:R0:W-:Y:S04]  /*8ec80*/  @P0 STG.E.U8 desc[UR40][R28.64], R0 ;  /* 0x000000001c000986 */ /* 0x0041e8000c101128 */
[----:B0-----:R-:W2:Y:S01]  /*8ec90*/  LDL.LU.64 R28, [R1+0xa70] ;  /* 0x000a7000011c7983 */ /* 0x001ea20000300a00 */
[----:B------:R-:W-:Y:S02]  /*8eca0*/  LOP3.LUT R6, R6, 0xffdfffff, RZ, 0xc0, !PT ;  /* 0xffdfffff06067812 */ /* 0x000fe400078ec0ff */
[----:B------:R-:W-:Y:S01]  /*8ecb0*/  LOP3.LUT P4, RZ, R25, 0x8000000, RZ, 0xc0, !PT ;  /* 0x0800000019ff7812 */ /* 0x000fe2000788c0ff */
[----:B------:R-:W4:Y:S01]  /*8ecc0*/  LDL.LU.64 R12, [R1+0x3c8] ;  /* 0x0003c800010c7983 */ /* 0x000f220000300a00 */
[----:B------:R-:W-:-:S03]  /*8ecd0*/  PRMT R0, R9, 0x7773, RZ ;  /* 0x0000777309007816 */ /* 0x000fc600000000ff */
[----:B------:R-:W2:Y:S04]  /*8ece0*/  LDL.LU.64 R18, [R1+0xa88] ;  /* 0x000a880001127983 */ /* 0x000ea80000300a00 */
[----:B------:R-:W2:Y:S04]  /*8ecf0*/  LDL.LU.64 R16, [R1+0xac8] ;  /* 0x000ac80001107983 */ /* 0x000ea80000300a00 */
[----:B------:R-:W2:Y:S04]  /*8ed00*/  LDL.LU R15, [R1+0x138] ;  /* 0x00013800010f7983 */ /* 0x000ea80000300800 */
[----:B------:R-:W2:Y:S04]  /*8ed10*/  LDL.LU.64 R10, [R1+0xad8] ;  /* 0x000ad800010a7983 */ /* 0x000ea80000300a00 */
[----:B------:R-:W2:Y:S01]  /*8ed20*/  LDL.LU.64 R8, [R1+0xb18] ;  /* 0x000b180001087983 */ /* 0x000ea20000300a00 */
[----:B------:R-:W-:-:S02]  /*8ed30*/  LOP3.LUT P5, RZ, R25, 0x10000000, RZ, 0xc0, !PT ;  /* 0x1000000019ff7812 */ /* 0x000fc400078ac0ff */
[C---:B------:R-:W-:Y:S02]  /*8ed40*/  LOP3.LUT P6, RZ, R25.reuse, 0x20000000, RZ, 0xc0, !PT ;  /* 0x2000000019ff7812 */ /* 0x040fe400078cc0ff */
[----:B------:R-:W-:Y:S02]  /*8ed50*/  LOP3.LUT P0, RZ, R25, 0x40000000, RZ, 0xc0, !PT ;  /* 0x4000000019ff7812 */ /* 0x000fe4000780c0ff */
[----:B---3--:R-:W-:-:S13]  /*8ed60*/  LOP3.LUT P1, RZ, R26, 0x80, RZ, 0xc0, !PT ;  /* 0x000000801aff7812 */ /* 0x008fda000782c0ff */
        /* <DEDUP_REMOVED lines=21> */
[----:B--2---:R0:W-:Y:S10]  /*8eec0*/  @P4 STG.E.U8 desc[UR40][R28.64], R0 ;  /* 0x000000001c004986 */ /* 0x0041f4000c101128 */
[----:B------:R-:W-:-:S02]  /*8eed0*/  @P1 LOP3.LUT R6, R6, 0x10000000, RZ, 0xfc, !PT ;  /* 0x1000000006061812 */ /* 0x000fc400078efcff */
[----:B------:R-:W-:Y:S01]  /*8eee0*/  LOP3.LUT P1, RZ, R25, 0x80000000, RZ, 0xc0, !PT ;  /* 0x8000000019ff7812 */ /* 0x000fe2000782c0ff */
[----:B0-----:R-:W2:Y:S04]  /*8eef0*/  LDL.LU.64 R28, [R1+0xb28] ;  /* 0x000b2800011c7983 */ /* 0x001ea80000300a00 */
[----:B------:R-:W3:Y:S01]  /*8ef00*/  LDL.LU.64 R24, [R1+0xb70] ;  /* 0x000b700001187983 */ /* 0x000ee20000300a00 */
[----:B------:R-:W-:-:S05]  /*8ef10*/  PRMT R0, R15, 0x7770, RZ ;  /* 0x000077700f007816 */ /* 0x000fca00000000ff */
[----:B----4-:R0:W-:Y:S02]  /*8ef20*/  @P5 STG.E.U8 desc[UR40][R12.64], R0 ;  /* 0x000000000c005986 */ /* 0x0101e4000c101128 */
[----:B0-----:R-:W-:-:S05]  /*8ef30*/  PRMT R0, R15, 0x7771, RZ ;  /* 0x000077710f007816 */ /* 0x001fca00000000ff */
[----:B------:R0:W-:Y:S02]  /*8ef40*/  @P6 STG.E.U8 desc[UR40][R18.64], R0 ;  /* 0x0000000012006986 */ /* 0x0001e4000c101128 */
[----:B0-----:R-:W-:-:S05]  /*8ef50*/  PRMT R0, R15, 0x7772, RZ ;  /* 0x000077720f007816 */ /* 0x001fca00000000ff */
[----:B------:R-:W-:Y:S04]  /*8ef60*/  @P0 STG.E.U8 desc[UR40][R16.64], R0 ;  /* 0x0000000010000986 */ /* 0x000fe8000c101128 */
[----:B---3--:R0:W-:Y:S04]  /*8ef70*/  STL.64 [R1+0x25c0], R24 ;  /* 0x0025c01801007387 */ /* 0x0081e80000100a00 */
[----:B0-----:R-:W3:Y:S01]  /*8ef80*/  LDL.LU.64 R24, [R1+0xb78] ;  /* 0x000b780001187983 */ /* 0x001ee20000300a00 */
[----:B------:R-:W-:-:S03]  /*8ef90*/  PRMT R0, R15, 0x7773, RZ ;  /* 0x000077730f007816 */ /* 0x000fc600000000ff */
[----:B------:R-:W4:Y:S04]  /*8efa0*/  LDL.LU R12, [R1+0xbc] ;  /* 0x0000bc00010c7983 */ /* 0x000f280000300800 */
[----:B------:R-:W4:Y:S04]  /*8efb0*/  LDL.LU.64 R4, [R1+0xb68] ;  /* 0x000b680001047983 */ /* 0x000f280000300a00 */
[----:B------:R-:W4:Y:S04]  /*8efc0*/  LDL.LU.64 R22, [R1+0xb88] ;  /* 0x000b880001167983 */ /* 0x000f280000300a00 */
[----:B------:R0:W-:Y:S01]  /*8efd0*/  @P1 STG.E.U8 desc[UR40][R10.64], R0 ;  /* 0x000000000a001986 */ /* 0x0001e2000c101128 */
[----:B------:R-:W-:-:S03]  /*8efe0*/  LOP3.LUT P1, RZ, R6, 0x10000000, RZ, 0xc0, !PT ;  /* 0x1000000006ff7812 */ /* 0x000fc6000782c0ff */
[----:B------:R-:W4:Y:S04]  /*8eff0*/  LDL.LU.64 R20, [R1+0xbc8] ;  /* 0x000bc80001147983 */ /* 0x000f280000300a00 */
[----:B------:R-:W4:Y:S04]  /*8f000*/  LDL.LU R13, [R1+0xfc] ;  /* 0x0000fc00010d7983 */ /* 0x000f280000300800 */
[----:B------:R-:W4:Y:S04]  /*8f010*/  LDL.LU.64 R2, [R1+0xbd8] ;  /* 0x000bd80001027983 */ /* 0x000f280000300a00 */
[----:B------:R-:W4:Y:S04]  /*8f020*/  LDL.LU.64 R18, [R1+0xc18] ;  /* 0x000c180001127983 */ /* 0x000f280000300a00 */
[----:B------:R-:W4:Y:S04]  /*8f030*/  LDL.LU.64 R16, [R1+0xc28] ;  /* 0x000c280001107983 */ /* 0x000f280000300a00 */
[----:B------:R-:W4:Y:S01]  /*8f040*/  LDL.LU.64 R14, [R1+0xc70] ;  /* 0x000c7000010e7983 */ /* 0x000f220000300a00 */
[----:B0-----:R-:W-:-:S03]  /*8f050*/  PRMT R0, R27, 0x7770, RZ ;  /* 0x000077701b007816 */ /* 0x001fc600000000ff */
[----:B------:R-:W4:Y:S04]  /*8f060*/  LDL.LU.64 R10, [R1+0xc68] ;  /* 0x000c6800010a7983 */ /* 0x000f280000300a00 */
[----:B------:R0:W-:Y:S01]  /*8f070*/  @P1 STG.E.U8 desc[UR40][R8.64], R0 ;  /* 0x0000000008001986 */ /* 0x0001e2000c101128 */
[C---:B------:R-:W-:Y:S02]  /*8f080*/  LOP3.LUT P1, RZ, R6.reuse, 0x8000000, RZ, 0xc0, !PT ;  /* 0x0800000006ff7812 */ /* 0x040fe4000782c0ff */
[----:B0-----:R-:W-:Y:S01]  /*8f090*/  PRMT R0, R27, 0x7771, RZ ;  /* 0x000077711b007816 */ /* 0x001fe200000000ff */
[----:B------:R-:W4:Y:S10]  /*8f0a0*/  LDL.LU.64 R8, [R1+0x3d0] ;  /* 0x0003d00001087983 */ /* 0x000f340000300a00 */
[----:B--2---:R0:W-:Y:S01]  /*8f0b0*/  @P1 STG.E.U8 desc[UR40][R28.64], R0 ;  /* 0x000000001c001986 */ /* 0x0041e2000c101128 */
[----:B------:R-:W-:-:S02]  /*8f0c0*/  LOP3.LUT P1, RZ, R6, 0x4000000, RZ, 0xc0, !PT ;  /* 0x0400000006ff7812 */ /* 0x000fc4000782c0ff */
[C---:B0-----:R-:W-:Y:S01]  /*8f0d0*/  PRMT R0, R27.reuse, 0x7772, RZ ;  /* 0x000077721b007816 */ /* 0x041fe200000000ff */
[----:B------:R-:W2:Y:S10]  /*8f0e0*/  LDL.LU.64 R28, [R1+0xc80] ;  /* 0x000c8000011c7983 */ /* 0x000eb40000300a00 */
[----:B---3--:R0:W-:Y:S04]  /*8f0f0*/  @P1 STG.E.U8 desc[UR40][R24.64], R0 ;  /* 0x0000000018001986 */ /* 0x0081e8000c101128 */
[----:B0-----:R-:W3:Y:S01]  /*8f100*/  LDL.LU.64 R24, [R1+0x25c0] ;  /* 0x0025c00001187983 */ /* 0x001ee20000300a00 */
[----:B------:R-:W-:-:S03]  /*8f110*/  PRMT R0, R27, 0x7773, RZ ;  /* 0x000077731b007816 */ /* 0x000fc600000000ff */
[----:B------:R-:W2:Y:S01]  /*8f120*/  LDL.LU R27, [R1+0x25bc] ;  /* 0x0025bc00011b7983 */ /* 0x000ea20000300800 */
[----:B------:R-:W-:Y:S02]  /*8f130*/  LOP3.LUT P1, RZ, R6, 0x2000000, RZ, 0xc0, !PT ;  /* 0x0200000006ff7812 */ /* 0x000fe4000782c0ff */
        /* <DEDUP_REMOVED lines=8> */
[----:B----4-:R-:W-:-:S11]  /*8f1c0*/  PRMT R0, R12, 0x7770, RZ ;  /* 0x000077700c007816 */ /* 0x010fd600000000ff */
        /* <DEDUP_REMOVED lines=18> */
[----:B--2---:R-:W-:-:S05]  /*8f2f0*/  PRMT R0, R27, 0x7770, RZ ;  /* 0x000077701b007816 */ /* 0x004fca00000000ff */
[----:B------:R0:W-:Y:S02]  /*8f300*/  @P6 STG.E.U8 desc[UR40][R8.64], R0 ;  /* 0x0000000008006986 */ /* 0x0001e4000c101128 */
[----:B0-----:R-:W-:-:S05]  /*8f310*/  PRMT R0, R27, 0x7771, RZ ;  /* 0x000077711b007816 */ /* 0x001fca00000000ff */
[----:B------:R0:W-:Y:S04]  /*8f320*/  @P0 STG.E.U8 desc[UR40][R28.64], R0 ;  /* 0x000000001c000986 */ /* 0x0001e8000c101128 */
[----:B0-----:R-:W2:Y:S01]  /*8f330*/  LDL.LU.64 R28, [R1+0xcc0] ;  /* 0x000cc000011c7983 */ /* 0x001ea20000300a00 */
[----:B------:R-:W-:-:S03]  /*8f340*/  LOP3.LUT P4, RZ, R26, 0x4000, RZ, 0xc0, !PT ;  /* 0x000040001aff7812 */ /* 0x000fc6000788c0ff */
[----:B------:R-:W3:Y:S01]  /*8f350*/  LDL.LU.64 R10, [R1+0xcd0] ;  /* 0x000cd000010a7983 */ /* 0x000ee20000300a00 */
[----:B------:R-:W-:-:S03]  /*8f360*/  PRMT R0, R27, 0x7772, RZ ;  /* 0x000077721b007816 */ /* 0x000fc600000000ff */
[----:B------:R-:W4:Y:S04]  /*8f370*/  LDL.LU.64 R2, [R1+0xd10] ;  /* 0x000d100001027983 */ /* 0x000f280000300a00 */
[----:B------:R-:W3:Y:S04]  /*8f380*/  LDL.LU.64 R18, [R1+0xd20] ;  /* 0x000d200001127983 */ /* 0x000ee80000300a00 */
[----:B------:R-:W3:Y:S04]  /*8f390*/  LDL.LU.64 R16, [R1+0xd70] ;  /* 0x000d700001107983 */ /* 0x000ee80000300a00 */
[----:B------:R-:W3:Y:S04]  /*8f3a0*/  LDL.LU R13, [R1+0x7c] ;  /* 0x00007c00010d7983 */ /* 0x000ee80000300800 */
[----:B------:R-:W3:Y:S04]  /*8f3b0*/  LDL.LU.64 R8, [R1+0xd68] ;  /* 0x000d680001087983 */ /* 0x000ee80000300a00 */
[----:B------:R-:W3:Y:S04]  /*8f3c0*/  LDL.LU R7, [R1+0x2e0] ;  /* 0x0002e00001077983 */ /* 0x000ee80000300800 */
[----:B--2---:R0:W-:Y:S02]  /*8f3d0*/  @P4 STG.E.U8 desc[UR40][R28.64], R0 ;  /* 0x000000001c004986 */ /* 0x0041e4000c101128 */
[----:B0-----:R-:W-:-:S02]  /*8f3e0*/  PRMT R0, R27, 0x7773, RZ ;  /* 0x000077731b007816 */ /* 0x001fc400000000ff */
[----:B------:R-:W2:Y:S04]  /*8f3f0*/  LDL.LU R27, [R1+0x25b8] ;  /* 0x0025b800011b7983 */ /* 0x000ea80000300800 */
[----:B------:R-:W2:Y:S04]  /*8f400*/  LDL.LU.64 R28, [R1+0xd60] ;  /* 0x000d6000011c7983 */ /* 0x000ea80000300a00 */
[----:B------:R-:W2:Y:S01]  /*8f410*/  LDL.LU.64 R14, [R1+0xdc0] ;  /* 0x000dc000010e7983 */ /* 0x000ea20000300a00 */
        /* <DEDUP_REMOVED lines=22> */
[----:B------:R-:W-:Y:S02]  /*8f580*/  LOP3.LUT R6, R6, 0xfff7ffff, RZ, 0xc0, !PT ;  /* 0xfff7ffff06067812 */ /* 0x000fe400078ec0ff */
[----:B------:R-:W-:-:S07]  /*8f590*/  LOP3.LUT P6, RZ, R26, 0x10000, RZ, 0xc0, !PT ;  /* 0x000100001aff7812 */ /* 0x000fce00078cc0ff */
        /* <DEDUP_REMOVED lines=8> */
[----:B------:R-:W3:Y:S04]  /*8f620*/  LDL.LU R10, [R1+0x2d0] ;  /* 0x0002d000010a7983 */ /* 0x000ee80000300800 */
[----:B----4-:R0:W-:Y:S04]  /*8f630*/  @P6 STG.E.U8 desc[UR40][R2.64], R0 ;  /* 0x0000000002006986 */ /* 0x0101e8000c101128 */
[----:B------:R-:W4:Y:S04]  /*8f640*/  LDL.LU.64 R24, [R1+0xdd0] ;  /* 0x000dd00001187983 */ /* 0x000f280000300a00 */
[----:B------:R-:W3:Y:S04]  /*8f650*/  LDL.LU.64 R4, [R1+0xe10] ;  /* 0x000e100001047983 */ /* 0x000ee80000300a00 */
[----:B------:R-:W3:Y:S04]  /*8f660*/  LDL.LU.64 R22, [R1+0xe20] ;  /* 0x000e200001167983 */ /* 0x000ee80000300a00 */
[----:B------:R-:W3:Y:S04]  /*8f670*/  LDL.LU.64 R20, [R1+0xe68] ;  /* 0x000e680001147983 */ /* 0x000ee80000300a00 */
[----:B------:R-:W3:Y:S01]  /*8f680*/  LDL.LU R11, [R1+0x2c0] ;  /* 0x0002c000010b7983 */ /* 0x000ee20000300800 */
[----:B0-----:R-:W-:-:S03]  /*8f690*/  PRMT R0, R13, 0x7771, RZ ;  /* 0x000077710d007816 */ /* 0x001fc600000000ff */
        /* <DEDUP_REMOVED lines=12> */
[----:B------:R-:W3:Y:S10]  /*8f760*/  LDL.LU.64 R8, [R1+0xec8] ;  /* 0x000ec80001087983 */ /* 0x000ef40000300a00 */
[----:B------:R0:W-:Y:S01]  /*8f770*/  @P1 STG.E.U8 desc[UR40][R28.64], R0 ;  /* 0x000000001c001986 */ /* 0x0001e2000c101128 */
[----:B------:R-:W-:-:S02]  /*8f780*/  LOP3.LUT P1, RZ, R6, 0x40000, RZ, 0xc0, !PT ;  /* 0x0004000006ff7812 */ /* 0x000fc4000782c0ff */
[----:B0-----:R-:W-:Y:S01]  /*8f790*/  PRMT R0, R7, 0x7771, RZ ;  /* 0x0000777107007816 */ /* 0x001fe200000000ff */
[----:B------:R-:W3:Y:S10]  /*8f7a0*/  LDL.LU.64 R28, [R1+0xf08] ;  /* 0x000f0800011c7983 */ /* 0x000ef40000300a00 */
[----:B--2---:R0:W-:Y:S04]  /*8f7b0*/  @P1 STG.E.U8 desc[UR40][R14.64], R0 ;  /* 0x000000000e001986 */ /* 0x0041e8000c101128 */
[----:B0-----:R-:W2:Y:S01]  /*8f7c0*/  LDL.LU.64 R14, [R1+0x25b0] ;  /* 0x0025b000010e7983 */ /* 0x001ea20000300a00 */
[----:B------:R-:W-:-:S02]  /*8f7d0*/  LOP3.LUT P1, RZ, R6, 0x20000, RZ, 0xc0, !PT ;  /* 0x0002000006ff7812 */ /* 0x000fc4000782c0ff */
[----:B------:R-:W-:Y:S02]  /*8f7e0*/  PRMT R0, R7, 0x7772, RZ ;  /* 0x0000777207007816 */ /* 0x000fe400000000ff */
[C---:B------:R-:W-:Y:S02]  /*8f7f0*/  LOP3.LUT P2, RZ, R26.reuse, 0x8000000, RZ, 0xc0, !PT ;  /* 0x080000001aff7812 */ /* 0x040fe4000784c0ff */
[C---:B------:R-:W-:Y:S02]  /*8f800*/  LOP3.LUT P3, RZ, R26.reuse, 0x10000000, RZ, 0xc0, !PT ;  /* 0x100000001aff7812 */ /* 0x040fe4000786c0ff */
[C---:B------:R-:W-:Y:S02]  /*8f810*/  LOP3.LUT P4, RZ, R26.reuse, 0x20000000, RZ, 0xc0, !PT ;  /* 0x200000001aff7812 */ /* 0x040fe4000788c0ff */
[C---:B------:R-:W-:Y:S02]  /*8f820*/  LOP3.LUT P5, RZ, R26.reuse, 0x40000000, RZ, 0xc0, !PT ;  /* 0x400000001aff7812 */ /* 0x040fe400078ac0ff */
[----:B------:R-:W-:Y:S01]  /*8f830*/  LOP3.LUT P6, RZ, R26, 0x80000000, RZ, 0xc0, !PT ;  /* 0x800000001aff7812 */ /* 0x000fe200078cc0ff */
[----:B--2---:R0:W-:Y:S04]  /*8f840*/  @P1 STG.E.U8 desc[UR40][R14.64], R0 ;  /* 0x000000000e001986 */ /* 0x0041e8000c101128 */
[----:B0-----:R-:W2:Y:S01]  /*8f850*/  LDL.LU.64 R14, [R1+0x25a8] ;  /* 0x0025a800010e7983 */ /* 0x001ea20000300a00 */
[----:B------:R-:W-:-:S02]  /*8f860*/  LOP3.LUT P1, RZ, R6, 0x10000, RZ, 0xc0, !PT ;  /* 0x0001000006ff7812 */ /* 0x000fc4000782c0ff */
[----:B------:R-:W-:-:S11]  /*8f870*/  PRMT R0, R7, 0x7773, RZ ;  /* 0x0000777307007816 */ /* 0x000fd600000000ff */
[----:B----4-:R3:W-:Y:S01]  /*8f880*/  @P1 STG.E.U8 desc[UR40][R24.64], R0 ;  /* 0x0000000018001986 */ /* 0x0107e2000c101128 */
        /* <DEDUP_REMOVED lines=19> */
[----:B------:R2:W-:Y:S02]  /*8f9c0*/  @P6 STG.E.U8 desc[UR40][R8.64], R0 ;  /* 0x0000000008006986 */ /* 0x0005e4000c101128 */
[----:B--2---:R-:W-:-:S05]  /*8f9d0*/  PRMT R0, R14, 0x7770, RZ ;  /* 0x000077700e007816 */ /* 0x004fca00000000ff */
[----:B------:R0:W-:Y:S04]  /*8f9e0*/  @P0 STG.E.U8 desc[UR40][R28.64], R0 ;  /* 0x000000001c000986 */ /* 0x0001e8000c101128 */
[----:B0-----:R-:W2:Y:S04]  /*8f9f0*/  LDL.LU.64 R28, [R1+0xf18] ;  /* 0x000f1800011c7983 */ /* 0x001ea80000300a00 */
[----:B------:R-:W3:Y:S04]  /*8fa00*/  LDL.LU.64 R2, [R1+0xf68] ;  /* 0x000f680001027983 */ /* 0x000ee80000300a00 */
[----:B------:R-:W4:Y:S04]  /*8fa10*/  LDL.LU.64 R18, [R1+0xf60] ;  /* 0x000f600001127983 */ /* 0x000f280000300a00 */
[----:B------:R-:W3:Y:S04]  /*8fa20*/  LDL.LU.64 R16, [R1+0xf58] ;  /* 0x000f580001107983 */ /* 0x000ee80000300a00 */
[----:B------:R-:W3:Y:S04]  /*8fa30*/  LDL.LU.64 R12, [R1+0xf78] ;  /* 0x000f7800010c7983 */ /* 0x000ee80000300a00 */
[----:B------:R-:W3:Y:S04]  /*8fa40*/  LDL.LU.64 R10, [R1+0xfb8] ;  /* 0x000fb800010a7983 */ /* 0x000ee80000300a00 */
[----:B------:R-:W3:Y:S01]  /*8fa50*/  LDL.LU R26, [R1+0x2e4] ;  /* 0x0002e400011a7983 */ /* 0x000ee20000300800 */
[----:B------:R-:W-:-:S03]  /*8fa60*/  LOP3.LUT P4, RZ, R27, 0x2, RZ, 0xc0, !PT ;  /* 0x000000021bff7812 */ /* 0x000fc6000788c0ff */
[----:B------:R-:W3:Y:S01]  /*8fa70*/  LDL.LU.64 R8, [R1+0xfc8] ;  /* 0x000fc80001087983 */ /* 0x000ee20000300a00 */
[----:B------:R-:W-:-:S03]  /*8fa80*/  PRMT R0, R14, 0x7771, RZ ;  /* 0x000077710e007816 */ /* 0x000fc600000000ff */
[----:B------:R-:W3:Y:S01]  /*8fa90*/  LDL.LU R7, [R1+0x2d4] ;  /* 0x0002d40001077983 */ /* 0x000ee20000300800 */
        /* <DEDUP_REMOVED lines=17> */
[----:B--2---:R0:W-:Y:S04]  /*8fbb0*/  @P4 STG.E.U8 desc[UR40][R28.64], R0 ;  /* 0x000000001c004986 */ /* 0x0041e8000c101128 */
[----:B0-----:R-:W2:Y:S06]  /*8fbc0*/  LDL.LU.64 R28, [R1+0x1008] ;  /* 0x00100800011c7983 */ /* 0x001eac0000300a00 */
[----:B------:R-:W-:-:S02]  /*8fbd0*/  @P1 LOP3.LUT R6, R6, 0x400, RZ, 0xfc, !PT ;  /* 0x0000040006061812 */ /* 0x000fc400078efcff */
[C---:B------:R-:W-:Y:S02]  /*8fbe0*/  LOP3.LUT P1, RZ, R27.reuse, 0x80, RZ, 0xc0, !PT ;  /* 0x000000801bff7812 */ /* 0x040fe4000782c0ff */
[C---:B------:R-:W-:Y:S02]  /*8fbf0*/  LOP3.LUT P5, RZ, R27.reuse, 0x4, RZ, 0xc0, !PT ;  /* 0x000000041bff7812 */ /* 0x040fe400078ac0ff */
[C---:B------:R-:W-:Y:S02]  /*8fc00*/  LOP3.LUT P6, RZ, R27.reuse, 0x8, RZ, 0xc0, !PT ;  /* 0x000000081bff7812 */ /* 0x040fe400078cc0ff */
[----:B------:R-:W-:Y:S02]  /*8fc10*/  LOP3.LUT R6, R6, 0xfffff7ff, RZ, 0xc0, !PT ;  /* 0xfffff7ff06067812 */ /* 0x000fe400078ec0ff */
[----:B------:R-:W-:Y:S02]  /*8fc20*/  PRMT R0, R14, 0x7772, RZ ;  /* 0x000077720e007816 */ /* 0x000fe400000000ff */
[----:B------:R-:W-:Y:S01]  /*8fc30*/  LOP3.LUT P0, RZ, R27, 0x10, RZ, 0xc0, !PT ;  /* 0x000000101bff7812 */ /* 0x000fe2000780c0ff */
[----:B------:R-:W2:Y:S04]  /*8fc40*/  LDL.LU.64 R24, [R1+0x1018] ;  /* 0x0010180001187983 */ /* 0x000ea80000300a00 */
[----:B------:R-:W2:Y:S01]  /*8fc50*/  LDL.LU.64 R4, [R1+0x1060] ;  /* 0x0010600001047983 */ /* 0x000ea20000300a00 */
[----:B------:R-:W-:-:S02]  /*8fc60*/  @P1 LOP3.LUT R6, R6, 0x800, RZ, 0xfc, !PT ;  /* 0x0000080006061812 */ /* 0x000fc400078efcff */
[----:B------:R-:W-:Y:S01]  /*8fc70*/  LOP3.LUT P1, RZ, R27, 0x40, RZ, 0xc0, !PT ;  /* 0x000000401bff7812 */ /* 0x000fe2000782c0ff */
[----:B---3--:R0:W-:Y:S01]  /*8fc80*/  @P5 STG.E.U8 desc[UR40][R2.64], R0 ;  /* 0x0000000002005986 */ /* 0x0081e2000c101128 */
[----:B------:R-:W-:Y:S02]  /*8fc90*/  LOP3.LUT R6, R6, 0xffffefff, RZ, 0xc0, !PT ;  /* 0xffffefff06067812 */ /* 0x000fe400078ec0ff */
[----:B0-----:R-:W-:-:S09]  /*8fca0*/  PRMT R0, R14, 0x7773, RZ ;  /* 0x000077730e007816 */ /* 0x001fd200000000ff */
[----:B------:R-:W-:Y:S02]  /*8fcb0*/  @P1 LOP3.LUT R6, R6, 0x1000, RZ, 0xfc, !PT ;  /* 0x0000100006061812 */ /* 0x000fe400078efcff */
[----:B------:R-:W-:Y:S01]  /*8fcc0*/  LOP3.LUT P1, RZ, R27, 0x20, RZ, 0xc0, !PT ;  /* 0x000000201bff7812 */ /* 0x000fe2000782c0ff */
[----:B------:R-:W3:Y:S04]  /*8fcd0*/  LDL.LU R14, [R1+0x25a0] ;  /* 0x0025a000010e7983 */ /* 0x000ee80000300800 */
[----:B----4-:R0:W-:Y:S04]  /*8fce0*/  @P6 STG.E.U8 desc[UR40][R18.64], R0 ;  /* 0x0000000012006986 */ /* 0x0101e8000c101128 */
[----:B------:R-:W4:Y:S04]  /*8fcf0*/  LDL.LU.64 R22, [R1+0x3e0] ;  /* 0x0003e00001167983 */ /* 0x000f280000300a00 */
[----:B------:R-:W3:Y:S04]  /*8fd00*/  LDL.LU.64 R20, [R1+0x1070] ;  /* 0x0010700001147983 */ /* 0x000ee80000300a00 */
[----:B------:R-:W3:Y:S01]  /*8fd10*/  LDL.LU.64 R2, [R1+0x10b0] ;  /* 0x0010b00001027983 */ /* 0x000ee20000300a00 */
        /* <DEDUP_REMOVED lines=27> */
[----:B--2---:R0:W-:Y:S04]  /*8fed0*/  @P1 STG.E.U8 desc[UR40][R28.64], R0 ;  /* 0x000000001c001986 */ /* 0x0041e8000c101128 */
[----:B0-----:R-:W2:Y:S01]  /*8fee0*/  LDL.LU R28, [R1+0x2590] ;  /* 0x00259000011c7983 */ /* 0x001ea20000300800 */
[----:B------:R-:W-:Y:S02]  /*8fef0*/  LOP3.LUT P1, RZ, R6, 0x40, RZ, 0xc0, !PT ;  /* 0x0000004006ff7812 */ /* 0x000fe4000782c0ff */
[----:B---3--:R-:W-:Y:S02]  /*8ff00*/  PRMT R0, R14, 0x7770, RZ ;  /* 0x000077700e007816 */ /* 0x008fe400000000ff */
[----:B------:R-:W-:-:S09]  /*8ff10*/  LOP3.LUT P2, RZ, R27, 0x4000, RZ, 0xc0, !PT ;  /* 0x000040001bff7812 */ /* 0x000fd2000784c0ff */
[----:B----4-:R0:W-:Y:S01]  /*8ff20*/  @P1 STG.E.U8 desc[UR40][R22.64], R0 ;  /* 0x0000000016001986 */ /* 0x0101e2000c101128 */
[----:B------:R-:W-:Y:S02]  /*8ff30*/  LOP3.LUT P1, RZ, R6, 0x20, RZ, 0xc0, !PT ;  /* 0x0000002006ff7812 */ /* 0x000fe4000782c0ff */
[----:B------:R-:W-:Y:S02]  /*8ff40*/  LOP3.LUT P3, RZ, R27, 0x8000, RZ, 0xc0, !PT ;  /* 0x000080001bff7812 */ /* 0x000fe4000786c0ff */
[----:B0-----:R-:W-:-:S09]  /*8ff50*/  PRMT R0, R14, 0x7771, RZ ;  /* 0x000077710e007816 */ /* 0x001fd200000000ff */
[----:B------:R0:W-:Y:S01]  /*8ff60*/  @P1 STG.E.U8 desc[UR40][R20.64], R0 ;  /* 0x0000000014001986 */ /* 0x0001e2000c101128 */
[C---:B------:R-:W-:Y:S02]  /*8ff70*/  LOP3.LUT P4, RZ, R27.reuse, 0x10000, RZ, 0xc0, !PT ;  /* 0x000100001bff7812 */ /* 0x040fe4000788c0ff */
[----:B------:R-:W-:Y:S02]  /*8ff80*/  LOP3.LUT P5, RZ, R27, 0x20000, RZ, 0xc0, !PT ;  /* 0x000200001bff7812 */ /* 0x000fe400078ac0ff */
[----:B0-----:R-:W-:-:S05]  /*8ff90*/  PRMT R0, R14, 0x7772, RZ ;  /* 0x000077720e007816 */ /* 0x001fca00000000ff */
[----:B------:R0:W-:Y:S01]  /*8ffa0*/  @P2 STG.E.U8 desc[UR40][R2.64], R0 ;  /* 0x0000000002002986 */ /* 0x0001e2000c101128 */
[C---:B------:R-:W-:Y:S02]  /*8ffb0*/  LOP3.LUT P6, RZ, R27.reuse, 0x40000, RZ, 0xc0, !PT ;  /* 0x000400001bff7812 */ /* 0x040fe400078cc0ff */
[----:B0-----:R-:W-:Y:S02]  /*8ffc0*/  PRMT R0, R14, 0x7773, RZ ;  /* 0x000077730e007816 */ /* 0x001fe400000000ff */
[----:B------:R-:W3:Y:S04]  /*8ffd0*/  LDL.LU R14, [R1+0x258c] ;  /* 0x00258c00010e7983 */ /* 0x000ee80000300800 */
[----:B------:R2:W-:Y:S01]  /*8ffe0*/  @P3 STG.E.U8 desc[UR40][R18.64], R0 ;  /* 0x0000000012003986 */ /* 0x0005e2000c101128 */
[----:B------:R-:W-:-:S02]  /*8fff0*/  LOP3.LUT P0, RZ, R27, 0x80000, RZ, 0xc0, !PT ;  /* 0x000800001bff7812 */ /* 0x000fc4000780c0ff */
[----:B--2---:R-:W-:-:S05]  /*90000*/  PRMT R0, R28, 0x7770, RZ ;  /* 0x000077701c007816 */ /* 0x004fca00000000ff */
        /* <DEDUP_REMOVED lines=8> */
[----:B------:R-:W4:Y:S04]  /*90090*/  LDL.LU.64 R10, [R1+0x1150] ;  /* 0x00115000010a7983 */ /* 0x000f280000300a00 */
[----:B0-----:R-:W4:Y:S04]  /*900a0*/  LDL.LU.64 R8, [R1+0x1170] ;  /* 0x0011700001087983 */ /* 0x001f280000300a00 */
[----:B------:R-:W4:Y:S04]  /*900b0*/  LDL.LU.64 R2, [R1+0x11b8] ;  /* 0x0011b80001027983 */ /* 0x000f280000300a00 */
[----:B------:R-:W4:Y:S01]  /*900c0*/  LDL.LU R29, [R1+0x2e8] ;  /* 0x0002e800011d7983 */ /* 0x000f220000300800 */
[----:B---3--:R-:W-:-:S02]  /*900d0*/  LOP3.LUT R14, R14, 0xdfffffff, RZ, 0xc0, !PT ;  /* 0xdfffffff0e0e7812 */ /* 0x008fc400078ec0ff */
[C---:B------:R-:W-:Y:S02]  /*900e0*/  LOP3.LUT P4, RZ, R27.reuse, 0x100000, RZ, 0xc0, !PT ;  /* 0x001000001bff7812 */ /* 0x040fe4000788c0ff */
[----:B------:R-:W-:Y:S01]  /*900f0*/  LOP3.LUT P5, RZ, R27, 0x200000, RZ, 0xc0, !PT ;  /* 0x002000001bff7812 */ /* 0x000fe200078ac0ff */
[----:B------:R-:W3:Y:S04]  /*90100*/  LDL.LU.64 R18, [R1+0x11c8] ;  /* 0x0011c80001127983 */ /* 0x000ee80000300a00 */
[----:B------:R-:W3:Y:S04]  /*90110*/  LDL.LU.64 R16, [R1+0x1210] ;  /* 0x0012100001107983 */ /* 0x000ee80000300a00 */
[----:B------:R-:W3:Y:S01]  /*90120*/  LDL.LU R7, [R1+0x2d8] ;  /* 0x0002d80001077983 */ /* 0x000ee20000300800 */
[----:B--2---:R-:W-:-:S13]  /*90130*/  LOP3.LUT P1, RZ, R28, 0x1, RZ, 0xc0, !PT ;  /* 0x000000011cff7812 */ /* 0x004fda000782c0ff */
[----:B------:R-:W-:Y:S02]  /*90140*/  @P1 LOP3.LUT R14, R14, 0x20000000, RZ, 0xfc, !PT ;  /* 0x200000000e0e1812 */ /* 0x000fe400078efcff */
[----:B------:R-:W-:Y:S02]  /*90150*/  LOP3.LUT P1, RZ, R27, 0x80000000, RZ, 0xc0, !PT ;  /* 0x800000001bff7812 */ /* 0x000fe4000782c0ff */
[----:B------:R-:W-:Y:S02]  /*90160*/  LOP3.LUT R14, R14, 0xbfffffff, RZ, 0xc0, !PT ;  /* 0xbfffffff0e0e7812 */ /* 0x000fe400078ec0ff */
[----:B----4-:R-:W-:-:S09]  /*90170*/  PRMT R0, R29, 0x7770, RZ ;  /* 0x000077701d007816 */ /* 0x010fd200000000ff */
[----:B------:R-:W-:Y:S02]  /*90180*/  @P1 LOP3.LUT R14, R14, 0x40000000, RZ, 0xfc, !PT ;  /* 0x400000000e0e1812 */ /* 0x000fe400078efcff */
[----:B------:R-:W-:Y:S02]  /*90190*/  LOP3.LUT P1, RZ, R27, 0x40000000, RZ, 0xc0, !PT ;  /* 0x400000001bff7812 */ /* 0x000fe4000782c0ff */
[----:B------:R-:W-:Y:S01]  /*901a0*/  LOP3.LUT R14, R14, 0x7fffffff, RZ, 0xc0, !PT ;  /* 0x7fffffff0e0e7812 */ /* 0x000fe200078ec0ff */
[----:B------:R0:W-:Y:S10]  /*901b0*/  @P4 STG.E.U8 desc[UR40][R10.64], R0 ;  /* 0x000000000a004986 */ /* 0x0001f4000c101128 */
[----:B------:R-:W-:-:S02]  /*901c0*/  @P1 LOP3.LUT R14, R14, 0x80000000, RZ, 0xfc, !PT ;  /* 0x800000000e0e1812 */ /* 0x000fc400078efcff */
[----:B0-----:R-:W-:-:S03]  /*901d0*/  PRMT R0, R29, 0x7771, RZ ;  /* 0x000077711d007816 */ /* 0x001fc600000000ff */
[----:B------:R-:W-:Y:S04]  /*901e0*/  STL.64 [R1+0x2578], R14 ;  /* 0x0025780e01007387 */ /* 0x000fe80000100a00 */
[----:B------:R-:W2:Y:S04]  /*901f0*/  LDL.LU.64 R12, [R1+0x1220] ;  /* 0x00122000010c7983 */ /* 0x000ea80000300a00 */
[----:B------:R0:W-:Y:S04]  /*90200*/  @P5 STG.E.U8 desc[UR40][R8.64], R0 ;  /* 0x0000000008005986 */ /* 0x0001e8000c101128 */
[----:B0-----:R-:W4:Y:S04]  /*90210*/  LDL.LU.64 R8, [R1+0x1268] ;  /* 0x0012680001087983 */ /* 0x001f280000300a00 */
[----:B------:R-:W2:Y:S01]  /*90220*/  LDL.LU.64 R14, [R1+0x3e8] ;  /* 0x0003e800010e7983 */ /* 0x000ea20000300a00 */
        /* <DEDUP_REMOVED lines=11> */
[----:B------:R-:W-:-:S09]  /*902e0*/  LOP3.LUT P6, RZ, R27, 0x400000, RZ, 0xc0, !PT ;  /* 0x004000001bff7812 */ /* 0x000fd200078cc0ff */
[----:B------:R-:W-:Y:S02]  /*902f0*/  @P1 LOP3.LUT R6, R6, 0x8, RZ, 0xfc, !PT ;  /* 0x0000000806061812 */ /* 0x000fe400078efcff */
[C---:B------:R-:W-:Y:S02]  /*90300*/  LOP3.LUT P1, RZ, R27.reuse, 0x2000000, RZ, 0xc0, !PT ;  /* 0x020000001bff7812 */ /* 0x040fe4000782c0ff */
[----:B------:R-:W-:Y:S01]  /*90310*/  LOP3.LUT P0, RZ, R27, 0x800000, RZ, 0xc0, !PT ;  /* 0x008000001bff7812 */ /* 0x000fe2000780c0ff */
[----:B--2---:R0:W-:Y:S04]  /*90320*/  STL.64 [R1+0x2580], R14 ;  /* 0x0025800e01007387 */ /* 0x0041e80000100a00 */
[----:B0-----:R-:W2:Y:S01]  /*90330*/  LDL.LU.64 R14, [R1+0x1260] ;  /* 0x00126000010e7983 */ /* 0x001ea20000300a00 */
[----:B------:R-:W-:-:S02]  /*90340*/  LOP3.LUT R6, R6, 0xffffffef, RZ, 0xc0, !PT ;  /* 0xffffffef06067812 */ /* 0x000fc400078ec0ff */
[----:B------:R-:W-:Y:S01]  /*90350*/  PRMT R0, R29, 0x7772, RZ ;  /* 0x000077721d007816 */ /* 0x000fe200000000ff */
[----:B------:R-:W2:Y:S02]  /*90360*/  LDL.LU R10, [R1+0x2c8] ;  /* 0x0002c800010a7983 */ /* 0x000ea40000300800 */
[----:B------:R-:W-:Y:S02]  /*90370*/  @P1 LOP3.LUT R6, R6, 0x10, RZ, 0xfc, !PT ;  /* 0x0000001006061812 */ /* 0x000fe400078efcff */
[----:B------:R-:W-:Y:S01]  /*90380*/  LOP3.LUT P1, RZ, R27, 0x1000000, RZ, 0xc0, !PT ;  /* 0x010000001bff7812 */ /* 0x000fe2000782c0ff */
[----:B------:R0:W-:Y:S04]  /*90390*/  @P6 STG.E.U8 desc[UR40][R2.64], R0 ;  /* 0x0000000002006986 */ /* 0x0001e8000c101128 */
[----:B------:R-:W2:Y:S04]  /*903a0*/  LDL.LU.64 R26, [R1+0x1278] ;  /* 0x00127800011a7983 */ /* 0x000ea80000300a00 */
[----:B------:R-:W2:Y:S04]  /*903b0*/  LDL.LU.64 R24, [R1+0x12c8] ;  /* 0x0012c80001187983 */ /* 0x000ea80000300a00 */
[----:B------:R-:W2:Y:S01]  /*903c0*/  LDL.LU.64 R4, [R1+0x12d8] ;  /* 0x0012d80001047983 */ /* 0x000ea20000300a00 */
[----:B0-----:R-:W-:-:S03]  /*903d0*/  PRMT R0, R29, 0x7773, RZ ;  /* 0x000077731d007816 */ /* 0x001fc600000000ff */
[----:B------:R-:W2:Y:S04]  /*903e0*/  LDL.LU R29, [R1+0x2b8] ;  /* 0x0002b800011d7983 */ /* 0x000ea80000300800 */
[----:B---3--:R0:W-:Y:S04]  /*903f0*/  @P0 STG.E.U8 desc[UR40][R18.64], R0 ;  /* 0x0000000012000986 */ /* 0x0081e8000c101128 */
[----:B------:R-:W3:Y:S04]  /*90400*/  LDL.LU.64 R22, [R1+0x1320] ;  /* 0x0013200001167983 */ /* 0x000ee80000300a00 */
[----:B------:R-:W3:Y:S04]  /*90410*/  LDL.LU.64 R20, [R1+0x1330] ;  /* 0x0013300001147983 */ /* 0x000ee80000300a00 */
[----:B------:R-:W3:Y:S01]  /*90420*/  LDL.LU.64 R2, [R1+0x1380] ;  /* 0x0013800001027983 */ /* 0x000ee20000300a00 */
[----:B0-----:R-:W-:-:S03]  /*90430*/  PRMT R0, R7, 0x7770, RZ ;  /* 0x0000777007007816 */ /* 0x001fc600000000ff */
[----:B------:R-:W3:Y:S04]  /*90440*/  LDL.LU.64 R18, [R1+0x1378] ;  /* 0x0013780001127983 */ /* 0x000ee80000300a00 */
[----:B------:R-:W3:Y:S04]  /*90450*/  LDL.LU R11, [R1+0x2ec] ;  /* 0x0002ec00010b7983 */ /* 0x000ee80000300800 */
[----:B------:R0:W-:Y:S01]  /*90460*/  @P1 STG.E.U8 desc[UR40][R16.64], R0 ;  /* 0x0000000010001986 */ /* 0x0001e2000c101128 */
[C---:B------:R-:W-:Y:S02]  /*90470*/  LOP3.LUT P1, RZ, R6.reuse, 0x10, RZ, 0xc0, !PT ;  /* 0x0000001006ff7812 */ /* 0x040fe4000782c0ff */
[----:B0-----:R-:W-:Y:S01]  /*90480*/  PRMT R0, R7, 0x7771, RZ ;  /* 0x0000777107007816 */ /* 0x001fe200000000ff */
[----:B------:R-:W3:Y:S10]  /*90490*/  LDL.LU.64 R16, [R1+0x1370] ;  /* 0x0013700001107983 */ /* 0x000ef40000300a00 */
[----:B------:R0:W-:Y:S01]  /*904a0*/  @P1 STG.E.U8 desc[UR40][R12.64], R0 ;  /* 0x000000000c001986 */ /* 0x0001e2000c101128 */
        /* <DEDUP_REMOVED lines=14> */
[----:B------:R-:W-:-:S11]  /*90590*/  PRMT R0, R10, 0x7771, RZ ;  /* 0x000077710a007816 */ /* 0x000fd600000000ff */
[----:B------:R0:W-:Y:S02]  /*905a0*/  @P1 STG.E.U8 desc[UR40][R26.64], R0 ;  /* 0x000000001a001986 */ /* 0x0001e4000c101128 */
[----:B0-----:R-:W-:Y:S02]  /*905b0*/  PRMT R0, R10, 0x7772, RZ ;  /* 0x000077720a007816 */ /* 0x001fe400000000ff */
[C---:B------:R-:W-:Y:S02]  /*905c0*/  LOP3.LUT P2, RZ, R28.reuse, 0x2, RZ, 0xc0, !PT ;  /* 0x000000021cff7812 */ /* 0x040fe4000784c0ff */
[C---:B------:R-:W-:Y:S02]  /*905d0*/  LOP3.LUT P3, RZ, R28.reuse, 0x4, RZ, 0xc0, !PT ;  /* 0x000000041cff7812 */ /* 0x040fe4000786c0ff */
[C---:B------:R-:W-:Y:S02]  /*905e0*/  LOP3.LUT P4, RZ, R28.reuse, 0x8, RZ, 0xc0, !PT ;  /* 0x000000081cff7812 */ /* 0x040fe4000788c0ff */
[----:B------:R-:W-:-:S02]  /*905f0*/  LOP3.LUT P5, RZ, R28, 0x10, RZ, 0xc0, !PT ;  /* 0x000000101cff7812 */ /* 0x000fc400078ac0ff */
[C---:B------:R-:W-:Y:S02]  /*90600*/  LOP3.LUT P6, RZ, R28.reuse, 0x20, RZ, 0xc0, !PT ;  /* 0x000000201cff7812 */ /* 0x040fe400078cc0ff */
[----:B------:R-:W-:Y:S02]  /*90610*/  LOP3.LUT P0, RZ, R28, 0x40, RZ, 0xc0, !PT ;  /* 0x000000401cff7812 */ /* 0x000fe4000780c0ff */
[----:B--2---:R-:W-:-:S13]  /*90620*/  LOP3.LUT P1, RZ, R14, 0x80000000, RZ, 0xc0, !PT ;  /* 0x800000000eff7812 */ /* 0x004fda000782c0ff */
[----:B------:R0:W-:Y:S01]  /*90630*/  @P1 STG.E.U8 desc[UR40][R24.64], R0 ;  /* 0x0000000018001986 */ /* 0x0001e2000c101128 */
[----:B------:R-:W-:Y:S02]  /*90640*/  LOP3.LUT P1, RZ, R14, 0x40000000, RZ, 0xc0, !PT ;  /* 0x400000000eff7812 */ /* 0x000fe4000782c0ff */
[----:B0-----:R-:W-:-:S11]  /*90650*/  PRMT R0, R10, 0x7773, RZ ;  /* 0x000077730a007816 */ /* 0x001fd600000000ff */
[----:B------:R0:W-:Y:S01]  /*90660*/  @P1 STG.E.U8 desc[UR40][R4.64], R0 ;  /* 0x0000000004001986 */ /* 0x0001e2000c101128 */
[----:B------:R-:W-:Y:S02]  /*90670*/  LOP3.LUT P1, RZ, R14, 0x20000000, RZ, 0xc0, !PT ;  /* 0x200000000eff7812 */ /* 0x000fe4000782c0ff */
[----:B0-----:R-:W-:-:S11]  /*90680*/  PRMT R0, R29, 0x7770, RZ ;  /* 0x000077701d007816 */ /* 0x001fd600000000ff */
[----:B---3--:R0:W-:Y:S02]  /*90690*/  @P1 STG.E.U8 desc[UR40][R22.64], R0 ;  /* 0x0000000016001986 */ /* 0x0081e4000c101128 */
        /* <DEDUP_REMOVED lines=11> */
[----:B----4-:R0:W-:Y:S04]  /*90750*/  @P0 STG.E.U8 desc[UR40][R8.64], R0 ;  /* 0x0000000008000986 */ /* 0x0101e8000c101128 */
[----:B0-----:R-:W2:Y:S01]  /*90760*/  LDL.LU.64 R8, [R1+0x13f8] ;  /* 0x0013f80001087983 */ /* 0x001ea20000300a00 */
[----:B------:R-:W-:-:S03]  /*90770*/  LOP3.LUT P4, RZ, R28, 0x80, RZ, 0xc0, !PT ;  /* 0x000000801cff7812 */ /* 0x000fc6000788c0ff */
[----:B------:R-:W3:Y:S04]  /*90780*/  LDL.LU.64 R20, [R1+0x1438] ;  /* 0x0014380001147983 */ /* 0x000ee80000300a00 */
[----:B------:R-:W4:Y:S01]  /*90790*/  LDL.LU.64 R2, [R1+0x1448] ;  /* 0x0014480001027983 */ /* 0x000f220000300a00 */
[----:B------:R-:W-:-:S03]  /*907a0*/  PRMT R0, R11, 0x7773, RZ ;  /* 0x000077730b007816 */ /* 0x000fc600000000ff */
[----:B------:R-:W3:Y:S04]  /*907b0*/  LDL.LU.64 R18, [R1+0x1490] ;  /* 0x0014900001127983 */ /* 0x000ee80000300a00 */
[----:B------:R-:W3:Y:S04]  /*907c0*/  LDL.LU R12, [R1+0x2dc] ;  /* 0x0002dc00010c7983 */ /* 0x000ee80000300800 */
[----:B------:R-:W3:Y:S04]  /*907d0*/  LDL.LU.64 R16, [R1+0x1488] ;  /* 0x0014880001107983 */ /* 0x000ee80000300a00 */
[----:B------:R-:W3:Y:S04]  /*907e0*/  LDL.LU R29, [R1+0x2cc] ;  /* 0x0002cc00011d7983 */ /* 0x000ee80000300800 */
[----:B------:R-:W3:Y:S04]  /*907f0*/  LDL.LU.64 R10, [R1+0x3f0] ;  /* 0x0003f000010a7983 */ /* 0x000ee80000300a00 */
[----:B--2---:R0:W-:Y:S04]  /*90800*/  @P4 STG.E.U8 desc[UR40][R8.64], R0 ;  /* 0x0000000008004986 */ /* 0x0041e8000c101128 */
[----:B0-----:R-:W2:Y:S04]  /*90810*/  LDL.LU.64 R8, [R1+0x14a0] ;  /* 0x0014a00001087983 */ /* 0x001ea80000300a00 */
        /* <DEDUP_REMOVED lines=25> */
[----:B---3--:R-:W-:Y:S02]  /*909b0*/  PRMT R0, R12, 0x7770, RZ ;  /* 0x000077700c007816 */ /* 0x008fe400000000ff */
[----:B------:R-:W-:Y:S01]  /*909c0*/  LOP3.LUT P0, RZ, R28, 0x400, RZ, 0xc0, !PT ;  /* 0x000004001cff7812 */ /* 0x000fe2000780c0ff */
[----:B------:R-:W3:Y:S04]  /*909d0*/  LDL.LU R13, [R1+0x2bc] ;  /* 0x0002bc00010d7983 */ /* 0x000ee80000300800 */
[----:B------:R-:W3:Y:S04]  /*909e0*/  LDL.LU.64 R26, [R1+0x1530] ;  /* 0x00153000011a7983 */ /* 0x000ee80000300a00 */
[----:B------:R-:W3:Y:S04]  /*909f0*/  LDL.LU.64 R24, [R1+0x1540] ;  /* 0x0015400001187983 */ /* 0x000ee80000300a00 */
[----:B------:R-:W3:Y:S04]  /*90a00*/  LDL.LU.64 R4, [R1+0x1590] ;  /* 0x0015900001047983 */ /* 0x000ee80000300a00 */
[----:B------:R-:W3:Y:S01]  /*90a10*/  LDL.LU.64 R22, [R1+0x1588] ;  /* 0x0015880001167983 */ /* 0x000ee20000300a00 */
[----:B------:R-:W-:-:S02]  /*90a20*/  @P1 LOP3.LUT R14, R14, 0x8000000, RZ, 0xfc, !PT ;  /* 0x080000000e0e1812 */ /* 0x000fc400078efcff */
[----:B------:R-:W-:Y:S01]  /*90a30*/  LOP3.LUT P1, RZ, R28, 0x1000, RZ, 0xc0, !PT ;  /* 0x000010001cff7812 */ /* 0x000fe2000782c0ff */
[----:B------:R0:W-:Y:S01]  /*90a40*/  @P5 STG.E.U8 desc[UR40][R20.64], R0 ;  /* 0x0000000014005986 */ /* 0x0001e2000c101128 */
[----:B------:R-:W-:Y:S02]  /*90a50*/  LOP3.LUT R14, R14, 0xefffffff, RZ, 0xc0, !PT ;  /* 0xefffffff0e0e7812 */ /* 0x000fe400078ec0ff */
[----:B0-----:R-:W-:-:S09]  /*90a60*/  PRMT R0, R12, 0x7771, RZ ;  /* 0x000077710c007816 */ /* 0x001fd200000000ff */
[----:B------:R-:W-:Y:S02]  /*90a70*/  @P1 LOP3.LUT R14, R14, 0x10000000, RZ, 0xfc, !PT ;  /* 0x100000000e0e1812 */ /* 0x000fe400078efcff */
[----:B------:R-:W-:Y:S01]  /*90a80*/  LOP3.LUT P1, RZ, R28, 0x800, RZ, 0xc0, !PT ;  /* 0x000008001cff7812 */ /* 0x000fe2000782c0ff */
[----:B------:R-:W3:Y:S04]  /*90a90*/  LDL.LU.64 R20, [R1+0x1580] ;  /* 0x0015800001147983 */ /* 0x000ee80000300a00 */
[----:B----4-:R0:W-:Y:S02]  /*90aa0*/  @P6 STG.E.U8 desc[UR40][R2.64], R0 ;  /* 0x0000000002006986 */ /* 0x0101e4000c101128 */
[C---:B0-----:R-:W-:Y:S02]  /*90ab0*/  PRMT R0, R12.reuse, 0x7772, RZ ;  /* 0x000077720c007816 */ /* 0x041fe400000000ff */
[----:B------:R-:W4:Y:S04]  /*90ac0*/  LDL.LU.64 R2, [R1+0x15a0] ;  /* 0x0015a00001027983 */ /* 0x000f280000300a00 */
[----:B------:R0:W-:Y:S02]  /*90ad0*/  @P0 STG.E.U8 desc[UR40][R18.64], R0 ;  /* 0x0000000012000986 */ /* 0x0001e4000c101128 */
[----:B0-----:R-:W-:-:S02]  /*90ae0*/  PRMT R0, R12, 0x7773, RZ ;  /* 0x000077730c007816 */ /* 0x001fc400000000ff */
        /* <DEDUP_REMOVED lines=12> */
[C---:B0-----:R-:W-:Y:S01]  /*90bb0*/  PRMT R0, R29.reuse, 0x7772, RZ ;  /* 0x000077721d007816 */ /* 0x041fe200000000ff */
[----:B------:R-:W3:Y:S10]  /*90bc0*/  LDL.LU.64 R8, [R1+0x1640] ;  /* 0x0016400001087983 */ /* 0x000ef40000300a00 */
[----:B--2---:R0:W-:Y:S04]  /*90bd0*/  @P1 STG.E.U8 desc[UR40][R6.64], R0 ;  /* 0x0000000006001986 */ /* 0x0041e8000c101128 */
[----:B0-----:R-:W2:Y:S01]  /*90be0*/  LDL.LU.64 R6, [R1+0x2570] ;  /* 0x0025700001067983 */ /* 0x001ea20000300a00 */
[----:B------:R-:W-:-:S03]  /*90bf0*/  PRMT R0, R29, 0x7773, RZ ;  /* 0x000077731d007816 */ /* 0x000fc600000000ff */
[----:B------:R-:W3:Y:S01]  /*90c00*/  LDL.LU R29, [R1+0x256c] ;  /* 0x00256c00011d7983 */ /* 0x000ee20000300800 */
[----:B------:R-:W-:Y:S02]  /*90c10*/  LOP3.LUT P1, RZ, R14, 0x2000000, RZ, 0xc0, !PT ;  /* 0x020000000eff7812 */ /* 0x000fe4000782c0ff */
[C---:B------:R-:W-:Y:S02]  /*90c20*/  LOP3.LUT P2, RZ, R28.reuse, 0x100000, RZ, 0xc0, !PT ;  /* 0x001000001cff7812 */ /* 0x040fe4000784c0ff */
[C---:B------:R-:W-:Y:S02]  /*90c30*/  LOP3.LUT P3, RZ, R28.reuse, 0x200000, RZ, 0xc0, !PT ;  /* 0x002000001cff7812 */ /* 0x040fe4000786c0ff */
[C---:B------:R-:W-:Y:S02]  /*90c40*/  LOP3.LUT P4, RZ, R28.reuse, 0x400000, RZ, 0xc0, !PT ;  /* 0x004000001cff7812 */ /* 0x040fe4000788c0ff */
[C---:B------:R-:W-:Y:S02]  /*90c50*/  LOP3.LUT P5, RZ, R28.reuse, 0x800000, RZ, 0xc0, !PT ;  /* 0x008000001cff7812 */ /* 0x040fe400078ac0ff */
[----:B------:R-:W-:-:S02]  /*90c60*/  LOP3.LUT P6, RZ, R28, 0x1000000, RZ, 0xc0, !PT ;  /* 0x010000001cff7812 */ /* 0x000fc400078cc0ff */
[----:B------:R-:W-:Y:S01]  /*90c70*/  LOP3.LUT P0, RZ, R28, 0x2000000, RZ, 0xc0, !PT ;  /* 0x020000001cff7812 */ /* 0x000fe2000780c0ff */
        /* <DEDUP_REMOVED lines=22> */
[----:B0-----:R-:W-:-:S05]  /*90de0*/  PRMT R0, R12, 0x7770, RZ ;  /* 0x000077700c007816 */ /* 0x001fca00000000ff */
[----:B------:R0:W-:Y:S02]  /*90df0*/  @P6 STG.E.U8 desc[UR40][R10.64], R0 ;  /* 0x000000000a006986 */ /* 0x0001e4000c101128 */
[----:B0-----:R-:W-:Y:S02]  /*90e00*/  PRMT R0, R12, 0x7771, RZ ;  /* 0x000077710c007816 */ /* 0x001fe400000000ff */
[----:B------:R-:W3:Y:S04]  /*90e10*/  LDL.LU.64 R10, [R1+0x1688] ;  /* 0x00168800010a7983 */ /* 0x000ee80000300a00 */
[----:B------:R0:W-:Y:S04]  /*90e20*/  @P0 STG.E.U8 desc[UR40][R8.64], R0 ;  /* 0x0000000008000986 */ /* 0x0001e8000c101128 */
[----:B0-----:R-:W4:Y:S01]  /*90e30*/  LDL.LU.64 R8, [R1+0x1680] ;  /* 0x0016800001087983 */ /* 0x001f220000300a00 */
[----:B------:R-:W-:-:S02]  /*90e40*/  LOP3.LUT P4, RZ, R28, 0x4000000, RZ, 0xc0, !PT ;  /* 0x040000001cff7812 */ /* 0x000fc4000788c0ff */
        /* <DEDUP_REMOVED lines=36> */
[C---:B------:R-:W-:Y:S02]  /*91090*/  LOP3.LUT P6, RZ, R28.reuse, 0x10000000, RZ, 0xc0, !PT ;  /* 0x100000001cff7812 */ /* 0x040fe400078cc0ff */
[----:B------:R-:W-:Y:S02]  /*910a0*/  LOP3.LUT P0, RZ, R28, 0x20000000, RZ, 0xc0, !PT ;  /* 0x200000001cff7812 */ /* 0x000fe4000780c0ff */
[----:B------:R-:W-:Y:S02]  /*910b0*/  LOP3.LUT R14, R14, 0xfff7ffff, RZ, 0xc0, !PT ;  /* 0xfff7ffff0e0e7812 */ /* 0x000fe400078ec0ff */
[----:B------:R-:W-:Y:S01]  /*910c0*/  PRMT R0, R13, 0x7770, RZ ;  /* 0x000077700d007816 */ /* 0x000fe200000000ff */
[----:B------:R-:W2:Y:S04]  /*910d0*/  LDL.LU R7, [R1+0x304] ;  /* 0x0003040001077983 */ /* 0x000ea80000300800 */
[----:B------:R-:W2:Y:S04]  /*910e0*/  LDL.LU.64 R24, [R1+0x400] ;  /* 0x0004000001187983 */ /* 0x000ea80000300a00 */
[----:B------:R-:W2:Y:S04]  /*910f0*/  LDL.LU.64 R4, [R1+0x1758] ;  /* 0x0017580001047983 */ /* 0x000ea80000300a00 */
[----:B------:R-:W2:Y:S04]  /*91100*/  LDL.LU R12, [R1+0x2f4] ;  /* 0x0002f400010c7983 */ /* 0x000ea80000300800 */
        /* <DEDUP_REMOVED lines=8> */
[C---:B0-----:R-:W-:Y:S01]  /*91190*/  PRMT R0, R13.reuse, 0x7771, RZ ;  /* 0x000077710d007816 */ /* 0x041fe200000000ff */
[----:B------:R-:W2:Y:S04]  /*911a0*/  LDL.LU.64 R2, [R1+0x1778] ;  /* 0x0017780001027983 */ /* 0x000ea80000300a00 */
[----:B------:R0:W-:Y:S02]  /*911b0*/  @P0 STG.E.U8 desc[UR40][R18.64], R0 ;  /* 0x0000000012000986 */ /* 0x0001e4000c101128 */
[----:B0-----:R-:W-:Y:S02]  /*911c0*/  PRMT R0, R13, 0x7772, RZ ;  /* 0x000077720d007816 */ /* 0x001fe400000000ff */
[----:B------:R-:W2:Y:S04]  /*911d0*/  LDL.LU.64 R18, [R1+0x1788] ;  /* 0x0017880001127983 */ /* 0x000ea80000300a00 */
[----:B------:R0:W-:Y:S01]  /*911e0*/  @P1 STG.E.U8 desc[UR40][R16.64], R0 ;  /* 0x0000000010001986 */ /* 0x0001e2000c101128 */
[----:B------:R-:W-:-:S02]  /*911f0*/  LOP3.LUT P1, RZ, R14, 0x100000, RZ, 0xc0, !PT ;  /* 0x001000000eff7812 */ /* 0x000fc4000782c0ff */
[----:B0-----:R-:W-:Y:S01]  /*91200*/  PRMT R0, R13, 0x7773, RZ ;  /* 0x000077730d007816 */ /* 0x001fe200000000ff */
[----:B------:R-:W2:Y:S10]  /*91210*/  LDL.LU.64 R16, [R1+0x17a0] ;  /* 0x0017a00001107983 */ /* 0x000eb40000300a00 */
[----:B---3--:R0:W-:Y:S01]  /*91220*/  @P1 STG.E.U8 desc[UR40][R10.64], R0 ;  /* 0x000000000a001986 */ /* 0x0081e2000c101128 */
[----:B------:R-:W-:-:S02]  /*91230*/  LOP3.LUT P1, RZ, R14, 0x80000, RZ, 0xc0, !PT ;  /* 0x000800000eff7812 */ /* 0x000fc4000782c0ff */
[----:B0-----:R-:W-:Y:S01]  /*91240*/  PRMT R0, R6, 0x7770, RZ ;  /* 0x0000777006007816 */ /* 0x001fe200000000ff */
[----:B------:R-:W3:Y:S04]  /*91250*/  LDL.LU.64 R10, [R1+0x1798] ;  /* 0x00179800010a7983 */ /* 0x000ee80000300a00 */
[----:B------:R-:W3:Y:S06]  /*91260*/  LDL.LU R13, [R1+0x314] ;  /* 0x00031400010d7983 */ /* 0x000eec0000300800 */
        /* <DEDUP_REMOVED lines=38> */
[----:B---3--:R0:W-:Y:S02]  /*914d0*/  @P6 STG.E.U8 desc[UR40][R10.64], R0 ;  /* 0x000000000a006986 */ /* 0x0081e4000c101128 */
[----:B0-----:R-:W-:-:S05]  /*914e0*/  PRMT R0, R13, 0x7770, RZ ;  /* 0x000077700d007816 */ /* 0x001fca00000000ff */
[----:B----4-:R0:W-:Y:S04]  /*914f0*/  @P0 STG.E.U8 desc[UR40][R8.64], R0 ;  /* 0x0000000008000986 */ /* 0x0101e8000c101128 */
[----:B0-----:R-:W3:Y:S04]  /*91500*/  LDL.LU.64 R8, [R1+0x17b8] ;  /* 0x0017b80001087983 */ /* 0x001ee80000300a00 */
[----:B------:R-:W4:Y:S04]  /*91510*/  LDL.LU.64 R10, [R1+0x17c8] ;  /* 0x0017c800010a7983 */ /* 0x000f280000300a00 */
[----:B------:R-:W4:Y:S04]  /*91520*/  LDL.LU.64 R4, [R1+0x17d0] ;  /* 0x0017d00001047983 */ /* 0x000f280000300a00 */
[----:B------:R-:W4:Y:S04]  /*91530*/  LDL.LU.64 R22, [R1+0x17e0] ;  /* 0x0017e00001167983 */ /* 0x000f280000300a00 */
[----:B------:R-:W4:Y:S04]  /*91540*/  LDL.LU.64 R20, [R1+0x17f0] ;  /* 0x0017f00001147983 */ /* 0x000f280000300a00 */
[----:B------:R-:W4:Y:S01]  /*91550*/  LDL.LU R2, [R1+0x324] ;  /* 0x0003240001027983 */ /* 0x000f220000300800 */
[----:B------:R-:W-:-:S02]  /*91560*/  LOP3.LUT P3, RZ, R29, 0x2000, RZ, 0xc0, !PT ;  /* 0x000020001dff7812 */ /* 0x000fc4000786c0ff */
[----:B------:R-:W-:Y:S01]  /*91570*/  LOP3.LUT P4, RZ, R29, 0x4000, RZ, 0xc0, !PT ;  /* 0x000040001dff7812 */ /* 0x000fe2000788c0ff */
[----:B------:R-:W4:Y:S01]  /*91580*/  LDL.LU.64 R18, [R1+0x17e8] ;  /* 0x0017e80001127983 */ /* 0x000f220000300a00 */
[----:B------:R-:W-:Y:S02]  /*91590*/  PRMT R0, R13, 0x7771, RZ ;  /* 0x000077710d007816 */ /* 0x000fe400000000ff */
        /* <DEDUP_REMOVED lines=14> */
[----:B--2---:R0:W-:Y:S02]  /*91680*/  @P3 STG.E.U8 desc[UR40][R16.64], R0 ;  /* 0x0000000010003986 */ /* 0x0041e4000c101128 */
[----:B0-----:R-:W-:Y:S02]  /*91690*/  PRMT R0, R13, 0x7772, RZ ;  /* 0x000077720d007816 */ /* 0x001fe400000000ff */
[----:B------:R-:W2:Y:S04]  /*916a0*/  LDL.LU R17, [R1+0x308] ;  /* 0x0003080001117983 */ /* 0x000ea80000300800 */
[----:B---3--:R0:W-:Y:S04]  /*916b0*/  @P4 STG.E.U8 desc[UR40][R8.64], R0 ;  /* 0x0000000008004986 */ /* 0x0081e8000c101128 */
[----:B0-----:R-:W3:Y:S01]  /*916c0*/  LDL.LU.64 R8, [R1+0x408] ;  /* 0x0004080001087983 */ /* 0x001ee20000300a00 */
[----:B------:R-:W-:-:S02]  /*916d0*/  @P0 LOP3.LUT R14, R14, 0x200, RZ, 0xfc, !PT ;  /* 0x000002000e0e0812 */ /* 0x000fc400078efcff */
[----:B------:R-:W-:Y:S02]  /*916e0*/  LOP3.LUT P0, RZ, R29, 0x100000, RZ, 0xc0, !PT ;  /* 0x001000001dff7812 */ /* 0x000fe4000780c0ff */
[----:B------:R-:W-:Y:S02]  /*916f0*/  LOP3.LUT R14, R14, 0xfffffbff, RZ, 0xc0, !PT ;  /* 0xfffffbff0e0e7812 */ /* 0x000fe400078ec0ff */
[----:B------:R-:W-:Y:S02]  /*91700*/  PRMT R0, R13, 0x7773, RZ ;  /* 0x000077730d007816 */ /* 0x000fe400000000ff */
[----:B------:R-:W-:Y:S01]  /*91710*/  LOP3.LUT P5, RZ, R29, 0x8000, RZ, 0xc0, !PT ;  /* 0x000080001dff7812 */ /* 0x000fe200078ac0ff */
[----:B------:R-:W3:Y:S06]  /*91720*/  LDL.LU.64 R12, [R1+0x1800] ;  /* 0x00180000010c7983 */ /* 0x000eec0000300a00 */
[----:B------:R-:W-:-:S02]  /*91730*/  @P0 LOP3.LUT R14, R14, 0x400, RZ, 0xfc, !PT ;  /* 0x000004000e0e0812 */ /* 0x000fc400078efcff */
[C---:B------:R-:W-:Y:S02]  /*91740*/  LOP3.LUT P0, RZ, R29.reuse, 0x80000, RZ, 0xc0, !PT ;  /* 0x000800001dff7812 */ /* 0x040fe4000780c0ff */
[----:B------:R-:W-:Y:S02]  /*91750*/  LOP3.LUT R14, R14, 0xfffff7ff, RZ, 0xc0, !PT ;  /* 0xfffff7ff0e0e7812 */ /* 0x000fe400078ec0ff */
[----:B------:R-:W-:Y:S01]  /*91760*/  LOP3.LUT P6, RZ, R29, 0x10000, RZ, 0xc0, !PT ;  /* 0x000100001dff7812 */ /* 0x000fe200078cc0ff */
[----:B----4-:R0:W-:Y:S08]  /*91770*/  @P5 STG.E.U8 desc[UR40][R10.64], R0 ;  /* 0x000000000a005986 */ /* 0x0101f0000c101128 */
[----:B------:R-:W-:-:S02]  /*91780*/  @P0 LOP3.LUT R14, R14, 0x800, RZ, 0xfc, !PT ;  /* 0x000008000e0e0812 */ /* 0x000fc400078efcff */
[C---:B------:R-:W-:Y:S01]  /*91790*/  LOP3.LUT P0, RZ, R29.reuse, 0x40000, RZ, 0xc0, !PT ;  /* 0x000400001dff7812 */ /* 0x040fe2000780c0ff */
[----:B0-----:R-:W4:Y:S01]  /*917a0*/  LDL.LU.64 R10, [R1+0x19e0] ;  /* 0x0019e000010a7983 */ /* 0x001f220000300a00 */
[----:B------:R-:W-:Y:S02]  /*917b0*/  PRMT R0, R2, 0x7770, RZ ;  /* 0x0000777002007816 */ /* 0x000fe400000000ff */
[----:B------:R-:W-:Y:S01]  /*917c0*/  LOP3.LUT R14, R14, 0xffffefff, RZ, 0xc0, !PT ;  /* 0xffffefff0e0e7812 */ /* 0x000fe200078ec0ff */
[----:B------:R-:W4:Y:S01]  /*917d0*/  LDL.LU R7, [R1+0x2f8] ;  /* 0x0002f80001077983 */ /* 0x000f220000300800 */
[C---:B------:R-:W-:Y:S02]  /*917e0*/  LOP3.LUT P1, RZ, R29.reuse, 0x4000000, RZ, 0xc0, !PT ;  /* 0x040000001dff7812 */ /* 0x040fe4000782c0ff */
[C---:B------:R-:W-:Y:S01]  /*917f0*/  LOP3.LUT P2, RZ, R29.reuse, 0x8000000, RZ, 0xc0, !PT ;  /* 0x080000001dff7812 */ /* 0x040fe2000784c0ff */
[----:B------:R0:W-:Y:S01]  /*91800*/  @P6 STG.E.U8 desc[UR40][R4.64], R0 ;  /* 0x0000000004006986 */ /* 0x0001e2000c101128 */
[----:B------:R-:W-:-:S02]  /*91810*/  LOP3.LUT P3, RZ, R29, 0x10000000, RZ, 0xc0, !PT ;  /* 0x100000001dff7812 */ /* 0x000fc4000786c0ff */
[C---:B------:R-:W-:Y:S02]  /*91820*/  LOP3.LUT P4, RZ, R29.reuse, 0x20000000, RZ, 0xc0, !PT ;  /* 0x200000001dff7812 */ /* 0x040fe4000788c0ff */
[C---:B------:R-:W-:Y:S02]  /*91830*/  LOP3.LUT P5, RZ, R29.reuse, 0x40000000, RZ, 0xc0, !PT ;  /* 0x400000001dff7812 */ /* 0x040fe400078ac0ff */
[----:B------:R-:W-:Y:S02]  /*91840*/  @P0 LOP3.LUT R14, R14, 0x1000, RZ, 0xfc, !PT ;  /* 0x000010000e0e0812 */ /* 0x000fe400078efcff */
[C---:B------:R-:W-:Y:S01]  /*91850*/  LOP3.LUT P0, RZ, R29.reuse, 0x20000, RZ, 0xc0, !PT ;  /* 0x000200001dff7812 */ /* 0x040fe2000780c0ff */
[----:B------:R-:W4:Y:S01]  /*91860*/  LDL.LU.64 R26, [R1+0x19f0] ;  /* 0x0019f000011a7983 */ /* 0x000f220000300a00 */
[----:B------:R-:W-:-:S03]  /*91870*/  LOP3.LUT P6, RZ, R29, 0x80000000, RZ, 0xc0, !PT ;  /* 0x800000001dff7812 */ /* 0x000fc600078cc0ff */
[----:B------:R-:W4:Y:S04]  /*91880*/  LDL.LU.64 R28, [R1+0x19e8] ;  /* 0x0019e800011c7983 */ /* 0x000f280000300a00 */
[----:B------:R-:W4:Y:S01]  /*91890*/  LDL.LU.64 R24, [R1+0x19f8] ;  /* 0x0019f80001187983 */ /* 0x000f220000300a00 */
[----:B0-----:R-:W-:-:S03]  /*918a0*/  PRMT R0, R2, 0x7771, RZ ;  /* 0x0000777102007816 */ /* 0x001fc600000000ff */
[----:B------:R-:W4:Y:S04]  /*918b0*/  LDL.LU.64 R4, [R1+0x1a10] ;  /* 0x001a100001047983 */ /* 0x000f280000300a00 */
[----:B------:R0:W-:Y:S01]  /*918c0*/  @P0 STG.E.U8 desc[UR40][R22.64], R0 ;  /* 0x0000000016000986 */ /* 0x0001e2000c101128 */
[----:B------:R-:W-:Y:S02]  /*918d0*/  LOP3.LUT P0, RZ, R14, 0x1000, RZ, 0xc0, !PT ;  /* 0x000010000eff7812 */ /* 0x000fe4000780c0ff */
[----:B0-----:R-:W-:Y:S01]  /*918e0*/  PRMT R0, R2, 0x7772, RZ ;  /* 0x0000777202007816 */ /* 0x001fe200000000ff */
[----:B------:R-:W4:Y:S04]  /*918f0*/  LDL.LU.64 R22, [R1+0x1a08] ;  /* 0x001a080001167983 */ /* 0x000f280000300a00 */
[----:B------:R-:W4:Y:S06]  /*91900*/  LDL.LU R16, [R1+0x318] ;  /* 0x0003180001107983 */ /* 0x000f2c0000300800 */
[----:B------:R0:W-:Y:S01]  /*91910*/  @P0 STG.E.U8 desc[UR40][R20.64], R0 ;  /* 0x0000000014000986 */ /* 0x0001e2000c101128 */
[----:B------:R-:W-:-:S02]  /*91920*/  LOP3.LUT P0, RZ, R14, 0x800, RZ, 0xc0, !PT ;  /* 0x000008000eff7812 */ /* 0x000fc4000780c0ff */
[----:B0-----:R-:W-:Y:S01]  /*91930*/  PRMT R0, R2, 0x7773, RZ ;  /* 0x0000777302007816 */ /* 0x001fe200000000ff */
[----:B------:R-:W4:Y:S04]  /*91940*/  LDL.LU.64 R20, [R1+0x1a00] ;  /* 0x001a000001147983 */ /* 0x000f280000300a00 */
[----:B------:R-:W4:Y:S06]  /*91950*/  LDL.LU.64 R2, [R1+0x1a18] ;  /* 0x001a180001027983 */ /* 0x000f2c0000300a00 */
[----:B------:R0:W-:Y:S01]  /*91960*/  @P0 STG.E.U8 desc[UR40][R18.64], R0 ;  /* 0x0000000012000986 */ /* 0x0001e2000c101128 */
[----:B------:R-:W-:-:S03]  /*91970*/  LOP3.LUT P0, RZ, R14, 0x400, RZ, 0xc0, !PT ;  /* 0x000004000eff7812 */ /* 0x000fc6000780c0ff */
[----:B0-----:R-:W4:Y:S01]  /*91980*/  LDL.LU.64 R18, [R1+0x1a20] ;  /* 0x001a200001127983 */ /* 0x001f220000300a00 */
[----:B--2---:R-:W-:-:S09]  /*91990*/  PRMT R0, R17, 0x7770, RZ ;  /* 0x0000777011007816 */ /* 0x004fd200000000ff */
[----:B---3--:R0:W-:Y:S04]  /*919a0*/  @P0 STG.E.U8 desc[UR40][R8.64], R0 ;  /* 0x0000000008000986 */ /* 0x0081e8000c101128 */
[----:B0-----:R-:W2:Y:S01]  /*919b0*/  LDL.LU.64 R8, [R1+0x1a28] ;  /* 0x001a280001087983 */ /* 0x001ea20000300a00 */
[----:B------:R-:W-:Y:S02]  /*919c0*/  LOP3.LUT P0, RZ, R14, 0x200, RZ, 0xc0, !PT ;  /* 0x000002000eff7812 */ /* 0x000fe4000780c0ff */
[----:B------:R-:W-:-:S11]  /*919d0*/  PRMT R0, R17, 0x7771, RZ ;  /* 0x0000777111007816 */ /* 0x000fd600000000ff */
[----:B------:R0:W-:Y:S01]  /*919e0*/  @P0 STG.E.U8 desc[UR40][R12.64], R0 ;  /* 0x000000000c000986 */ /* 0x0001e2000c101128 */
[C---:B------:R-:W-:Y:S02]  /*919f0*/  LOP3.LUT P0, RZ, R14.reuse, 0x100, RZ, 0xc0, !PT ;  /* 0x000001000eff7812 */ /* 0x040fe4000780c0ff */
[----:B0-----:R-:W-:Y:S01]  /*91a00*/  PRMT R0, R17, 0x7772, RZ ;  /* 0x0000777211007816 */ /* 0x001fe200000000ff */
[----:B------:R-:W3:Y:S10]  /*91a10*/  LDL.LU.64 R12, [R1+0x2550] ;  /* 0x00255000010c7983 */ /* 0x000ef40000300a00 */
[----:B----4-:R0:W-:Y:S01]  /*91a20*/  @P0 STG.E.U8 desc[UR40][R10.64], R0 ;  /* 0x000000000a000986 */ /* 0x0101e2000c101128 */
[----:B------:R-:W-:-:S02]  /*91a30*/  LOP3.LUT P0, RZ, R14, 0x80, RZ, 0xc0, !PT ;  /* 0x000000800eff7812 */ /* 0x000fc4000780c0ff */
[----:B0-----:R-:W-:Y:S01]  /*91a40*/  PRMT R0, R17, 0x7773, RZ ;  /* 0x0000777311007816 */ /* 0x001fe200000000ff */
[----:B------:R-:W4:Y:S10]  /*91a50*/  LDL.LU.64 R10, [R1+0x2548] ;  /* 0x00254800010a7983 */ /* 0x000f340000300a00 */
[----:B------:R0:W-:Y:S01]  /*91a60*/  @P0 STG.E.U8 desc[UR40][R28.64], R0 ;  /* 0x000000001c000986 */ /* 0x0001e2000c101128 */
[----:B------:R-:W-:-:S02]  /*91a70*/  LOP3.LUT P0, RZ, R14, 0x40, RZ, 0xc0, !PT ;  /* 0x000000400eff7812 */ /* 0x000fc4000780c0ff */
[----:B0-----:R-:W-:-:S11]  /*91a80*/  PRMT R0, R7, 0x7770, RZ ;  /* 0x0000777007007816 */ /* 0x001fd600000000ff */
[----:B------:R0:W-:Y:S01]  /*91a90*/  @P0 STG.E.U8 desc[UR40][R26.64], R0 ;  /* 0x000000001a000986 */ /* 0x0001e2000c101128 */
[----:B------:R-:W-:Y:S02]  /*91aa0*/  LOP3.LUT P0, RZ, R14, 0x20, RZ, 0xc0, !PT ;  /* 0x000000200eff7812 */ /* 0x000fe4000780c0ff */
[----:B0-----:R-:W-:-:S11]  /*91ab0*/  PRMT R0, R7, 0x7771, RZ ;  /* 0x0000777107007816 */ /* 0x001fd600000000ff */
[----:B------:R0:W-:Y:S02]  /*91ac0*/  @P0 STG.E.U8 desc[UR40][R24.64], R0 ;  /* 0x0000000018000986 */ /* 0x0001e4000c101128 */
[C---:B0-----:R-:W-:Y:S02]  /*91ad0*/  PRMT R0, R7.reuse, 0x7772, RZ ;  /* 0x0000777207007816 */ /* 0x041fe400000000ff */
[----:B------:R-:W3:Y:S04]  /*91ae0*/  LDL.LU R24, [R1+0x1178] ;  /* 0x0011780001187983 */ /* 0x000ee80000300800 */
[----:B------:R0:W-:Y:S02]  /*91af0*/  @P1 STG.E.U8 desc[UR40][R4.64], R0 ;  /* 0x0000000004001986 */ /* 0x0001e4000c101128 */
[----:B0-----:R-:W-:-:S02]  /*91b00*/  PRMT R0, R7, 0x7773, RZ ;  /* 0x0000777307007816 */ /* 0x001fc400000000ff */
[----:B------:R-:W4:Y:S04]  /*91b10*/  LDL.LU R7, [R1+0x328] ;  /* 0x0003280001077983 */ /* 0x000f280000300800 */
[----:B------:R0:W-:Y:S04]  /*91b20*/  @P2 STG.E.U8 desc[UR40][R22.64], R0 ;  /* 0x0000000016002986 */ /* 0x0001e8000c101128 */
[----:B------:R-:W4:Y:S04]  /*91b30*/  LDL.LU.64 R26, [R1+0x1a30] ;  /* 0x001a3000011a7983 */ /* 0x000f280000300a00 */
[----:B------:R-:W4:Y:S01]  /*91b40*/  LDL.LU.64 R4, [R1+0x1a38] ;  /* 0x001a380001047983 */ /* 0x000f220000300a00 */
[----:B0-----:R-:W-:-:S05]  /*91b50*/  PRMT R0, R16, 0x7770, RZ ;  /* 0x0000777010007816 */ /* 0x001fca00000000ff */
[----:B------:R0:W-:Y:S02]  /*91b60*/  @P3 STG.E.U8 desc[UR40][R20.64], R0 ;  /* 0x0000000014003986 */ /* 0x0001e4000c101128 */
[C---:B0-----:R-:W-:Y:S02]  /*91b70*/  PRMT R0, R16.reuse, 0x7771, RZ ;  /* 0x0000777110007816 */ /* 0x041fe400000000ff */
[----:B------:R-:W4:Y:S04]  /*91b80*/  LDL.LU R20, [R1+0x30c] ;  /* 0x00030c0001147983 */ /* 0x000f280000300800 */
[----:B------:R0:W-:Y:S02]  /*91b90*/  @P4 STG.E.U8 desc[UR40][R2.64], R0 ;  /* 0x0000000002004986 */ /* 0x0001e4000c101128 */
[----:B0-----:R-:W-:-:S05]  /*91ba0*/  PRMT R0, R16, 0x7772, RZ ;  /* 0x0000777210007816 */ /* 0x001fca00000000ff */
[----:B------:R0:W-:Y:S02]  /*91bb0*/  @P5 STG.E.U8 desc[UR40][R18.64], R0 ;  /* 0x0000000012005986 */ /* 0x0001e4000c101128 */
[----:B0-----:R-:W-:Y:S02]  /*91bc0*/  PRMT R0, R16, 0x7773, RZ ;  /* 0x0000777310007816 */ /* 0x001fe400000000ff */
[C---:B------:R-:W-:Y:S02]  /*91bd0*/  LOP3.LUT P0, RZ, R14.reuse, 0x10, RZ, 0xc0, !PT ;  /* 0x000000100eff7812 */ /* 0x040fe4000780c0ff */
[C---:B------:R-:W-:Y:S02]  /*91be0*/  LOP3.LUT P1, RZ, R14.reuse, 0x1, RZ, 0xc0, !PT ;  /* 0x000000010eff7812 */ /* 0x040fe4000782c0ff */
[C---:B------:R-:W-:Y:S02]  /*91bf0*/  LOP3.LUT P2, RZ, R14.reuse, 0x2, RZ, 0xc0, !PT ;  /* 0x000000020eff7812 */ /* 0x040fe4000784c0ff */
[----:B------:R-:W-:-:S02]  /*91c00*/  LOP3.LUT P3, RZ, R14, 0x4, RZ, 0xc0, !PT ;  /* 0x000000040eff7812 */ /* 0x000fc4000786c0ff */
[----:B------:R-:W-:Y:S02]  /*91c10*/  LOP3.LUT P4, RZ, R14, 0x8, RZ, 0xc0, !PT ;  /* 0x000000080eff7812 */ /* 0x000fe4000788c0ff */
[C---:B------:R-:W-:Y:S01]  /*91c20*/  LOP3.LUT P5, RZ, R15.reuse, 0x200, RZ, 0xc0, !PT ;  /* 0x000002000fff7812 */ /* 0x040fe200078ac0ff */
[----:B--2---:R0:W-:Y:S01]  /*91c30*/  @P6 STG.E.U8 desc[UR40][R8.64], R0 ;  /* 0x0000000008006986 */ /* 0x0041e2000c101128 */
[----:B------:R-:W-:-:S03]  /*91c40*/  LOP3.LUT P6, RZ, R15, 0x400, RZ, 0xc0, !PT ;  /* 0x000004000fff7812 */ /* 0x000fc600078cc0ff */
[----:B0-----:R-:W2:Y:S04]  /*91c50*/  LDL.LU.64 R8, [R1+0x1a60] ;  /* 0x001a600001087983 */ /* 0x001ea80000300a00 */
[----:B------:R-:W2:Y:S04]  /*91c60*/  LDL.LU.64 R18, [R1+0x1a40] ;  /* 0x001a400001127983 */ /* 0x000ea80000300a00 */
[----:B------:R-:W2:Y:S04]  /*91c70*/  LDL.LU.64 R16, [R1+0x410] ;  /* 0x0004100001107983 */ /* 0x000ea80000300a00 */
[----:B------:R-:W2:Y:S04]  /*91c80*/  LDL.LU R23, [R1+0x13dc] ;  /* 0x0013dc0001177983 */ /* 0x000ea80000300800 */
[----:B------:R-:W2:Y:S04]  /*91c90*/  LDL.LU.64 R14, [R1+0x1a58] ;  /* 0x001a5800010e7983 */ /* 0x000ea80000300a00 */
[----:B------:R-:W2:Y:S01]  /*91ca0*/  LDL.LU.64 R28, [R1+0x1a48] ;  /* 0x001a4800011c7983 */ /* 0x000ea20000300a00 */
[----:B---3--:R-:W-:Y:S01]  /*91cb0*/  VIADD R0, R24, 0x5c ;  /* 0x0000005c18007836 */ /* 0x008fe20000000000 */
[----:B----4-:R-:W-:-:S05]  /*91cc0*/  PRMT R2, R7, 0x7770, RZ ;  /* 0x0000777007027816 */ /* 0x010fca00000000ff */
[----:B------:R0:W-:Y:S01]  /*91cd0*/  @P1 STG.E.U8 desc[UR40][R26.64], R2 ;  /* 0x000000021a001986 */ /* 0x0001e2000c101128 */
[----:B------:R-:W-:Y:S01]  /*91ce0*/  ISETP.GE.AND P1, PT, R0, UR29, PT ;  /* 0x0000001d00007c0c */ /* 0x000fe2000bf26270 */
[----:B------:R-:W-:Y:S01]  /*91cf0*/  VIADD R0, R24, 0x5d ;  /* 0x0000005d18007836 */ /* 0x000fe20000000000 */
[C---:B------:R-:W-:Y:S01]  /*91d00*/  PRMT R6, R7.reuse, 0x7773, RZ ;  /* 0x0000777307067816 */ /* 0x040fe200000000ff */
[----:B------:R-:W3:Y:S01]  /*91d10*/  LDCU.64 UR28, c[0x0][0x398] ;  /* 0x00007300ff1c77ac */ /* 0x000ee20008000a00 */
[C---:B0-----:R-:W-:Y:S01]  /*91d20*/  PRMT R2, R7.reuse, 0x7771, RZ ;  /* 0x0000777107027816 */ /* 0x041fe200000000ff */
[----:B------:R-:W4:Y:S04]  /*91d30*/  LDL.LU.64 R26, [R1+0x1a70] ;  /* 0x001a7000011a7983 */ /* 0x000f280000300a00 */
[----:B------:R-:W3:Y:S04]  /*91d40*/  LDL.LU R22, [R1+0x2fc] ;  /* 0x0002fc0001167983 */ /* 0x000ee80000300800 */
[----:B------:R0:W-:Y:S01]  /*91d50*/  @P2 STG.E.U8 desc[UR40][R4.64], R2 ;  /* 0x0000000204002986 */ /* 0x0001e2000c101128 */
[----:B------:R-:W-:Y:S01]  /*91d60*/  ISETP.GE.AND P2, PT, R0, UR27, PT ;  /* 0x0000001b00007c0c */ /* 0x000fe2000bf46270 */
[----:B------:R-:W1:Y:S01]  /*91d70*/  LDCU.64 UR26, c[0x0][0x398] ;  /* 0x00007300ff1a77ac */ /* 0x000e620008000a00 */
[----:B0-----:R-:W-:-:S02]  /*91d80*/  PRMT R4, R7, 0x7772, RZ ;  /* 0x0000777207047816 */ /* 0x001fc400000000ff */
[C---:B------:R-:W-:Y:S02]  /*91d90*/  PRMT R0, R20.reuse, 0x7770, RZ ;  /* 0x0000777014007816 */ /* 0x040fe400000000ff */
[C---:B------:R-:W-:Y:S02]  /*91da0*/  PRMT R2, R20.reuse, 0x7771, RZ ;  /* 0x0000777114027816 */ /* 0x040fe400000000ff */
[C---:B------:R-:W-:Y:S02]  /*91db0*/  PRMT R3, R20.reuse, 0x7772, RZ ;  /* 0x0000777214037816 */ /* 0x040fe400000000ff */
[----:B------:R-:W-:Y:S02]  /*91dc0*/  PRMT R5, R20, 0x7773, RZ ;  /* 0x0000777314057816 */ /* 0x000fe400000000ff */
[----:B------:R-:W4:Y:S04]  /*91dd0*/  LDL.LU.64 R20, [R1+0x1a68] ;  /* 0x001a680001147983 */ /* 0x000f280000300a00 */
[----:B--2---:R0:W-:Y:S04]  /*91de0*/  @P3 STG.E.U8 desc[UR40][R8.64], R4 ;  /* 0x0000000408003986 */ /* 0x0041e8000c101128 */
[----:B0-----:R-:W2:Y:S04]  /*91df0*/  LDL.LU.64 R8, [R1+0x2540] ;  /* 0x0025400001087983 */ /* 0x001ea80000300a00 */
[----:B------:R0:W-:Y:S04]  /*91e00*/  @P4 STG.E.U8 desc[UR40][R14.64], R6 ;  /* 0x000000060e004986 */ /* 0x0001e8000c101128 */
[----:B0-----:R-:W4:Y:S04]  /*91e10*/  LDL.LU.64 R6, [R1+0x1a50] ;  /* 0x001a500001067983 */ /* 0x001f280000300a00 */
[----:B------:R-:W-:Y:S04]  /*91e20*/  @P5 STG.E.U8 desc[UR40][R18.64], R0 ;  /* 0x0000000012005986 */ /* 0x000fe8000c101128 */
[----:B------:R-:W4:Y:S04]  /*91e30*/  LDL.LU R14, [R1+0x13e0] ;  /* 0x0013e000010e7983 */ /* 0x000f280000300800 */
[----:B------:R0:W-:Y:S04]  /*91e40*/  @P6 STG.E.U8 desc[UR40][R16.64], R2 ;  /* 0x0000000210006986 */ /* 0x0001e8000c101128 */
[----:B0-----:R-:W4:Y:S01]  /*91e50*/  LDL.LU.64 R16, [R1+0x1a88] ;  /* 0x001a880001107983 */ /* 0x001f220000300a00 */
[----:B------:R-:W-:-:S03]  /*91e60*/  ISETP.LT.AND P3, PT, R23, UR30, !P0 ;  /* 0x0000001e17007c0c */ /* 0x000fc6000c761270 */
[----:B------:R-:W4:Y:S01]  /*91e70*/  LDL.LU R18, [R1+0x31c] ;  /* 0x00031c0001127983 */ /* 0x000f220000300800 */
[----:B------:R-:W-:Y:S01]  /*91e80*/  VIADD R0, R24, 0x57 ;  /* 0x0000005718007836 */ /* 0x000fe20000000000 */
[----:B------:R-:W-:Y:S01]  /*91e90*/  ISETP.LT.AND P6, PT, R10, UR32, !P0 ;  /* 0x000000200a007c0c */ /* 0x000fe2000c7c1270 */
[----:B------:R-:W0:Y:S01]  /*91ea0*/  LDCU UR30, c[0x0][0x398] ;  /* 0x00007300ff1e77ac */ /* 0x000e220008000800 */
[----:B------:R-:W0:Y:S01]  /*91eb0*/  LDCU UR32, c[0x0][0x398] ;  /* 0x00007300ff2077ac */ /* 0x000e220008000800 */
[----:B---3--:R-:W-:Y:S02]  /*91ec0*/  PRMT R2, R22, 0x7771, RZ ;  /* 0x0000777116027816 */ /* 0x008fe400000000ff */
[----:B--2---:R-:W-:Y:S02]  /*91ed0*/  ISETP.LT.AND P4, PT, R8, UR28, !P0 ;  /* 0x0000001c08007c0c */ /* 0x004fe4000c781270 */
[----:B-1----:R-:W-:Y:S01]  /*91ee0*/  ISETP.LT.AND P5, PT, R9, UR26, !P0 ;  /* 0x0000001a09007c0c */ /* 0x002fe2000c7a1270 */
[----:B------:R-:W1:Y:S01]  /*91ef0*/  LDCU UR26, c[0x0][0x398] ;  /* 0x00007300ff1a77ac */ /* 0x000e620008000800 */
[----:B------:R-:W2:Y:S01]  /*91f00*/  LDCU UR28, c[0x0][0x398] ;  /* 0x00007300ff1c77ac */ /* 0x000ea20008000800 */
[----:B----4-:R3:W-:Y:S08]  /*91f10*/  @P3 STG.E.U8 desc[UR40][R6.64], R3 ;  /* 0x0000000306003986 */ /* 0x0107f0000c101128 */
[----:B------:R4:W-:Y:S01]  /*91f20*/  @P4 STG.E.U8 desc[UR40][R28.64], R5 ;  /* 0x000000051c004986 */ /* 0x0009e2000c101128 */
[----:B------:R-:W-:-:S02]  /*91f30*/  ISETP.GE.AND P3, PT, R0, UR25, PT ;  /* 0x0000001900007c0c */ /* 0x000fc4000bf66270 */
[----:B------:R-:W-:Y:S01]  /*91f40*/  PRMT R0, R22, 0x7770, RZ ;  /* 0x0000777016007816 */ /* 0x000fe200000000ff */
[----:B---3--:R-:W3:Y:S04]  /*91f50*/  LDL.LU.64 R6, [R1+0x1a78] ;  /* 0x001a780001067983 */ /* 0x008ee80000300a00 */
[----:B----4-:R-:W4:Y:S04]  /*91f60*/  LDL.LU.64 R4, [R1+0x1a80] ;  /* 0x001a800001047983 */ /* 0x010f280000300a00 */
[----:B------:R0:W-:Y:S04]  /*91f70*/  @P5 STG.E.U8 desc[UR40][R26.64], R0 ;  /* 0x000000001a005986 */ /* 0x0001e8000c101128 */
[----:B------:R-:W2:Y:S01]  /*91f80*/  LDL.LU.64 R28, [R1+0x1aa0] ;  /* 0x001aa000011c7983 */ /* 0x000ea20000300a00 */
[----:B------:R-:W-:-:S03]  /*91f90*/  ISETP.LT.AND P4, PT, R11, UR34, !P0 ;  /* 0x000000220b007c0c */ /* 0x000fc6000c781270 */
[----:B------:R1:W-:Y:S01]  /*91fa0*/  @P6 STG.E.U8 desc[UR40][R20.64], R2 ;  /* 0x0000000214006986 */ /* 0x0003e2000c101128 */
[----:B------:R-:W1:Y:S03]  /*91fb0*/  LDCU.64 UR24, c[0x0][0x398] ;  /* 0x00007300ff1877ac */ /* 0x000e660008000a00 */
[----:B0-----:R-:W2:Y:S04]  /*91fc0*/  LDL.LU.64 R26, [R1+0x1a98] ;  /* 0x001a9800011a7983 */ /* 0x001ea80000300a00 */
[----:B-1----:R-:W2:Y:S04]  /*91fd0*/  LDL.LU.64 R20, [R1+0x1a90] ;  /* 0x001a900001147983 */ /* 0x002ea80000300a00 */
[----:B------:R-:W2:Y:S01]  /*91fe0*/  LDL.LU R19, [R1+0x32c] ;  /* 0x00032c0001137983 */ /* 0x000ea20000300800 */
[----:B------:R-:W-:Y:S01]  /*91ff0*/  PRMT R2, R22, 0x7772, RZ ;  /* 0x0000777216027816 */ /* 0x000fe200000000ff */
[----:B------:R-:W-:-:S02]  /*92000*/  VIADD R0, R24, 0x58 ;  /* 0x0000005818007836 */ /* 0x000fc40000000000 */
[----:B------:R0:W-:Y:S04]  /*92010*/  STL [R1+0x2538], R24 ;  /* 0x0025381801007387 */ /* 0x0001e80000100800 */
[----:B------:R1:W-:Y:S04]  /*92020*/  @P4 STG.E.U8 desc[UR40][R16.64], R2 ;  /* 0x0000000210004986 */ /* 0x0003e8000c101128 */
[----:B0-----:R-:W2:Y:S04]  /*92030*/  LDL.LU.64 R24, [R1+0x1ac8] ;  /* 0x001ac80001187983 */ /* 0x001ea80000300a00 */
[----:B-1----:R-:W2:Y:S01]  /*92040*/  LDL.LU.64 R16, [R1+0x1ac0] ;  /* 0x001ac00001107983 */ /* 0x002ea20000300a00 */
[----:B------:R-:W-:-:S02]  /*92050*/  ISETP.LT.AND P0, PT, R13, UR36, !P0 ;  /* 0x000000240d007c0c */ /* 0x000fc4000c701270 */
[----:B------:R-:W-:Y:S02]  /*92060*/  ISETP.LT.AND P6, PT, R12, UR38, !P3 ;  /* 0x000000260c007c0c */ /* 0x000fe4000dfc1270 */
[----:B------:R-:W-:Y:S02]  /*92070*/  ISETP.GE.AND P5, PT, R0, UR23, PT ;  /* 0x0000001700007c0c */ /* 0x000fe4000bfa6270 */
[----:B------:R-:W-:Y:S01]  /*92080*/  PRMT R0, R22, 0x7773, RZ ;  /* 0x0000777316007816 */ /* 0x000fe200000000ff */
[----:B------:R-:W0:Y:S01]  /*92090*/  LDCU.64 UR22, c[0x0][0x398] ;  /* 0x00007300ff1677ac */ /* 0x000e220008000a00 */
[----:B------:R-:W-:Y:S02]  /*920a0*/  ISETP.LT.AND P4, PT, R14, UR24, !P3 ;  /* 0x000000180e007c0c */ /* 0x000fe4000df81270 */
[C---:B------:R-:W-:Y:S02]  /*920b0*/  PRMT R2, R18.reuse, 0x7770, RZ ;  /* 0x0000777012027816 */ /* 0x040fe400000000ff */
[----:B------:R-:W-:Y:S01]  /*920c0*/  PRMT R3, R18, 0x7773, RZ ;  /* 0x0000777312037816 */ /* 0x000fe200000000ff */
[----:B------:R-:W1:Y:S01]  /*920d0*/  LDCU UR24, c[0x0][0x398] ;  /* 0x00007300ff1877ac */ /* 0x000e620008000800 */
[----:B----4-:R4:W-:Y:S01]  /*920e0*/  @P0 STG.E.U8 desc[UR40][R4.64], R0 ;  /* 0x0000000004000986 */ /* 0x0109e2000c101128 */
[----:B------:R-:W-:-:S03]  /*920f0*/  ISETP.LT.AND P0, PT, R23, UR42, !P3 ;  /* 0x0000002a17007c0c */ /* 0x000fc6000df01270 */
[----:B---3--:R3:W-:Y:S01]  /*92100*/  @P6 STG.E.U8 desc[UR40][R6.64], R2 ;  /* 0x0000000206006986 */ /* 0x0087e2000c101128 */
[----:B------:R-:W-:Y:S02]  /*92110*/  ISETP.LT.AND P6, PT, R8, UR44, !P3 ;  /* 0x0000002c08007c0c */ /* 0x000fe4000dfc1270 */
[C---:B----4-:R-:W-:Y:S02]  /*92120*/  PRMT R0, R18.reuse, 0x7772, RZ ;  /* 0x0000777212007816 */ /* 0x050fe400000000ff */
[----:B---3--:R-:W-:Y:S01]  /*92130*/  PRMT R2, R18, 0x7771, RZ ;  /* 0x0000777112027816 */ /* 0x008fe200000000ff */
[----:B------:R-:W3:Y:S04]  /*92140*/  LDL.LU.64 R6, [R1+0x418] ;  /* 0x0004180001067983 */ /* 0x000ee80000300a00 */
[----:B------:R-:W4:Y:S04]  /*92150*/  LDL.LU R18, [R1+0x340] ;  /* 0x0003400001127983 */ /* 0x000f280000300800 */
[----:B--2---:R2:W-:Y:S01]  /*92160*/  @P4 STG.E.U8 desc[UR40][R28.64], R2 ;  /* 0x000000021c004986 */ /* 0x0045e2000c101128 */
[----:B0-----:R-:W-:-:S03]  /*92170*/  ISETP.LT.AND P4, PT, R9, UR22, !P3 ;  /* 0x0000001609007c0c */ /* 0x001fc6000df81270 */
[----:B------:R0:W-:Y:S01]  /*92180*/  @P0 STG.E.U8 desc[UR40][R26.64], R0 ;  /* 0x000000001a000986 */ /* 0x0001e2000c101128 */
[----:B------:R-:W-:-:S03]  /*92190*/  ISETP.LT.AND P0, PT, R10, UR20, !P3 ;  /* 0x000000140a007c0c */ /* 0x000fc6000df01270 */
[----:B------:R1:W-:Y:S01]  /*921a0*/  @P6 STG.E.U8 desc[UR40][R20.64], R3 ;  /* 0x0000000314006986 */ /* 0x0003e2000c101128 */
[C---:B------:R-:W-:Y:S01]  /*921b0*/  PRMT R4, R19.reuse, 0x7773, RZ ;  /* 0x0000777313047816 */ /* 0x040fe200000000ff */
[----:B------:R-:W3:Y:S01]  /*921c0*/  LDCU UR22, c[0x0][0x398] ;  /* 0x00007300ff1677ac */ /* 0x000ee20008000800 */
[----:B------:R-:W3:Y:S01]  /*921d0*/  LDCU UR20, c[0x0][0x398] ;  /* 0x00007300ff1477ac */ /* 0x000ee20008000800 */
[C---:B--2---:R-:W-:Y:S01]  /*921e0*/  PRMT R2, R19.reuse, 0x7771, RZ ;  /* 0x0000777113027816 */ /* 0x044fe200000000ff */
[----:B0-----:R-:W2:Y:S04]  /*921f0*/  LDL.LU.64 R26, [R1+0x1ad8] ;  /* 0x001ad800011a7983 */ /* 0x001ea80000300a00 */
[----:B------:R-:W2:Y:S01]  /*92200*/  LDL.LU.64 R28, [R1+0x1ad0] ;  /* 0x001ad000011c7983 */ /* 0x000ea20000300a00 */
[----:B-1----:R-:W-:-:S03]  /*92210*/  PRMT R3, R19, 0x7770, RZ ;  /* 0x0000777013037816 */ /* 0x002fc600000000ff */
[----:B------:R-:W2:Y:S04]  /*92220*/  LDL.LU R20, [R1+0x350] ;  /* 0x0003500001147983 */ /* 0x000ea80000300800 */
[----:B------:R0:W-:Y:S04]  /*92230*/  @P4 STG.E.U8 desc[UR40][R24.64], R3 ;  /* 0x0000000318004986 */ /* 0x0001e8000c101128 */
[----:B------:R1:W-:Y:S04]  /*92240*/  @P0 STG.E.U8 desc[UR40][R16.64], R2 ;  /* 0x0000000210000986 */ /* 0x0003e8000c101128 */
[----:B0-----:R-:W2:Y:S04]  /*92250*/  LDL.LU R24, [R1+0x2538] ;  /* 0x0025380001187983 */ /* 0x001ea80000300800 */
[----:B-1----:R-:W2:Y:S04]  /*92260*/  LDL.LU.64 R2, [R1+0x1ab8] ;  /* 0x001ab80001027983 */ /* 0x002ea80000300a00 */
[----:B------:R-:W3:Y:S01]  /*92270*/  LDL.LU.64 R16, [R1+0x1ae0] ;  /* 0x001ae00001107983 */ /* 0x000ee20000300a00 */
[----:B------:R-:W-:-:S03]  /*92280*/  ISETP.LT.AND P0, PT, R14, UR30, !P5 ;  /* 0x0000001e0e007c0c */ /* 0x000fc6000ef01270 */
[----:B------:R0:W-:Y:S01]  /*92290*/  STL [R1+0x2534], R14 ;  /* 0x0025340e01007387 */ /* 0x0001e20000100800 */
[----:B------:R-:W-:Y:S02]  /*922a0*/  ISETP.LT.AND P6, PT, R11, UR26, !P3 ;  /* 0x0000001a0b007c0c */ /* 0x000fe4000dfc1270 */
[----:B------:R-:W-:Y:S02]  /*922b0*/  PRMT R0, R19, 0x7772, RZ ;  /* 0x0000777213007816 */ /* 0x000fe400000000ff */
[----:B------:R-:W-:Y:S01]  /*922c0*/  ISETP.LT.AND P4, PT, R12, UR24, !P5 ;  /* 0x000000180c007c0c */ /* 0x000fe2000ef81270 */
[----:B------:R-:W1:Y:S01]  /*922d0*/  LDCU UR30, c[0x0][0x398] ;  /* 0x00007300ff1e77ac */ /* 0x000e620008000800 */
[----:B0-----:R-:W4:Y:S01]  /*922e0*/  LDL.LU.64 R14, [R1+0x1ab0] ;  /* 0x001ab000010e7983 */ /* 0x001f220000300a00 */
[----:B------:R-:W-:Y:S01]  /*922f0*/  ISETP.LT.AND P3, PT, R13, UR28, !P3 ;  /* 0x0000001c0d007c0c */ /* 0x000fe2000df61270 */
[----:B------:R-:W0:Y:S01]  /*92300*/  LDCU UR26, c[0x0][0x398] ;  /* 0x00007300ff1a77ac */ /* 0x000e220008000800 */
[----:B------:R-:W0:Y:S01]  /*92310*/  LDCU UR24, c[0x0][0x398] ;  /* 0x00007300ff1877ac */ /* 0x000e220008000800 */
[----:B------:R-:W0:Y:S03]  /*92320*/  LDCU UR28, c[0x0][0x398] ;  /* 0x00007300ff1c77ac */ /* 0x000e260008000800 */
[----:B--2---:R-:W-:Y:S07]  /*92330*/  @P6 STG.E.U8 desc[UR40][R2.64], R0 ;  /* 0x0000000002006986 */ /* 0x004fee000c101128 */
[----:B---3--:R2:W-:Y:S04]  /*92340*/  @P3 STG.E.U8 desc[UR40][R6.64], R4 ;  /* 0x0000000406003986 */ /* 0x0085e8000c101128 */
[----:B--2---:R-:W2:Y:S01]  /*92350*/  LDL.LU.64 R4, [R1+0x1aa8] ;  /* 0x001aa80001047983 */ /* 0x004ea20000300a00 */
[----:B----4-:R-:W-:-:S03]  /*92360*/  PRMT R0, R18, 0x7770, RZ ;  /* 0x0000777012007816 */ /* 0x010fc600000000ff */
[----:B------:R-:W3:Y:S04]  /*92370*/  LDL.LU.64 R6, [R1+0x1af8] ;  /* 0x001af80001067983 */ /* 0x000ee80000300a00 */
[----:B------:R4:W-:Y:S04]  /*92380*/  @P4 STG.E.U8 desc[UR40][R14.64], R0 ;  /* 0x000000000e004986 */ /* 0x0009e8000c101128 */
[----:B----4-:R-:W4:Y:S01]  /*92390*/  LDL.LU.64 R14, [R1+0x1af0] ;  /* 0x001af000010e7983 */ /* 0x010f220000300a00 */
[----:B------:R-:W-:Y:S02]  /*923a0*/  ISETP.LT.AND P6, PT, R23, UR32, !P5 ;  /* 0x0000002017007c0c */ /* 0x000fe4000efc1270 */
[----:B------:R-:W-:-:S02]  /*923b0*/  ISETP.LT.AND P3, PT, R8, UR22, !P5 ;  /* 0x0000001608007c0c */ /* 0x000fc4000ef61270 */
[C---:B------:R-:W-:Y:S02]  /*923c0*/  PRMT R2, R18.reuse, 0x7771, RZ ;  /* 0x0000777112027816 */ /* 0x040fe400000000ff */
[C---:B------:R-:W-:Y:S02]  /*923d0*/  PRMT R0, R18.reuse, 0x7772, RZ ;  /* 0x0000777212007816 */ /* 0x040fe400000000ff */
[----:B------:R-:W-:Y:S01]  /*923e0*/  ISETP.LT.AND P4, PT, R9, UR20, !P5 ;  /* 0x0000001409007c0c */ /* 0x000fe2000ef81270 */
[----:B------:R-:W3:Y:S01]  /*923f0*/  LDL.LU R19, [R1+0x60] ;  /* 0x0000600001137983 */ /* 0x000ee20000300800 */
[----:B------:R-:W0:Y:S01]  /*92400*/  LDCU UR22, c[0x0][0x398] ;  /* 0x00007300ff1677ac */ /* 0x000e220008000800 */
[----:B------:R-:W0:Y:S01]  /*92410*/  LDCU UR20, c[0x0][0x398] ;  /* 0x00007300ff1477ac */ /* 0x000e220008000800 */
[----:B------:R-:W0:Y:S01]  /*92420*/  LDCU UR32, c[0x0][0x398] ;  /* 0x00007300ff2077ac */ /* 0x000e220008000800 */
[----:B--2---:R2:W-:Y:S04]  /*92430*/  @P0 STG.E.U8 desc[UR40][R4.64], R2 ;  /* 0x0000000204000986 */ /* 0x0045e8000c101128 */
[----:B------:R1:W-:Y:S01]  /*92440*/  @P6 STG.E.U8 desc[UR40][R26.64], R0 ;  /* 0x000000001a006986 */ /* 0x0003e2000c101128 */
[----:B0-----:R-:W-:Y:S01]  /*92450*/  ISETP.LT.AND P6, PT, R11, UR24, !P5 ;  /* 0x000000180b007c0c */ /* 0x001fe2000efc1270 */
[----:B------:R-:W0:Y:S01]  /*92460*/  LDCU UR24, c[0x0][0x398] ;  /* 0x00007300ff1877ac */ /* 0x000e220008000800 */
[----:B--2---:R-:W-:Y:S01]  /*92470*/  PRMT R2, R18, 0x7773, RZ ;  /* 0x0000777312027816 */ /* 0x004fe200000000ff */
[----:B-1----:R-:W-:Y:S01]  /*92480*/  VIADD R0, R24, 0x59 ;  /* 0x0000005918007836 */ /* 0x002fe20000000000 */
[----:B------:R-:W2:Y:S04]  /*92490*/  LDL.LU.64 R4, [R1+0x1b00] ;  /* 0x001b000001047983 */ /* 0x000ea80000300a00 */
[----:B------:R1:W-:Y:S01]  /*924a0*/  @P3 STG.E.U8 desc[UR40][R28.64], R2 ;  /* 0x000000021c003986 */ /* 0x0003e2000c101128 */
[----:B------:R-:W-:-:S03]  /*924b0*/  ISETP.LT.AND P3, PT, R10, UR26, !P5 ;  /* 0x0000001a0a007c0c */ /* 0x000fc6000ef61270 */
[----:B------:R-:W2:Y:S01]  /*924c0*/  LDL.LU.64 R26, [R1+0x1ae8] ;  /* 0x001ae800011a7983 */ /* 0x000ea20000300a00 */
[----:B------:R-:W-:Y:S02]  /*924d0*/  ISETP.GE.AND P0, PT, R0, UR11, PT ;  /* 0x0000000b00007c0c */ /* 0x000fe4000bf06270 */
[C---:B------:R-:W-:Y:S02]  /*924e0*/  PRMT R0, R20.reuse, 0x7771, RZ ;  /* 0x0000777114007816 */ /* 0x040fe400000000ff */
[C---:B-1----:R-:W-:Y:S01]  /*924f0*/  PRMT R2, R20.reuse, 0x7770, RZ ;  /* 0x0000777014027816 */ /* 0x042fe200000000ff */
[----:B------:R-:W2:Y:S01]  /*92500*/  LDL.LU.64 R28, [R1+0x1b10] ;  /* 0x001b1000011c7983 */ /* 0x000ea20000300a00 */
[----:B------:R-:W-:Y:S01]  /*92510*/  ISETP.LT.AND P5, PT, R13, UR28, !P5 ;  /* 0x0000001c0d007c0c */ /* 0x000fe2000efa1270 */
[----:B------:R-:W1:Y:S01]  /*92520*/  LDCU UR11, c[0x0][0x398] ;  /* 0x00007300ff0b77ac */ /* 0x000e620008000800 */
[----:B------:R-:W0:Y:S01]  /*92530*/  LDCU UR26, c[0x0][0x398] ;  /* 0x00007300ff1a77ac */ /* 0x000e220008000800 */
[----:B------:R4:W-:Y:S04]  /*92540*/  @P4 STG.E.U8 desc[UR40][R16.64], R2 ;  /* 0x0000000210004986 */ /* 0x0009e8000c101128 */
[----:B---3--:R3:W-:Y:S01]  /*92550*/  @P3 STG.E.U8 desc[UR40][R6.64], R0 ;  /* 0x0000000006003986 */ /* 0x0087e2000c101128 */
[----:B------:R-:W0:Y:S01]  /*92560*/  LDCU UR28, c[0x0][0x398] ;  /* 0x00007300ff1c77ac */ /* 0x000e220008000800 */
[----:B----4-:R-:W-:-:S02]  /*92570*/  PRMT R2, R20, 0x7772, RZ ;  /* 0x0000777214027816 */ /* 0x010fc400000000ff */
[----:B------:R-:W4:Y:S04]  /*92580*/  LDL.LU.64 R16, [R1+0x1b08] ;  /* 0x001b080001107983 */ /* 0x000f280000300a00 */
[----:B------:R-:W2:Y:S04]  /*92590*/  LDL.LU R18, [R1+0x360] ;  /* 0x0003600001127983 */ /* 0x000ea80000300800 */
[----:B---3--:R-:W3:Y:S04]  /*925a0*/  LDL.LU.64 R6, [R1+0x1b20] ;  /* 0x001b200001067983 */ /* 0x008ee80000300a00 */
[----:B------:R0:W-:Y:S04]  /*925b0*/  @P6 STG.E.U8 desc[UR40][R14.64], R2 ;  /* 0x000000020e006986 */ /* 0x0001e8000c101128 */
[----:B0-----:R-:W2:Y:S01]  /*925c0*/  LDL.LU R14, [R1+0x2534] ;  /* 0x00253400010e7983 */ /* 0x001ea20000300800 */
[----:B------:R-:W-:-:S02]  /*925d0*/  PRMT R0, R20, 0x7773, RZ ;  /* 0x0000777314007816 */ /* 0x000fc400000000ff */
[----:B------:R-:W-:Y:S02]  /*925e0*/  ISETP.LT.AND P4, PT, R12, UR22, !P0 ;  /* 0x000000160c007c0c */ /* 0x000fe4000c781270 */
[----:B------:R-:W-:Y:S02]  /*925f0*/  ISETP.LT.AND P3, PT, R23, UR20, !P0 ;  /* 0x0000001417007c0c */ /* 0x000fe4000c761270 */
[----:B------:R-:W-:Y:S01]  /*92600*/  PRMT R2, R19, 0x7770, RZ ;  /* 0x0000777013027816 */ /* 0x000fe200000000ff */
[----:B------:R-:W0:Y:S01]  /*92610*/  LDCU UR22, c[0x0][0x398] ;  /* 0x00007300ff1677ac */ /* 0x000e220008000800 */
[----:B------:R-:W0:Y:S01]  /*92620*/  LDCU UR20, c[0x0][0x398] ;  /* 0x00007300ff1477ac */ /* 0x000e220008000800 */
[----:B--2---:R2:W-:Y:S04]  /*92630*/  STL [R1+0x2530], R14 ;  /* 0x0025300e01007387 */ /* 0x0045e80000100800 */
[----:B------:R-:W3:Y:S01]  /*92640*/  LDL.LU.64 R20, [R1+0x1b18] ;  /* 0x001b180001147983 */ /* 0x000ee20000300a00 */
[----:B------:R-:W-:-:S03]  /*92650*/  ISETP.LT.AND P6, PT, R14, UR30, !P0 ;  /* 0x0000001e0e007c0c */ /* 0x000fc6000c7c1270 */
[----:B------:R0:W-:Y:S04]  /*92660*/  @P5 STG.E.U8 desc[UR40][R4.64], R0 ;  /* 0x0000000004005986 */ /* 0x0001e8000c101128 */
[----:B------:R1:W-:Y:S01]  /*92670*/  @P4 STG.E.U8 desc[UR40][R26.64], R2 ;  /* 0x000000021a004986 */ /* 0x0003e2000c101128 */
[----:B------:R-:W-:Y:S02]  /*92680*/  ISETP.LT.AND P4, PT, R8, UR32, !P0 ;  /* 0x0000002008007c0c */ /* 0x000fe4000c781270 */
[----:B------:R-:W-:Y:S02]  /*92690*/  ISETP.LT.AND P5, PT, R9, UR24, !P0 ;  /* 0x0000001809007c0c */ /* 0x000fe4000c7a1270 */
[----:B------:R-:W-:Y:S01]  /*926a0*/  PRMT R3, R18, 0x7770, RZ ;  /* 0x0000777012037816 */ /* 0x000fe200000000ff */
[----:B------:R-:W3:Y:S01]  /*926b0*/  LDCU UR30, c[0x0][0x398] ;  /* 0x00007300ff1e77ac */ /* 0x000ee20008000800 */
[----:B------:R-:W3:Y:S01]  /*926c0*/  LDCU UR24, c[0x0][0x398] ;  /* 0x00007300ff1877ac */ /* 0x000ee20008000800 */
[----:B--2---:R-:W2:Y:S01]  /*926d0*/  LDL.LU.64 R14, [R1+0x1b30] ;  /* 0x001b3000010e7983 */ /* 0x004ea20000300a00 */
[----:B0-----:R-:W-:-:S02]  /*926e0*/  PRMT R0, R19, 0x7771, RZ ;  /* 0x0000777113007816 */ /* 0x001fc400000000ff */
[C---:B-1----:R-:W-:Y:S01]  /*926f0*/  PRMT R2, R19.reuse, 0x7772, RZ ;  /* 0x0000777213027816 */ /* 0x042fe200000000ff */
[----:B------:R-:W2:Y:S04]  /*92700*/  LDL.LU.64 R26, [R1+0x1b28] ;  /* 0x001b2800011a7983 */ /* 0x000ea80000300a00 */
[----:B------:R0:W-:Y:S04]  /*92710*/  @P6 STG.E.U8 desc[UR40][R28.64], R0 ;  /* 0x000000001c006986 */ /* 0x0001e8000c101128 */
[----:B----4-:R1:W-:Y:S04]  /*92720*/  @P3 STG.E.U8 desc[UR40][R16.64], R2 ;  /* 0x0000000210003986 */ /* 0x0103e8000c101128 */
[----:B------:R-:W4:Y:S04]  /*92730*/  LDL.LU R22, [R1+0x344] ;  /* 0x0003440001167983 */ /* 0x000f280000300800 */
[----:B0-----:R-:W2:Y:S01]  /*92740*/  LDL.LU.64 R28, [R1+0x1b38] ;  /* 0x001b3800011c7983 */ /* 0x001ea20000300a00 */
[----:B-1----:R-:W-:-:S03]  /*92750*/  PRMT R2, R19, 0x7773, RZ ;  /* 0x0000777313027816 */ /* 0x002fc600000000ff */
[----:B------:R-:W2:Y:S04]  /*92760*/  LDL.LU.64 R16, [R1+0x420] ;  /* 0x0004200001107983 */ /* 0x000ea80000300a00 */
[----:B---3--:R0:W-:Y:S04]  /*92770*/  @P4 STG.E.U8 desc[UR40][R6.64], R2 ;  /* 0x0000000206004986 */ /* 0x0081e8000c101128 */
[----:B0-----:R-:W3:Y:S04]  /*92780*/  LDL.LU.64 R6, [R1+0x1b48] ;  /* 0x001b480001067983 */ /* 0x001ee80000300a00 */
[----:B------:R-:W2:Y:S04]  /*92790*/  LDL.LU.64 R4, [R1+0x1b40] ;  /* 0x001b400001047983 */ /* 0x000ea80000300a00 */
[----:B------:R0:W-:Y:S04]  /*927a0*/  @P5 STG.E.U8 desc[UR40][R20.64], R3 ;  /* 0x0000000314005986 */ /* 0x0001e8000c101128 */
[----:B0-----:R-:W2:Y:S01]  /*927b0*/  LDL.LU R20, [R1+0x354] ;  /* 0x0003540001147983 */ /* 0x001ea20000300800 */
[----:B------:R-:W-:Y:S01]  /*927c0*/  ISETP.LT.AND P3, PT, R10, UR11, !P0 ;  /* 0x0000000b0a007c0c */ /* 0x000fe2000c761270 */
[----:B------:R-:W-:Y:S01]  /*927d0*/  VIADD R0, R24, 0x5a ;  /* 0x0000005a18007836 */ /* 0x000fe20000000000 */
[----:B------:R-:W-:-:S02]  /*927e0*/  ISETP.LT.AND P6, PT, R11, UR22, !P0 ;  /* 0x000000160b007c0c */ /* 0x000fc4000c7c1270 */
[----:B------:R-:W-:Y:S01]  /*927f0*/  PRMT R2, R18, 0x7772, RZ ;  /* 0x0000777212027816 */ /* 0x000fe200000000ff */
[----:B------:R-:W0:Y:S01]  /*92800*/  LDCU UR11, c[0x0][0x398] ;  /* 0x00007300ff0b77ac */ /* 0x000e220008000800 */
[----:B------:R-:W-:Y:S02]  /*92810*/  ISETP.GE.AND P4, PT, R0, UR15, PT ;  /* 0x0000000f00007c0c */ /* 0x000fe4000bf86270 */
[----:B------:R-:W-:Y:S01]  /*92820*/  PRMT R0, R18, 0x7771, RZ ;  /* 0x0000777112007816 */ /* 0x000fe200000000ff */
[----:B--2---:R1:W-:Y:S04]  /*92830*/  STL [R1+0x252c], R20 ;  /* 0x00252c1401007387 */ /* 0x0043e80000100800 */
[----:B------:R2:W-:Y:S01]  /*92840*/  @P3 STG.E.U8 desc[UR40][R14.64], R0 ;  /* 0x000000000e003986 */ /* 0x0005e2000c101128 */
[----:B------:R-:W-:Y:S01]  /*92850*/  ISETP.LT.AND P0, PT, R13, UR26, !P0 ;  /* 0x0000001a0d007c0c */ /* 0x000fe2000c701270 */
[----:B------:R-:W0:Y:S01]  /*92860*/  LDCU UR15, c[0x0][0x398] ;  /* 0x00007300ff0f77ac */ /* 0x000e220008000800 */
[----:B------:R-:W0:Y:S01]  /*92870*/  LDCU UR22, c[0x0][0x398] ;  /* 0x00007300ff1677ac */ /* 0x000e220008000800 */
[----:B-1----:R-:W3:Y:S04]  /*92880*/  LDL.LU.64 R20, [R1+0x1b50] ;  /* 0x001b500001147983 */ /* 0x002ee80000300a00 */
[----:B--2---:R-:W2:Y:S01]  /*92890*/  LDL.LU R14, [R1+0x2530] ;  /* 0x00253000010e7983 */ /* 0x004ea20000300800 */
[----:B------:R-:W-:-:S03]  /*928a0*/  ISETP.LT.AND P5, PT, R12, UR20, !P4 ;  /* 0x000000140c007c0c */ /* 0x000fc6000e7a1270 */
[----:B------:R4:W-:Y:S01]  /*928b0*/  @P6 STG.E.U8 desc[UR40][R26.64], R2 ;  /* 0x000000021a006986 */ /* 0x0009e2000c101128 */
[----:B------:R-:W-:Y:S02]  /*928c0*/  PRMT R0, R18, 0x7773, RZ ;  /* 0x0000777312007816 */ /* 0x000fe400000000ff */
[----:B------:R-:W-:Y:S01]  /*928d0*/  ISETP.LT.AND P3, PT, R23, UR30, !P4 ;  /* 0x0000001e17007c0c */ /* 0x000fe2000e761270 */
[----:B------:R-:W3:Y:S01]  /*928e0*/  LDL.LU.64 R18, [R1+0x1b60] ;  /* 0x001b600001127983 */ /* 0x000ee20000300a00 */
[----:B------:R-:W1:Y:S01]  /*928f0*/  LDCU UR20, c[0x0][0x398] ;  /* 0x00007300ff1477ac */ /* 0x000e620008000800 */
[----:B------:R-:W0:Y:S02]  /*92900*/  LDCU UR26, c[0x0][0x398] ;  /* 0x00007300ff1a77ac */ /* 0x000e240008000800 */
[----:B------:R1:W-:Y:S01]  /*92910*/  @P0 STG.E.U8 desc[UR40][R28.64], R0 ;  /* 0x000000001c000986 */ /* 0x0003e2000c101128 */
[----:B----4-:R-:W-:-:S03]  /*92920*/  PRMT R2, R22, 0x7770, RZ ;  /* 0x0000777016027816 */ /* 0x010fc600000000ff */
[----:B------:R-:W4:Y:S04]  /*92930*/  LDL.LU.64 R26, [R1+0x1b58] ;  /* 0x001b5800011a7983 */ /* 0x000f280000300a00 */
[----:B------:R0:W-:Y:S01]  /*92940*/  @P5 STG.E.U8 desc[UR40][R16.64], R2 ;  /* 0x0000000210005986 */ /* 0x0001e2000c101128 */
[----:B------:R-:W-:Y:S02]  /*92950*/  ISETP.LT.AND P5, PT, R8, UR24, !P4 ;  /* 0x0000001808007c0c */ /* 0x000fe4000e7a1270 */
[C---:B-1----:R-:W-:Y:S01]  /*92960*/  PRMT R0, R22.reuse, 0x7771, RZ ;  /* 0x0000777116007816 */ /* 0x042fe200000000ff */
[----:B------:R-:W4:Y:S01]  /*92970*/  LDL.LU.64 R28, [R1+0x1b80] ;  /* 0x001b8000011c7983 */ /* 0x000f220000300a00 */
[----:B------:R-:W1:Y:S01]  /*92980*/  LDCU UR24, c[0x0][0x398] ;  /* 0x00007300ff1877ac */ /* 0x000e620008000800 */
[----:B0-----:R-:W-:-:S02]  /*92990*/  PRMT R2, R22, 0x7772, RZ ;  /* 0x0000777216027816 */ /* 0x001fc400000000ff */
[----:B------:R-:W4:Y:S01]  /*929a0*/  LDL.LU.64 R16, [R1+0x1b68] ;  /* 0x001b680001107983 */ /* 0x000f220000300a00 */
[----:B--2---:R-:W-:Y:S01]  /*929b0*/  ISETP.LT.AND P6, PT, R14, UR28, !P4 ;  /* 0x0000001c0e007c0c */ /* 0x004fe2000e7c1270 */
[----:B------:R-:W0:-:S12]  /*929c0*/  LDCU UR28, c[0x0][0x398] ;  /* 0x00007300ff1c77ac */ /* 0x000e180008000800 */
[----:B---3--:R2:W-:Y:S04]  /*929d0*/  @P6 STG.E.U8 desc[UR40][R6.64], R0 ;  /* 0x0000000006006986 */ /* 0x0085e8000c101128 */
[----:B------:R3:W-:Y:S04]  /*929e0*/  @P3 STG.E.U8 desc[UR40][R4.64], R2 ;  /* 0x0000000204003986 */ /* 0x0007e8000c101128 */
[----:B--2---:R-:W2:Y:S01]  /*929f0*/  LDL.LU R7, [R1+0x64] ;  /* 0x0000640001077983 */ /* 0x004ea20000300800 */
[----:B---3--:R-:W-:-:S03]  /*92a00*/  PRMT R2, R22, 0x7773, RZ ;  /* 0x0000777316027816 */ /* 0x008fc600000000ff */
[----:B------:R-:W3:Y:S04]  /*92a10*/  LDL.LU.64 R4, [R1+0x1b70] ;  /* 0x001b700001047983 */ /* 0x000ee80000300a00 */
[----:B------:R0:W-:Y:S04]  /*92a20*/  @P5 STG.E.U8 desc[UR40][R20.64], R2 ;  /* 0x0000000214005986 */ /* 0x0001e8000c101128 */
[----:B0-----:R-:W2:Y:S01]  /*92a30*/  LDL.LU R20, [R1+0x252c] ;  /* 0x00252c0001147983 */ /* 0x001ea20000300800 */
[----:B------:R-:W-:Y:S02]  /*92a40*/  ISETP.LT.AND P3, PT, R9, UR11, !P4 ;  /* 0x0000000b09007c0c */ /* 0x000fe4000e761270 */
[----:B------:R-:W-:Y:S01]  /*92a50*/  ISETP.LT.AND P6, PT, R10, UR15, !P4 ;  /* 0x0000000f0a007c0c */ /* 0x000fe2000e7c1270 */
[----:B------:R-:W-:Y:S01]  /*92a60*/  VIADD R0, R24, 0x5b ;  /* 0x0000005b18007836 */ /* 0x000fe20000000000 */
[----:B------:R-:W-:-:S02]  /*92a70*/  ISETP.LT.AND P5, PT, R11, UR20, !P4 ;  /* 0x000000140b007c0c */ /* 0x000fc4000e7a1270 */
[----:B------:R-:W-:Y:S01]  /*92a80*/  ISETP.LT.AND P4, PT, R13, UR22, !P4 ;  /* 0x000000160d007c0c */ /* 0x000fe2000e781270 */
[----:B------:R-:W0:Y:S01]  /*92a90*/  LDCU UR11, c[0x0][0x398] ;  /* 0x00007300ff0b77ac */ /* 0x000e220008000800 */
[----:B------:R-:W0:Y:S01]  /*92aa0*/  LDCU UR15, c[0x0][0x398] ;  /* 0x00007300ff0f77ac */ /* 0x000e220008000800 */
[----:B------:R-:W-:Y:S01]  /*92ab0*/  ISETP.GE.AND P0, PT, R0, UR7, PT ;  /* 0x0000000700007c0c */ /* 0x000fe2000bf06270 */
[----:B------:R-:W0:Y:S01]  /*92ac0*/  LDCU UR7, c[0x0][0x398] ;  /* 0x00007300ff0777ac */ /* 0x000e220008000800 */
[----:B------:R-:W0:Y:S01]  /*92ad0*/  LDCU UR20, c[0x0][0x398] ;  /* 0x00007300ff1477ac */ /* 0x000e220008000800 */
[----:B------:R-:W0:Y:S01]  /*92ae0*/  LDCU UR22, c[0x0][0x398] ;  /* 0x00007300ff1677ac */ /* 0x000e220008000800 */
[C---:B--2---:R-:W-:Y:S02]  /*92af0*/  PRMT R0, R20.reuse, 0x7770, RZ ;  /* 0x0000777014007816 */ /* 0x044fe400000000ff */
[----:B------:R-:W-:-:S03]  /*92b00*/  PRMT R2, R20, 0x7771, RZ ;  /* 0x0000777114027816 */ /* 0x000fc600000000ff */
[----:B------:R2:W-:Y:S04]  /*92b10*/  @P3 STG.E.U8 desc[UR40][R18.64], R0 ;  /* 0x0000000012003986 */ /* 0x0005e8000c101128 */
[----:B----4-:R4:W-:Y:S01]  /*92b20*/  @P6 STG.E.U8 desc[UR40][R26.64], R2 ;  /* 0x000000021a006986 */ /* 0x0109e2000c101128 */
[C---:B--2---:R-:W-:Y:S02]  /*92b30*/  PRMT R0, R20.reuse, 0x7772, RZ ;  /* 0x0000777214007816 */ /* 0x044fe400000000ff */
[----:B----4-:R-:W-:Y:S01]  /*92b40*/  PRMT R2, R20, 0x7773, RZ ;  /* 0x0000777314027816 */ /* 0x010fe200000000ff */
[----:B------:R-:W2:Y:S04]  /*92b50*/  LDL.LU.64 R18, [R1+0x1b90] ;  /* 0x001b900001127983 */ /* 0x000ea80000300a00 */
[----:B------:R-:W4:Y:S04]  /*92b60*/  LDL.LU.64 R26, [R1+0x1b88] ;  /* 0x001b8800011a7983 */ /* 0x000f280000300a00 */
[----:B------:R-:W-:Y:S04]  /*92b70*/  @P5 STG.E.U8 desc[UR40][R28.64], R0 ;  /* 0x000000001c005986 */ /* 0x000fe8000c101128 */
[----:B------:R-:W2:Y:S04]  /*92b80*/  LDL.LU R21, [R1+0x364] ;  /* 0x0003640001157983 */ /* 0x000ea80000300800 */
[----:B------:R0:W-:Y:S01]  /*92b90*/  @P4 STG.E.U8 desc[UR40][R16.64], R2 ;  /* 0x0000000210004986 */ /* 0x0001e2000c101128 */
[----:B------:R-:W-:-:S03]  /*92ba0*/  ISETP.LT.AND P4, PT, R23, UR28, !P0 ;  /* 0x0000001c17007c0c */ /* 0x000fc6000c781270 */
[----:B0-----:R-:W2:Y:S04]  /*92bb0*/  LDL.LU.64 R16, [R1+0x1ba0] ;  /* 0x001ba00001107983 */ /* 0x001ea80000300a00 */
[----:B------:R-:W2:Y:S04]  /*92bc0*/  LDL.LU.64 R28, [R1+0x1b98] ;  /* 0x001b9800011c7983 */ /* 0x000ea80000300a00 */
[----:B------:R0:W-:Y:S04]  /*92bd0*/  STL [R1+0x2528], R23 ;  /* 0x0025281701007387 */ /* 0x0001e80000100800 */
[----:B0-----:R-:W2:Y:S01]  /*92be0*/  LDL.LU.64 R22, [R1+0x1b78] ;  /* 0x001b780001167983 */ /* 0x001ea20000300a00 */
[----:B------:R-:W-:-:S02]  /*92bf0*/  ISETP.LT.AND P6, PT, R12, UR26, !P0 ;  /* 0x0000001a0c007c0c */ /* 0x000fc4000c7c1270 */
[C---:B------:R-:W-:Y:S02]  /*92c00*/  PRMT R0, R7.reuse, 0x7770, RZ ;  /* 0x0000777007007816 */ /* 0x040fe400000000ff */
[----:B-1----:R-:W-:Y:S02]  /*92c10*/  ISETP.LT.AND P3, PT, R14, UR24, !P0 ;  /* 0x000000180e007c0c */ /* 0x002fe4000c761270 */
[----:B------:R-:W-:Y:S02]  /*92c20*/  ISETP.LT.AND P5, PT, R8, UR11, !P0 ;  /* 0x0000000b08007c0c */ /* 0x000fe4000c7a1270 */
[C---:B------:R-:W-:Y:S01]  /*92c30*/  PRMT R2, R7.reuse, 0x7771, RZ ;  /* 0x0000777107027816 */ /* 0x040fe200000000ff */
[----:B------:R-:W0:Y:S01]  /*92c40*/  LDCU UR26, c[0x0][0x398] ;  /* 0x00007300ff1a77ac */ /* 0x000e220008000800 */
[----:B------:R-:W-:Y:S01]  /*92c50*/  PRMT R3, R7, 0x7773, RZ ;  /* 0x0000777307037816 */ /* 0x000fe200000000ff */
[----:B------:R-:W1:Y:S01]  /*92c60*/  LDCU UR24, c[0x0][0x398] ;  /* 0x00007300ff1877ac */ /* 0x000e620008000800 */
[----:B------:R-:W0:Y:S01]  /*92c70*/  LDCU UR11, c[0x0][0x398] ;  /* 0x00007300ff0b77ac */ /* 0x000e220008000800 */
[----:B--2---:R2:W-:Y:S04]  /*92c80*/  @P6 STG.E.U8 desc[UR40][R22.64], R0 ;  /* 0x0000000016006986 */ /* 0x0045e8000c101128 */
[----:B--2---:R-:W2:Y:S04]  /*92c90*/  LDL.LU.64 R22, [R1+0x1bb8] ;  /* 0x001bb80001167983 */ /* 0x004ea80000300a00 */
[----:B---3--:R3:W-:Y:S01]  /*92ca0*/  @P3 STG.E.U8 desc[UR40][R4.64], R2 ;  /* 0x0000000204003986 */ /* 0x0087e2000c101128 */
[----:B------:R-:W-:Y:S01]  /*92cb0*/  ISETP.LT.AND P3, PT, R9, UR7, !P0 ;  /* 0x0000000709007c0c */ /* 0x000fe2000c761270 */
[----:B------:R-:W-:Y:S01]  /*92cc0*/  VIADD R0, R24, 0x5e ;  /* 0x0000005e18007836 */ /* 0x000fe20000000000 */
[----:B------:R-:W-:Y:S01]  /*92cd0*/  ISETP.LT.AND P6, PT, R10, UR15, !P0 ;  /* 0x0000000f0a007c0c */ /* 0x000fe2000c7c1270 */
[----:B------:R-:W2:Y:S01]  /*92ce0*/  LDL.LU R20, [R1+0x348] ;  /* 0x0003480001147983 */ /* 0x000ea20000300800 */
[----:B------:R-:W0:Y:S01]  /*92cf0*/  LDCU UR7, c[0x0][0x398] ;  /* 0x00007300ff0777ac */ /* 0x000e220008000800 */
[----:B------:R-:W0:Y:S01]  /*92d00*/  LDCU UR15, c[0x0][0x398] ;  /* 0x00007300ff0f77ac */ /* 0x000e220008000800 */
[----:B---3--:R-:W-:-:S05]  /*92d10*/  PRMT R2, R7, 0x7772, RZ ;  /* 0x0000777207027816 */ /* 0x008fca00000000ff */
[----:B------:R3:W-:Y:S04]  /*92d20*/  @P4 STG.E.U8 desc[UR40][R18.64], R2 ;  /* 0x0000000212004986 */ /* 0x0007e8000c101128 */
[----:B----4-:R4:W-:Y:S01]  /*92d30*/  @P5 STG.E.U8 desc[UR40][R26.64], R3 ;  /* 0x000000031a005986 */ /* 0x0109e2000c101128 */
[----:B------:R-:W-:Y:S02]  /*92d40*/  ISETP.LT.AND P5, PT, R11, UR20, !P0 ;  /* 0x000000140b007c0c */ /* 0x000fe4000c7a1270 */
[----:B------:R-:W-:Y:S02]  /*92d50*/  ISETP.GE.AND P4, PT, R0, UR19, PT ;  /* 0x0000001300007c0c */ /* 0x000fe4000bf86270 */
[C---:B------:R-:W-:Y:S01]  /*92d60*/  PRMT R0, R21.reuse, 0x7770, RZ ;  /* 0x0000777015007816 */ /* 0x040fe200000000ff */
[----:B---3--:R-:W3:Y:S04]  /*92d70*/  LDL.LU.64 R18, [R1+0x1bb0] ;  /* 0x001bb00001127983 */ /* 0x008ee80000300a00 */
[----:B------:R-:W3:Y:S01]  /*92d80*/  LDL.LU.64 R4, [R1+0x1ba8] ;  /* 0x001ba80001047983 */ /* 0x000ee20000300a00 */
[----:B------:R-:W-:-:S03]  /*92d90*/  PRMT R2, R21, 0x7771, RZ ;  /* 0x0000777115027816 */ /* 0x000fc600000000ff */
[----:B------:R1:W-:Y:S04]  /*92da0*/  @P3 STG.E.U8 desc[UR40][R16.64], R0 ;  /* 0x0000000010003986 */ /* 0x0003e8000c101128 */
[----:B----4-:R-:W4:Y:S01]  /*92db0*/  LDL.LU.64 R26, [R1+0x1bc8] ;  /* 0x001bc800011a7983 */ /* 0x010f220000300a00 */
[----:B0-----:R-:W-:Y:S02]  /*92dc0*/  ISETP.LT.AND P3, PT, R14, UR26, !P1 ;  /* 0x0000001a0e007c0c */ /* 0x001fe4000cf61270 */
[----:B------:R-:W-:Y:S01]  /*92dd0*/  ISETP.LT.AND P0, PT, R13, UR22, !P0 ;  /* 0x000000160d007c0c */ /* 0x000fe2000c701270 */
[----:B------:R-:W-:Y:S01]  /*92de0*/  @P6 STG.E.U8 desc[UR40][R28.64], R2 ;  /* 0x000000021c006986 */ /* 0x000fe2000c101128 */
[----:B------:R-:W0:Y:S01]  /*92df0*/  LDCU UR19, c[0x0][0x398] ;  /* 0x00007300ff1377ac */ /* 0x000e220008000800 */
[----:B------:R-:W0:Y:S01]  /*92e00*/  LDCU UR20, c[0x0][0x398] ;  /* 0x00007300ff1477ac */ /* 0x000e220008000800 */
[----:B-1----:R-:W-:Y:S01]  /*92e10*/  PRMT R0, R21, 0x7772, RZ ;  /* 0x0000777215007816 */ /* 0x002fe200000000ff */
[----:B------:R-:W3:Y:S04]  /*92e20*/  LDL.LU.64 R16, [R1+0x1bc0] ;  /* 0x001bc00001107983 */ /* 0x000ee80000300a00 */
[----:B------:R-:W3:Y:S04]  /*92e30*/  LDL.LU R7, [R1+0x358] ;  /* 0x0003580001077983 */ /* 0x000ee80000300800 */
[----:B------:R1:W-:Y:S01]  /*92e40*/  STL [R1+0x2524], R14 ;  /* 0x0025240e01007387 */ /* 0x0003e20000100800 */
[----:B------:R-:W0:Y:S03]  /*92e50*/  LDCU UR22, c[0x0][0x398] ;  /* 0x00007300ff1677ac */ /* 0x000e260008000800 */
[----:B-1----:R-:W3:Y:S04]  /*92e60*/  LDL.LU.64 R14, [R1+0x428] ;  /* 0x00042800010e7983 */ /* 0x002ee80000300a00 */
[----:B------:R-:W4:Y:S04]  /*92e70*/  LDL.LU.64 R28, [R1+0x1bd0] ;  /* 0x001bd000011c7983 */ /* 0x000f280000300a00 */
[----:B--2---:R1:W-:Y:S04]  /*92e80*/  @P5 STG.E.U8 desc[UR40][R22.64], R0 ;  /* 0x0000000016005986 */ /* 0x0043e8000c101128 */
[----:B-1----:R-:W2:Y:S01]  /*92e90*/  LDL.LU R23, [R1+0x2528] ;  /* 0x0025280001177983 */ /* 0x002ea20000300800 */
[----:B------:R-:W-:-:S02]  /*92ea0*/  ISETP.LT.AND P6, PT, R12, UR24, !P1 ;  /* 0x000000180c007c0c */ /* 0x000fc4000cfc1270 */
[----:B------:R-:W-:Y:S02]  /*92eb0*/  PRMT R2, R21, 0x7773, RZ ;  /* 0x0000777315027816 */ /* 0x000fe400000000ff */
[----:B------:R-:W-:-:S03]  /*92ec0*/  PRMT R0, R20, 0x7770, RZ ;  /* 0x0000777014007816 */ /* 0x000fc600000000ff */
[----:B---3--:R1:W-:Y:S01]  /*92ed0*/  @P0 STG.E.U8 desc[UR40][R14.64], R2 ;  /* 0x000000020e000986 */ /* 0x0083e2000c101128 */
[----:B------:R-:W-:-:S05]  /*92ee0*/  ISETP.LT.AND P0, PT, R8, UR7, !P1 ;  /* 0x0000000708007c0c */ /* 0x000fca000cf01270 */
[----:B------:R3:W-:Y:S01]  /*92ef0*/  @P6 STG.E.U8 desc[UR40][R18.64], R0 ;  /* 0x0000000012006986 */ /* 0x0007e2000c101128 */
[----:B------:R-:W0:Y:S01]  /*92f00*/  LDCU UR7, c[0x0][0x398] ;  /* 0x00007300ff0777ac */ /* 0x000e220008000800 */
[C---:B-1----:R-:W-:Y:S02]  /*92f10*/  PRMT R2, R20.reuse, 0x7771, RZ ;  /* 0x0000777114027816 */ /* 0x042fe400000000ff */
[----:B------:R-:W4:Y:S04]  /*92f20*/  LDL.LU.64 R14, [R1+0x1be0] ;  /* 0x001be000010e7983 */ /* 0x000f280000300a00 */
[----:B---3--:R-:W3:Y:S01]  /*92f30*/  LDL.LU.64 R18, [R1+0x1bd8] ;  /* 0x001bd80001127983 */ /* 0x008ee20000300a00 */
[----:B------:R-:W-:-:S03]  /*92f40*/  PRMT R0, R20, 0x7772, RZ ;  /* 0x0000777214007816 */ /* 0x000fc600000000ff */
[----:B------:R-:W3:Y:S04]  /*92f50*/  LDL.LU R21, [R1+0x68] ;  /* 0x0000680001157983 */ /* 0x000ee80000300800 */
[----:B------:R1:W-:Y:S02]  /*92f60*/  @P3 STG.E.U8 desc[UR40][R4.64], R2 ;  /* 0x0000000204003986 */ /* 0x0003e4000c101128 */
[----:B-1----:R-:W-:Y:S02]  /*92f70*/  PRMT R2, R20, 0x7773, RZ ;  /* 0x0000777314027816 */ /* 0x002fe400000000ff */
[----:B--2---:R-:W-:Y:S01]  /*92f80*/  ISETP.LT.AND P5, PT, R23, UR11, !P1 ;  /* 0x0000000b17007c0c */ /* 0x004fe2000cfa1270 */
[----:B------:R-:W1:-:S12]  /*92f90*/  LDCU UR11, c[0x0][0x398] ;  /* 0x00007300ff0b77ac */ /* 0x000e580008000800 */
[----:B----4-:R2:W-:Y:S04]  /*92fa0*/  @P5 STG.E.U8 desc[UR40][R26.64], R0 ;  /* 0x000000001a005986 */ /* 0x0105e8000c101128 */
[----:B------:R4:W-:Y:S04]  /*92fb0*/  @P0 STG.E.U8 desc[UR40][R16.64], R2 ;  /* 0x0000000210000986 */ /* 0x0009e8000c101128 */
[----:B--2---:R-:W2:Y:S04]  /*92fc0*/  LDL.LU.64 R26, [R1+0x1bf0] ;  /* 0x001bf000011a7983 */ /* 0x004ea80000300a00 */
[----:B----4-:R-:W4:Y:S01]  /*92fd0*/  LDL.LU.64 R16, [R1+0x1be8] ;  /* 0x001be80001107983 */ /* 0x010f220000300a00 */
[----:B------:R-:W-:-:S02]  /*92fe0*/  ISETP.LT.AND P3, PT, R9, UR15, !P1 ;  /* 0x0000000f09007c0c */ /* 0x000fc4000cf61270 */
[----:B0-----:R-:W-:Y:S02]  /*92ff0*/  ISETP.LT.AND P5, PT, R10, UR19, !P1 ;  /* 0x000000130a007c0c */ /* 0x001fe4000cfa1270 */
[----:B------:R-:W-:Y:S01]  /*93000*/  ISETP.LT.AND P6, PT, R11, UR20, !P1 ;  /* 0x000000140b007c0c */ /* 0x000fe2000cfc1270 */
[----:B------:R-:W-:Y:S01]  /*93010*/  VIADD R0, R24, 0x5f ;  /* 0x0000005f18007836 */ /* 0x000fe20000000000 */
[----:B------:R-:W-:Y:S01]  /*93020*/  PRMT R2, R7, 0x7770, RZ ;  /* 0x0000777007027816 */ /* 0x000fe200000000ff */
[----:B------:R-:W0:Y:S01]  /*93030*/  LDCU UR15, c[0x0][0x398] ;  /* 0x00007300ff0f77ac */ /* 0x000e220008000800 */
[----:B-1----:R-:W-:Y:S01]  /*93040*/  ISETP.LT.AND P1, PT, R13, UR11, !P1 ;  /* 0x0000000b0d007c0c */ /* 0x002fe2000cf21270 */
[----:B------:R-:W4:Y:S01]  /*93050*/  LDL.LU.64 R4, [R1+0x1c00] ;  /* 0x001c000001047983 */ /* 0x000f220000300a00 */
[----:B------:R-:W-:Y:S02]  /*93060*/  ISETP.GE.AND P0, PT, R0, UR9, PT ;  /* 0x0000000900007c0c */ /* 0x000fe4000bf06270 */
[C---:B------:R-:W-:Y:S01]  /*93070*/  PRMT R0, R7.reuse, 0x7771, RZ ;  /* 0x0000777107007816 */ /* 0x040fe200000000ff */
[----:B------:R-:W1:Y:S01]  /*93080*/  LDCU UR19, c[0x0][0x398] ;  /* 0x00007300ff1377ac */ /* 0x000e620008000800 */
[----:B------:R-:W0:Y:S01]  /*93090*/  LDCU UR9, c[0x0][0x398] ;  /* 0x00007300ff0977ac */ /* 0x000e220008000800 */
[----:B------:R-:W0:Y:S01]  /*930a0*/  LDCU UR20, c[0x0][0x398] ;  /* 0x00007300ff1477ac */ /* 0x000e220008000800 */
[----:B------:R1:W-:Y:S01]  /*930b0*/  @P3 STG.E.U8 desc[UR40][R28.64], R2 ;  /* 0x000000021c003986 */ /* 0x0003e2000c101128 */
[----:B------:R-:W-:Y:S01]  /*930c0*/  ISETP.LT.AND P3, PT, R12, UR7, !P2 ;  /* 0x000000070c007c0c */ /* 0x000fe2000d761270 */
[----:B------:R-:W0:Y:S01]  /*930d0*/  LDCU UR11, c[0x0][0x398] ;  /* 0x00007300ff0b77ac */ /* 0x000e220008000800 */
[----:B------:R-:W0:Y:S01]  /*930e0*/  LDCU UR7, c[0x0][0x398] ;  /* 0x00007300ff0777ac */ /* 0x000e220008000800 */
[----:B-1----:R-:W-:Y:S01]  /*930f0*/  PRMT R2, R7, 0x7772, RZ ;  /* 0x0000777207027816 */ /* 0x002fe200000000ff */
[----:B------:R-:W4:Y:S04]  /*93100*/  LDL.LU.64 R28, [R1+0x1bf8] ;  /* 0x001bf800011c7983 */ /* 0x000f280000300a00 */
[----:B------:R1:W-:Y:S04]  /*93110*/  @P5 STG.E.U8 desc[UR40][R14.64], R0 ;  /* 0x000000000e005986 */ /* 0x0003e8000c101128 */
[----:B---3--:R3:W-:Y:S01]  /*93120*/  @P6 STG.E.U8 desc[UR40][R18.64], R2 ;  /* 0x0000000212006986 */ /* 0x0087e2000c101128 */
[----:B------:R-:W-:-:S02]  /*93130*/  PRMT R3, R21, 0x7770, RZ ;  /* 0x0000777015037816 */ /* 0x000fc400000000ff */
[----:B0-----:R-:W-:Y:S01]  /*93140*/  ISETP.LT.AND P6, PT, R23, UR15, !P2 ;  /* 0x0000000f17007c0c */ /* 0x001fe2000d7c1270 */
[----:B------:R-:W0:Y:S01]  /*93150*/  LDCU UR15, c[0x0][0x398] ;  /* 0x00007300ff0f77ac */ /* 0x000e220008000800 */
[----:B-1----:R-:W4:Y:S01]  /*93160*/  LDL.LU R14, [R1+0x2524] ;  /* 0x00252400010e7983 */ /* 0x002f220000300800 */
[----:B---3--:R-:W-:-:S03]  /*93170*/  PRMT R2, R7, 0x7773, RZ ;  /* 0x0000777307027816 */ /* 0x008fc600000000ff */
[----:B------:R-:W3:Y:S04]  /*93180*/  LDL.LU R20, [R1+0x34c] ;  /* 0x00034c0001147983 */ /* 0x000ee80000300800 */
[----:B------:R-:W-:Y:S04]  /*93190*/  STL [R1+0x2514], R24 ;  /* 0x0025141801007387 */ /* 0x000fe80000100800 */
[----:B------:R-:W3:Y:S04]  /*931a0*/  LDL.LU.64 R18, [R1+0x1c08] ;  /* 0x001c080001127983 */ /* 0x000ee80000300a00 */
[----:B------:R-:W3:Y:S04]  /*931b0*/  LDL.LU R7, [R1+0x368] ;  /* 0x0003680001077983 */ /* 0x000ee80000300800 */
[----:B------:R-:W-:Y:S01]  /*931c0*/  STL [R1+0x2520], R23 ;  /* 0x0025201701007387 */ /* 0x000fe20000100800 */
[----:B------:R-:W-:-:S03]  /*931d0*/  VIADD R0, R24, 0x60 ;  /* 0x0000006018007836 */ /* 0x000fc60000000000 */
[----:B--2---:R1:W-:Y:S04]  /*931e0*/  @P1 STG.E.U8 desc[UR40][R26.64], R2 ;  /* 0x000000021a001986 */ /* 0x0043e8000c101128 */
[----:B----4-:R2:W-:Y:S04]  /*931f0*/  @P3 STG.E.U8 desc[UR40][R16.64], R3 ;  /* 0x0000000310003986 */ /* 0x0105e8000c101128 */
[----:B-1----:R-:W4:Y:S04]  /*93200*/  LDL.LU.64 R26, [R1+0x1c20] ;  /* 0x001c2000011a7983 */ /* 0x002f280000300a00 */
[----:B--2---:R-:W2:Y:S04]  /*93210*/  LDL.LU.64 R16, [R1+0x1c18] ;  /* 0x001c180001107983 */ /* 0x004ea80000300a00 */
[----:B------:R-:W2:Y:S04]  /*93220*/  LDL.LU.64 R22, [R1+0x1c40] ;  /* 0x001c400001167983 */ /* 0x000ea80000300a00 */
[----:B------:R-:W2:Y:S01]  /*93230*/  LDL.LU.64 R24, [R1+0x1c10] ;  /* 0x001c100001187983 */ /* 0x000ea20000300a00 */
[----:B------:R-:W-:-:S02]  /*93240*/  ISETP.GE.AND P1, PT, R0, UR5, PT ;  /* 0x0000000500007c0c */ /* 0x000fc4000bf26270 */
[----:B------:R-:W-:Y:S02]  /*93250*/  ISETP.LT.AND P3, PT, R8, UR19, !P2 ;  /* 0x0000001308007c0c */ /* 0x000fe4000d761270 */
[C---:B------:R-:W-:Y:S02]  /*93260*/  PRMT R0, R21.reuse, 0x7771, RZ ;  /* 0x0000777115007816 */ /* 0x040fe400000000ff */
[----:B------:R-:W-:Y:S01]  /*93270*/  PRMT R2, R21, 0x7772, RZ ;  /* 0x0000777215027816 */ /* 0x000fe200000000ff */
[----:B------:R-:W1:Y:S01]  /*93280*/  LDCU UR5, c[0x0][0x398] ;  /* 0x00007300ff0577ac */ /* 0x000e620008000800 */
[----:B------:R-:W0:Y:S01]  /*93290*/  LDCU UR19, c[0x0][0x398] ;  /* 0x00007300ff1377ac */ /* 0x000e220008000800 */
[----:B------:R-:W-:Y:S01]  /*932a0*/  ISETP.LT.AND P5, PT, R14, UR22, !P2 ;  /* 0x000000160e007c0c */ /* 0x000fe2000d7a1270 */
[----:B--2---:R2:W-:Y:S04]  /*932b0*/  STL.64 [R1+0x2518], R24 ;  /* 0x0025181801007387 */ /* 0x0045e80000100a00 */
[----:B--2---:R-:W2:Y:S08]  /*932c0*/  LDL.LU.64 R24, [R1+0x1c38] ;  /* 0x001c380001187983 */ /* 0x004eb00000300a00 */
[----:B------:R0:W-:Y:S04]  /*932d0*/  @P5 STG.E.U8 desc[UR40][R4.64], R0 ;  /* 0x0000000004005986 */ /* 0x0001e8000c101128 */
[----:B------:R1:W-:Y:S01]  /*932e0*/  @P6 STG.E.U8 desc[UR40][R28.64], R2 ;  /* 0x000000021c006986 */ /* 0x0003e2000c101128 */
[----:B------:R-:W-:-:S02]  /*932f0*/  ISETP.LT.AND P6, PT, R9, UR9, !P2 ;  /* 0x0000000909007c0c */ /* 0x000fc4000d7c1270 */
[----:B------:R-:W-:Y:S02]  /*93300*/  ISETP.LT.AND P5, PT, R10, UR20, !P2 ;  /* 0x000000140a007c0c */ /* 0x000fe4000d7a1270 */
[----:B---3--:R-:W-:Y:S02]  /*93310*/  PRMT R6, R7, 0x7771, RZ ;  /* 0x0000777107067816 */ /* 0x008fe400000000ff */
[----:B------:R-:W-:Y:S01]  /*93320*/  PRMT R3, R20, 0x7773, RZ ;  /* 0x0000777314037816 */ /* 0x000fe200000000ff */
[----:B------:R-:W3:Y:S01]  /*93330*/  LDCU UR9, c[0x0][0x398] ;  /* 0x00007300ff0977ac */ /* 0x000ee20008000800 */
[----:B0-----:R-:W-:-:S05]  /*93340*/  PRMT R5, R21, 0x7773, RZ ;  /* 0x0000777315057816 */ /* 0x001fca00000000ff */
[----:B------:R0:W-:Y:S01]  /*93350*/  @P3 STG.E.U8 desc[UR40][R18.64], R5 ;  /* 0x0000000512003986 */ /* 0x0001e2000c101128 */
[----:B------:R-:W-:Y:S02]  /*93360*/  ISETP.LT.AND P3, PT, R11, UR11, !P2 ;  /* 0x0000000b0b007c0c */ /* 0x000fe4000d761270 */
[----:B------:R-:W-:Y:S02]  /*93370*/  ISETP.LT.AND P2, PT, R13, UR7, !P2 ;  /* 0x000000070d007c0c */ /* 0x000fe4000d741270 */
[C---:B-1----:R-:W-:Y:S02]  /*93380*/  PRMT R2, R20.reuse, 0x7770, RZ ;  /* 0x0000777014027816 */ /* 0x042fe400000000ff */
[C---:B------:R-:W-:Y:S02]  /*93390*/  PRMT R0, R20.reuse, 0x7771, RZ ;  /* 0x0000777114007816 */ /* 0x040fe400000000ff */
[----:B------:R-:W-:Y:S01]  /*933a0*/  PRMT R4, R20, 0x7772, RZ ;  /* 0x0000777214047816 */ /* 0x000fe200000000ff */
[----:B------:R-:W1:Y:S01]  /*933b0*/  LDCU UR11, c[0x0][0x398] ;  /* 0x00007300ff0b77ac */ /* 0x000e620008000800 */
[----:B------:R-:W3:Y:S01]  /*933c0*/  LDL.LU.64 R20, [R1+0x1c30] ;  /* 0x001c300001147983 */ /* 0x000ee20000300a00 */
[----:B------:R-:W1:Y:S01]  /*933d0*/  LDCU UR7, c[0x0][0x398] ;  /* 0x00007300ff0777ac */ /* 0x000e620008000800 */
[----:B0-----:R-:W-:-:S02]  /*933e0*/  PRMT R5, R7, 0x7770, RZ ;  /* 0x0000777007057816 */ /* 0x001fc400000000ff */
[----:B------:R-:W3:Y:S04]  /*933f0*/  LDL.LU R18, [R1+0x35c] ;  /* 0x00035c0001127983 */ /* 0x000ee80000300800 */
[----:B------:R-:W3:Y:S04]  /*93400*/  LDL.LU.64 R28, [R1+0x1c28] ;  /* 0x001c2800011c7983 */ /* 0x000ee80000300a00 */
[----:B----4-:R0:W-:Y:S04]  /*93410*/  @P6 STG.E.U8 desc[UR40][R26.64], R5 ;  /* 0x000000051a006986 */ /* 0x0101e8000c101128 */
[----:B------:R4:W-:Y:S01]  /*93420*/  @P5 STG.E.U8 desc[UR40][R16.64], R6 ;  /* 0x0000000610005986 */ /* 0x0009e2000c101128 */
[----:B0-----:R-:W-:-:S02]  /*93430*/  PRMT R5, R7, 0x7772, RZ ;  /* 0x0000777207057816 */ /* 0x001fc400000000ff */
[----:B----4-:R-:W-:Y:S01]  /*93440*/  PRMT R6, R7, 0x7773, RZ ;  /* 0x0000777307067816 */ /* 0x010fe200000000ff */
[----:B------:R-:W4:Y:S04]  /*93450*/  LDL.LU.64 R26, [R1+0x1c50] ;  /* 0x001c5000011a7983 */ /* 0x000f280000300a00 */
[----:B------:R-:W3:Y:S04]  /*93460*/  LDL.LU.64 R16, [R1+0x1c48] ;  /* 0x001c480001107983 */ /* 0x000ee80000300a00 */
[----:B------:R0:W-:Y:S04]  /*93470*/  @P3 STG.E.U8 desc[UR40][R22.64], R5 ;  /* 0x0000000516003986 */ /* 0x0001e8000c101128 */
[----:B0-----:R-:W3:Y:S04]  /*93480*/  LDL.LU R23, [R1+0x2520] ;  /* 0x0025200001177983 */ /* 0x001ee80000300800 */
[----:B--2---:R0:W-:Y:S04]  /*93490*/  @P2 STG.E.U8 desc[UR40][R24.64], R6 ;  /* 0x0000000618002986 */ /* 0x0041e8000c101128 */
[----:B0-----:R-:W2:Y:S04]  /*934a0*/  LDL.LU.64 R24, [R1+0x2518] ;  /* 0x0025180001187983 */ /* 0x001ea80000300a00 */
[----:B------:R-:W4:Y:S01]  /*934b0*/  LDL.LU.64 R6, [R1+0x430] ;  /* 0x0004300001067983 */ /* 0x000f220000300a00 */
[----:B------:R-:W-:-:S02]  /*934c0*/  ISETP.LT.AND P5, PT, R12, UR5, !P4 ;  /* 0x000000050c007c0c */ /* 0x000fc4000e7a1270 */
[----:B------:R-:W-:Y:S01]  /*934d0*/  ISETP.LT.AND P6, PT, R14, UR15, !P4 ;  /* 0x0000000f0e007c0c */ /* 0x000fe2000e7c1270 */
[----:B------:R-:W0:Y:S01]  /*934e0*/  LDCU UR5, c[0x0][0x398] ;  /* 0x00007300ff0577ac */ /* 0x000e220008000800 */
[----:B------:R-:W0:Y:S01]  /*934f0*/  LDCU UR15, c[0x0][0x398] ;  /* 0x00007300ff0f77ac */ /* 0x000e220008000800 */
[----:B---3--:R-:W-:Y:S02]  /*93500*/  ISETP.LT.AND P3, PT, R23, UR19, !P4 ;  /* 0x0000001317007c0c */ /* 0x008fe4000e761270 */
[----:B------:R-:W-:Y:S01]  /*93510*/  ISETP.LT.AND P2, PT, R8, UR9, !P4 ;  /* 0x0000000908007c0c */ /* 0x000fe2000e741270 */
[----:B------:R-:W3:Y:S01]  /*93520*/  LDCU UR19, c[0x0][0x398] ;  /* 0x00007300ff1377ac */ /* 0x000ee20008000800 */
[----:B------:R-:W0:Y:S04]  /*93530*/  LDCU UR9, c[0x0][0x398] ;  /* 0x00007300ff0977ac */ /* 0x000e280008000800 */
[----:B--2---:R2:W-:Y:S04]  /*93540*/  @P5 STG.E.U8 desc[UR40][R24.64], R2 ;  /* 0x0000000218005986 */ /* 0x0045e8000c101128 */
[----:B--2---:R-:W2:Y:S04]  /*93550*/  LDL.LU R24, [R1+0x2514] ;  /* 0x0025140001187983 */ /* 0x004ea80000300800 */
[----:B----4-:R4:W-:Y:S04]  /*93560*/  @P6 STG.E.U8 desc[UR40][R6.64], R0 ;  /* 0x0000000006006986 */ /* 0x0109e8000c101128 */
[----:B------:R0:W-:Y:S04]  /*93570*/  @P3 STG.E.U8 desc[UR40][R20.64], R4 ;  /* 0x0000000414003986 */ /* 0x0001e8000c101128 */
[----:B----4-:R-:W4:Y:S04]  /*93580*/  LDL.LU.64 R6, [R1+0x1c68] ;  /* 0x001c680001067983 */ /* 0x010f280000300a00 */
[----:B------:R-:W3:Y:S04]  /*93590*/  LDL.LU R22, [R1+0x6c] ;  /* 0x00006c0001167983 */ /* 0x000ee80000300800 */
[----:B0-----:R-:W3:Y:S01]  /*935a0*/  LDL.LU.64 R20, [R1+0x1c60] ;  /* 0x001c600001147983 */ /* 0x001ee20000300a00 */
[----:B-1----:R-:W-:-:S02]  /*935b0*/  ISETP.LT.AND P5, PT, R9, UR11, !P4 ;  /* 0x0000000b09007c0c */ /* 0x002fc4000e7a1270 */
[----:B------:R-:W-:Y:S01]  /*935c0*/  ISETP.LT.AND P6, PT, R10, UR7, !P4 ;  /* 0x000000070a007c0c */ /* 0x000fe2000e7c1270 */
[----:B------:R-:W3:Y:S04]  /*935d0*/  LDL.LU.64 R4, [R1+0x1c58] ;  /* 0x001c580001047983 */ /* 0x000ee80000300a00 */
[----:B------:R0:W-:Y:S01]  /*935e0*/  @P2 STG.E.U8 desc[UR40][R28.64], R3 ;  /* 0x000000031c002986 */ /* 0x0001e2000c101128 */
[----:B------:R-:W-:Y:S02]  /*935f0*/  ISETP.LT.AND P2, PT, R11, UR5, !P4 ;  /* 0x000000050b007c0c */ /* 0x000fe4000e741270 */
[----:B------:R-:W-:Y:S02]  /*93600*/  PRMT R2, R18, 0x7771, RZ ;  /* 0x0000777112027816 */ /* 0x000fe400000000ff */
[----:B------:R-:W-:Y:S01]  /*93610*/  ISETP.LT.AND P4, PT, R13, UR15, !P4 ;  /* 0x0000000f0d007c0c */ /* 0x000fe2000e781270 */
[----:B------:R-:W1:Y:S01]  /*93620*/  LDCU UR11, c[0x0][0x398] ;  /* 0x00007300ff0b77ac */ /* 0x000e620008000800 */
[----:B------:R-:W1:Y:S01]  /*93630*/  LDCU UR7, c[0x0][0x398] ;  /* 0x00007300ff0777ac */ /* 0x000e620008000800 */
[----:B------:R-:W1:Y:S01]  /*93640*/  LDCU UR5, c[0x0][0x398] ;  /* 0x00007300ff0577ac */ /* 0x000e620008000800 */
[----:B------:R-:W1:Y:S01]  /*93650*/  LDCU UR15, c[0x0][0x398] ;  /* 0x00007300ff0f77ac */ /* 0x000e620008000800 */
[----:B0-----:R-:W4:Y:S01]  /*93660*/  LDL.LU.64 R28, [R1+0x1c80] ;  /* 0x001c8000011c7983 */ /* 0x001f220000300a00 */
[----:B--2---:R-:W-:-:S05]  /*93670*/  VIADD R0, R24, 0x61 ;  /* 0x0000006118007836 */ /* 0x004fca0000000000 */
[----:B------:R-:W-:Y:S02]  /*93680*/  ISETP.GE.AND P3, PT, R0, UR17, PT ;  /* 0x0000001100007c0c */ /* 0x000fe4000bf66270 */
[----:B------:R-:W-:Y:S01]  /*93690*/  PRMT R0, R18, 0x7770, RZ ;  /* 0x0000777012007816 */ /* 0x000fe200000000ff */
[----:B------:R-:W0:Y:S04]  /*936a0*/  LDCU UR17, c[0x0][0x398] ;  /* 0x00007300ff1177ac */ /* 0x000e280008000800 */
[----:B------:R2:W-:Y:S04]  /*936b0*/  @P5 STG.E.U8 desc[UR40][R26.64], R0 ;  /* 0x000000001a005986 */ /* 0x0005e8000c101128 */
[----:B------:R0:W-:Y:S04]  /*936c0*/  @P6 STG.E.U8 desc[UR40][R16.64], R2 ;  /* 0x0000000210006986 */ /* 0x0001e8000c101128 */
[----:B--2---:R-:W2:Y:S01]  /*936d0*/  LDL.LU.64 R26, [R1+0x1c78] ;  /* 0x001c7800011a7983 */ /* 0x004ea20000300a00 */
[----:B------:R-:W-:-:S03]  /*936e0*/  VIADD R0, R24, 0x62 ;  /* 0x0000006218007836 */ /* 0x000fc60000000000 */
[----:B0-----:R-:W2:Y:S04]  /*936f0*/  LDL.LU.64 R16, [R1+0x1c70] ;  /* 0x001c700001107983 */ /* 0x001ea80000300a00 */
[----:B------:R-:W-:Y:S01]  /*93700*/  STL [R1+0x2510], R24 ;  /* 0x0025101801007387 */ /* 0x000fe20000100800 */
[----:B------:R-:W-:Y:S02]  /*93710*/  PRMT R2, R18, 0x7772, RZ ;  /* 0x0000777212027816 */ /* 0x000fe400000000ff */
[----:B------:R-:W-:Y:S02]  /*93720*/  ISETP.GE.AND P5, PT, R0, UR13, PT ;  /* 0x0000000d00007c0c */ /* 0x000fe4000bfa6270 */
[----:B------:R-:W-:Y:S02]  /*93730*/  PRMT R0, R18, 0x7773, RZ ;  /* 0x0000777312007816 */ /* 0x000fe400000000ff */
[----:B---3--:R-:W-:Y:S01]  /*93740*/  ISETP.LT.AND P6, PT, R12, UR19, !P0 ;  /* 0x000000130c007c0c */ /* 0x008fe2000c7c1270 */
[----:B------:R-:W3:Y:S04]  /*93750*/  LDL.LU R18, [R1+0x36c] ;  /* 0x00036c0001127983 */ /* 0x000ee80000300800 */
[----:B----4-:R0:W-:Y:S04]  /*93760*/  @P2 STG.E.U8 desc[UR40][R6.64], R2 ;  /* 0x0000000206002986 */ /* 0x0101e8000c101128 */
[----:B------:R4:W-:Y:S01]  /*93770*/  @P4 STG.E.U8 desc[UR40][R20.64], R0 ;  /* 0x0000000014004986 */ /* 0x0009e2000c101128 */
[----:B------:R-:W-:Y:S01]  /*93780*/  PRMT R3, R22, 0x7773, RZ ;  /* 0x0000777316037816 */ /* 0x000fe200000000ff */
[----:B------:R-:W2:Y:S01]  /*93790*/  LDCU UR13, c[0x0][0x398] ;  /* 0x00007300ff0d77ac */ /* 0x000ea20008000800 */
[----:B------:R-:W2:Y:S01]  /*937a0*/  LDCU UR19, c[0x0][0x398] ;  /* 0x00007300ff1377ac */ /* 0x000ea20008000800 */
[----:B0-----:R-:W3:Y:S04]  /*937b0*/  LDL.LU.64 R6, [R1+0x1ca8] ;  /* 0x001ca80001067983 */ /* 0x001ee80000300a00 */
[----:B----4-:R-:W4:Y:S01]  /*937c0*/  LDL.LU.64 R20, [R1+0x1ca0] ;  /* 0x001ca00001147983 */ /* 0x010f220000300a00 */
[----:B------:R-:W-:-:S02]  /*937d0*/  ISETP.LT.AND P2, PT, R14, UR9, !P0 ;  /* 0x000000090e007c0c */ /* 0x000fc4000c741270 */
[----:B-1----:R-:W-:Y:S02]  /*937e0*/  ISETP.LT.AND P4, PT, R23, UR11, !P0 ;  /* 0x0000000b17007c0c */ /* 0x002fe4000c781270 */
[C---:B------:R-:W-:Y:S02]  /*937f0*/  PRMT R2, R22.reuse, 0x7770, RZ ;  /* 0x0000777016027816 */ /* 0x040fe400000000ff */
[----:B------:R-:W-:Y:S01]  /*93800*/  PRMT R0, R22, 0x7772, RZ ;  /* 0x0000777216007816 */ /* 0x000fe200000000ff */
[----:B------:R-:W4:Y:S04]  /*93810*/  LDL.LU.64 R24, [R1+0x1c98] ;  /* 0x001c980001187983 */ /* 0x000f280000300a00 */
[----:B------:R0:W-:Y:S01]  /*93820*/  @P6 STG.E.U8 desc[UR40][R4.64], R2 ;  /* 0x0000000204006986 */ /* 0x0001e2000c101128 */
[----:B------:R-:W-:-:S03]  /*93830*/  ISETP.LT.AND P6, PT, R8, UR7, !P0 ;  /* 0x0000000708007c0c */ /* 0x000fc6000c7c1270 */
[----:B------:R-:W4:Y:S01]  /*93840*/  LDL.LU R19, [R1+0x380] ;  /* 0x0003800001137983 */ /* 0x000f220000300800 */
[----:B------:R-:W1:Y:S01]  /*93850*/  LDCU UR9, c[0x0][0x398] ;  /* 0x00007300ff0977ac */ /* 0x000e620008000800 */
[----:B------:R-:W1:Y:S01]  /*93860*/  LDCU UR7, c[0x0][0x398] ;  /* 0x00007300ff0777ac */ /* 0x000e620008000800 */
[----:B------:R-:W1:Y:S01]  /*93870*/  LDCU UR11, c[0x0][0x398] ;  /* 0x00007300ff0b77ac */ /* 0x000e620008000800 */
[----:B0-----:R-:W-:-:S05]  /*93880*/  PRMT R2, R22, 0x7771, RZ ;  /* 0x0000777116027816 */ /* 0x001fca00000000ff */
[----:B------:R0:W-:Y:S01]  /*93890*/  @P2 STG.E.U8 desc[UR40][R28.64], R2 ;  /* 0x000000021c002986 */ /* 0x0001e2000c101128 */
[----:B------:R-:W-:Y:S01]  /*938a0*/  ISETP.LT.AND P2, PT, R9, UR17, !P0 ;  /* 0x0000001109007c0c */ /* 0x000fe2000c741270 */
[----:B------:R-:W1:Y:S02]  /*938b0*/  LDCU UR17, c[0x0][0x398] ;  /* 0x00007300ff1177ac */ /* 0x000e640008000800 */
[----:B0-----:R-:W4:Y:S04]  /*938c0*/  LDL.LU.64 R28, [R1+0x1c90] ;  /* 0x001c9000011c7983 */ /* 0x001f280000300a00 */
[----:B--2---:R0:W-:Y:S01]  /*938d0*/  @P4 STG.E.U8 desc[UR40][R26.64], R0 ;  /* 0x000000001a004986 */ /* 0x0041e2000c101128 */
[----:B------:R-:W-:-:S03]  /*938e0*/  ISETP.LT.AND P4, PT, R10, UR5, !P0 ;  /* 0x000000050a007c0c */ /* 0x000fc6000c781270 */
[----:B------:R2:W-:Y:S01]  /*938f0*/  @P6 STG.E.U8 desc[UR40][R16.64], R3 ;  /* 0x0000000310006986 */ /* 0x0005e2000c101128 */
[----:B------:R-:W1:Y:S01]  /*93900*/  LDCU UR5, c[0x0][0x398] ;  /* 0x00007300ff0577ac */ /* 0x000e620008000800 */
[C---:B---3--:R-:W-:Y:S02]  /*93910*/  PRMT R2, R18.reuse, 0x7771, RZ ;  /* 0x0000777112027816 */ /* 0x048fe400000000ff */
[----:B0-----:R-:W3:Y:S04]  /*93920*/  LDL.LU.64 R26, [R1+0x1c88] ;  /* 0x001c8800011a7983 */ /* 0x001ee80000300a00 */
[----:B--2---:R-:W2:Y:S01]  /*93930*/  LDL.LU.64 R16, [R1+0x1cb0] ;  /* 0x001cb00001107983 */ /* 0x004ea20000300a00 */
[----:B------:R-:W-:-:S05]  /*93940*/  PRMT R3, R18, 0x7770, RZ ;  /* 0x0000777012037816 */ /* 0x000fca00000000ff */
[----:B------:R0:W-:Y:S04]  /*93950*/  @P2 STG.E.U8 desc[UR40][R6.64], R3 ;  /* 0x0000000306002986 */ /* 0x0001e8000c101128 */
[----:B----4-:R4:W-:Y:S04]  /*93960*/  @P4 STG.E.U8 desc[UR40][R20.64], R2 ;  /* 0x0000000214004986 */ /* 0x0109e8000c101128 */
[----:B0-----:R-:W2:Y:S04]  /*93970*/  LDL.LU R7, [R1+0x370] ;  /* 0x0003700001077983 */ /* 0x001ea80000300800 */
[----:B----4-:R-:W4:Y:S01]  /*93980*/  LDL.LU.64 R2, [R1+0x438] ;  /* 0x0004380001027983 */ /* 0x010f220000300a00 */
[----:B------:R-:W-:-:S02]  /*93990*/  ISETP.LT.AND P6, PT, R11, UR15, !P0 ;  /* 0x0000000f0b007c0c */ /* 0x000fc4000c7c1270 */
[----:B------:R-:W-:Y:S02]  /*939a0*/  ISETP.LT.AND P0, PT, R13, UR13, !P0 ;  /* 0x0000000d0d007c0c */ /* 0x000fe4000c701270 */
[C---:B------:R-:W-:Y:S02]  /*939b0*/  PRMT R0, R18.reuse, 0x7772, RZ ;  /* 0x0000777212007816 */ /* 0x040fe400000000ff */
[----:B------:R-:W-:Y:S01]  /*939c0*/  PRMT R4, R18, 0x7773, RZ ;  /* 0x0000777312047816 */ /* 0x000fe200000000ff */
[----:B------:R-:W2:Y:S01]  /*939d0*/  LDL.LU.64 R20, [R1+0x1cc0] ;  /* 0x001cc00001147983 */ /* 0x000ea20000300a00 */
[----:B------:R-:W-:Y:S02]  /*939e0*/  ISETP.LT.AND P4, PT, R12, UR19, !P1 ;  /* 0x000000130c007c0c */ /* 0x000fe4000cf81270 */
[----:B-1----:R-:W-:Y:S01]  /*939f0*/  ISETP.LT.AND P2, PT, R14, UR9, !P1 ;  /* 0x000000090e007c0c */ /* 0x002fe2000cf41270 */
[----:B------:R-:W0:Y:S01]  /*93a00*/  LDCU UR13, c[0x0][0x398] ;  /* 0x00007300ff0d77ac */ /* 0x000e220008000800 */
[----:B------:R-:W1:Y:S01]  /*93a10*/  LDCU UR15, c[0x0][0x398] ;  /* 0x00007300ff0f77ac */ /* 0x000e620008000800 */
[----:B------:R-:W0:Y:S01]  /*93a20*/  LDCU UR9, c[0x0][0x398] ;  /* 0x00007300ff0977ac */ /* 0x000e220008000800 */
[----:B------:R-:W0:Y:S01]  /*93a30*/  LDCU UR19, c[0x0][0x398] ;  /* 0x00007300ff1377ac */ /* 0x000e220008000800 */
[----:B------:R1:W-:Y:S04]  /*93a40*/  @P6 STG.E.U8 desc[UR40][R24.64], R0 ;  /* 0x0000000018006986 */ /* 0x0003e8000c101128 */
[----:B-1----:R-:W2:Y:S04]  /*93a50*/  LDL.LU R24, [R1+0x2510] ;  /* 0x0025100001187983 */ /* 0x002ea80000300800 */
[----:B----4-:R1:W-:Y:S04]  /*93a60*/  @P0 STG.E.U8 desc[UR40][R2.64], R4 ;  /* 0x0000000402000986 */ /* 0x0103e8000c101128 */
[----:B-1----:R-:W4:Y:S01]  /*93a70*/  LDL.LU.64 R4, [R1+0x1cb8] ;  /* 0x001cb80001047983 */ /* 0x002f220000300a00 */
[----:B------:R-:W-:-:S02]  /*93a80*/  ISETP.LT.AND P6, PT, R23, UR7, !P1 ;  /* 0x0000000717007c0c */ /* 0x000fc4000cfc1270 */
[C---:B------:R-:W-:Y:S02]  /*93a90*/  PRMT R0, R19.reuse, 0x7770, RZ ;  /* 0x0000777013007816 */ /* 0x040fe400000000ff */
[----:B------:R-:W-:Y:S02]  /*93aa0*/  ISETP.LT.AND P0, PT, R8, UR11, !P1 ;  /* 0x0000000b08007c0c */ /* 0x000fe4000cf01270 */
[----:B------:R-:W-:Y:S01]  /*93ab0*/  PRMT R2, R19, 0x7771, RZ ;  /* 0x0000777113027816 */ /* 0x000fe200000000ff */
[----:B------:R-:W1:Y:S01]  /*93ac0*/  LDCU UR7, c[0x0][0x398] ;  /* 0x00007300ff0777ac */ /* 0x000e620008000800 */
[----:B------:R-:W0:Y:S01]  /*93ad0*/  LDCU UR11, c[0x0][0x398] ;  /* 0x00007300ff0b77ac */ /* 0x000e220008000800 */
[----:B------:R2:W-:Y:S04]  /*93ae0*/  @P4 STG.E.U8 desc[UR40][R28.64], R0 ;  /* 0x000000001c004986 */ /* 0x0005e8000c101128 */
[----:B---3--:R3:W-:Y:S01]  /*93af0*/  @P2 STG.E.U8 desc[UR40][R26.64], R2 ;  /* 0x000000021a002986 */ /* 0x0087e2000c101128 */
[----:B------:R-:W-:-:S02]  /*93b00*/  ISETP.LT.AND P2, PT, R9, UR17, !P1 ;  /* 0x0000001109007c0c */ /* 0x000fc4000cf41270 */
[C---:B--2---:R-:W-:Y:S02]  /*93b10*/  PRMT R0, R19.reuse, 0x7772, RZ ;  /* 0x0000777213007816 */ /* 0x044fe400000000ff */
[----:B---3--:R-:W-:Y:S01]  /*93b20*/  PRMT R2, R19, 0x7773, RZ ;  /* 0x0000777313027816 */ /* 0x008fe200000000ff */
[----:B------:R-:W2:Y:S04]  /*93b30*/  LDL.LU.64 R28, [R1+0x1cd8] ;  /* 0x001cd800011c7983 */ /* 0x000ea80000300a00 */
[----:B------:R-:W3:Y:S04]  /*93b40*/  LDL.LU R18, [R1+0x50] ;  /* 0x0000500001127983 */ /* 0x000ee80000300800 */
[----:B------:R0:W-:Y:S04]  /*93b50*/  STL.64 [R1+0x2508], R8 ;  /* 0x0025080801007387 */ /* 0x0001e80000100a00 */
[----:B------:R-:W2:Y:S01]  /*93b60*/  LDL.LU.64 R26, [R1+0x1ce0] ;  /* 0x001ce000011a7983 */ /* 0x000ea20000300a00 */
[----:B------:R-:W-:Y:S01]  /*93b70*/  ISETP.LT.AND P4, PT, R10, UR5, !P1 ;  /* 0x000000050a007c0c */ /* 0x000fe2000cf81270 */
[----:B------:R-:W1:Y:S01]  /*93b80*/  LDCU UR17, c[0x0][0x398] ;  /* 0x00007300ff1177ac */ /* 0x000e620008000800 */
[----:B------:R-:W1:Y:S01]  /*93b90*/  LDCU UR5, c[0x0][0x398] ;  /* 0x00007300ff0577ac */ /* 0x000e620008000800 */
[----:B0-----:R-:W2:Y:S04]  /*93ba0*/  LDL.LU.64 R8, [R1+0x1cc8] ;  /* 0x001cc80001087983 */ /* 0x001ea80000300a00 */
[----:B----4-:R-:W-:Y:S04]  /*93bb0*/  @P6 STG.E.U8 desc[UR40][R4.64], R0 ;  /* 0x0000000004006986 */ /* 0x010fe8000c101128 */
[----:B------:R0:W-:Y:S01]  /*93bc0*/  @P0 STG.E.U8 desc[UR40][R16.64], R2 ;  /* 0x0000000210000986 */ /* 0x0001e2000c101128 */
[----:B------:R-:W-:-:S02]  /*93bd0*/  ISETP.LT.AND P6, PT, R11, UR13, !P1 ;  /* 0x0000000d0b007c0c */ /* 0x000fc4000cfc1270 */
[----:B------:R-:W-:Y:S01]  /*93be0*/  ISETP.LT.AND P1, PT, R13, UR15, !P1 ;  /* 0x0000000f0d007c0c */ /* 0x000fe2000cf21270 */
[----:B------:R-:W4:Y:S01]  /*93bf0*/  LDCU UR13, c[0x0][0x398] ;  /* 0x00007300ff0d77ac */ /* 0x000f220008000800 */
[----:B------:R-:W1:Y:S01]  /*93c00*/  LDCU UR15, c[0x0][0x398] ;  /* 0x00007300ff0f77ac */ /* 0x000e620008000800 */
[----:B0-----:R-:W-:Y:S01]  /*93c10*/  PRMT R2, R7, 0x7770, RZ ;  /* 0x0000777007027816 */ /* 0x001fe200000000ff */
[----:B------:R-:W3:Y:S04]  /*93c20*/  LDL.LU.64 R16, [R1+0x1cf0] ;  /* 0x001cf00001107983 */ /* 0x000ee80000300a00 */
[----:B------:R-:W3:Y:S04]  /*93c30*/  LDL.LU.64 R4, [R1+0x1ce8] ;  /* 0x001ce80001047983 */ /* 0x000ee80000300a00 */
[----:B------:R0:W-:Y:S01]  /*93c40*/  @P2 STG.E.U8 desc[UR40][R20.64], R2 ;  /* 0x0000000214002986 */ /* 0x0001e2000c101128 */
[----:B------:R-:W-:Y:S01]  /*93c50*/  ISETP.LT.AND P2, PT, R12, UR9, !P3 ;  /* 0x000000090c007c0c */ /* 0x000fe2000df41270 */
[----:B------:R-:W-:Y:S01]  /*93c60*/  VIADD R0, R24, 0x75 ;  /* 0x0000007518007836 */ /* 0x000fe20000000000 */
[----:B------:R-:W1:Y:S01]  /*93c70*/  LDCU UR9, c[0x0][0x398] ;  /* 0x00007300ff0977ac */ /* 0x000e620008000800 */
[----:B0-----:R-:W3:Y:S04]  /*93c80*/  LDL.LU R20, [R1+0x3a0] ;  /* 0x0003a00001147983 */ /* 0x001ee80000300800 */
[----:B------:R0:W-:Y:S04]  /*93c90*/  STL.64 [R1+0x2500], R12 ;  /* 0x0025000c01007387 */ /* 0x0001e80000100a00 */
[----:B0-----:R-:W3:Y:S01]  /*93ca0*/  LDL.LU.64 R12, [R1+0x1cd0] ;  /* 0x001cd000010c7983 */ /* 0x001ee20000300a00 */
[----:B------:R-:W-:-:S02]  /*93cb0*/  ISETP.GE.AND P0, PT, R0, UR31, PT ;  /* 0x0000001f00007c0c */ /* 0x000fc4000bf06270 */
[C---:B------:R-:W-:Y:S02]  /*93cc0*/  PRMT R0, R7.reuse, 0x7771, RZ ;  /* 0x0000777107007816 */ /* 0x040fe400000000ff */
[----:B------:R-:W-:-:S03]  /*93cd0*/  PRMT R2, R7, 0x7772, RZ ;  /* 0x0000777207027816 */ /* 0x000fc600000000ff */
[----:B--2---:R0:W-:Y:S02]  /*93ce0*/  @P4 STG.E.U8 desc[UR40][R28.64], R0 ;  /* 0x000000001c004986 */ /* 0x0041e4000c101128 */
[----:B0-----:R-:W-:Y:S02]  /*93cf0*/  PRMT R0, R7, 0x7773, RZ ;  /* 0x0000777307007816 */ /* 0x001fe400000000ff */
[----:B------:R-:W2:Y:S04]  /*93d00*/  LDL.LU.64 R28, [R1+0x1d00] ;  /* 0x001d0000011c7983 */ /* 0x000ea80000300a00 */
[----:B---3--:R0:W-:Y:S04]  /*93d10*/  @P6 STG.E.U8 desc[UR40][R12.64], R2 ;  /* 0x000000020c006986 */ /* 0x0081e8000c101128 */
[----:B------:R3:W-:Y:S01]  /*93d20*/  @P1 STG.E.U8 desc[UR40][R26.64], R0 ;  /* 0x000000001a001986 */ /* 0x0007e2000c101128 */
[----:B0-----:R-:W-:-:S03]  /*93d30*/  PRMT R2, R18, 0x7770, RZ ;  /* 0x0000777012027816 */ /* 0x001fc600000000ff */
[----:B------:R-:W2:Y:S04]  /*93d40*/  LDL.LU.64 R12, [R1+0x1cf8] ;  /* 0x001cf800010c7983 */ /* 0x000ea80000300a00 */
[----:B------:R-:W2:Y:S04]  /*93d50*/  LDL.LU.64 R6, [R1+0x1d10] ;  /* 0x001d100001067983 */ /* 0x000ea80000300a00 */
[----:B---3--:R-:W3:Y:S04]  /*93d60*/  LDL.LU.64 R26, [R1+0x1d08] ;  /* 0x001d0800011a7983 */ /* 0x008ee80000300a00 */
[----:B------:R0:W-:Y:S04]  /*93d70*/  @P2 STG.E.U8 desc[UR40][R8.64], R2 ;  /* 0x0000000208002986 */ /* 0x0001e8000c101128 */
[----:B0-----:R-:W2:Y:S01]  /*93d80*/  LDL.LU.64 R8, [R1+0x2508] ;  /* 0x0025080001087983 */ /* 0x001ea20000300a00 */
[----:B-1----:R-:W-:-:S02]  /*93d90*/  ISETP.LT.AND P6, PT, R14, UR7, !P3 ;  /* 0x000000070e007c0c */ /* 0x002fc4000dfc1270 */
[----:B------:R-:W-:Y:S02]  /*93da0*/  ISETP.LT.AND P4, PT, R23, UR11, !P3 ;  /* 0x0000000b17007c0c */ /* 0x000fe4000df81270 */
[C---:B------:R-:W-:Y:S02]  /*93db0*/  PRMT R0, R18.reuse, 0x7771, RZ ;  /* 0x0000777112007816 */ /* 0x040fe400000000ff */
[----:B------:R-:W-:Y:S02]  /*93dc0*/  PRMT R2, R18, 0x7772, RZ ;  /* 0x0000777212027816 */ /* 0x000fe400000000ff */
[----:B------:R-:W-:Y:S01]  /*93dd0*/  PRMT R3, R20, 0x7770, RZ ;  /* 0x0000777014037816 */ /* 0x000fe200000000ff */
[----:B------:R-:W3:Y:S01]  /*93de0*/  LDL.LU R25, [R1+0x384] ;  /* 0x0003840001197983 */ /* 0x000ee20000300800 */
[----:B------:R-:W0:Y:S01]  /*93df0*/  LDCU UR7, c[0x0][0x398] ;  /* 0x00007300ff0777ac */ /* 0x000e220008000800 */
[----:B------:R-:W1:Y:S02]  /*93e00*/  LDCU UR11, c[0x0][0x398] ;  /* 0x00007300ff0b77ac */ /* 0x000e640008000800 */
[----:B------:R4:W-:Y:S04]  /*93e10*/  @P6 STG.E.U8 desc[UR40][R16.64], R0 ;  /* 0x0000000010006986 */ /* 0x0009e8000c101128 */
[----:B------:R0:W-:Y:S04]  /*93e20*/  @P4 STG.E.U8 desc[UR40][R4.64], R2 ;  /* 0x0000000204004986 */ /* 0x0001e8000c101128 */
[----:B----4-:R-:W4:Y:S01]  /*93e30*/  LDL.LU.64 R16, [R1+0x1d18] ;  /* 0x001d180001107983 */ /* 0x010f220000300a00 */
[----:B0-----:R-:W-:-:S03]  /*93e40*/  PRMT R2, R18, 0x7773, RZ ;  /* 0x0000777312027816 */ /* 0x001fc600000000ff */
[----:B------:R-:W3:Y:S04]  /*93e50*/  LDL.LU.64 R4, [R1+0x440] ;  /* 0x0004400001047983 */ /* 0x000ee80000300a00 */
[----:B------:R-:W3:Y:S01]  /*93e60*/  LDL.LU.64 R18, [R1+0x1d28] ;  /* 0x001d280001127983 */ /* 0x000ee20000300a00 */
[----:B--2---:R-:W-:Y:S02]  /*93e70*/  ISETP.LT.AND P1, PT, R8, UR17, !P3 ;  /* 0x0000001108007c0c */ /* 0x004fe4000df21270 */
[----:B------:R-:W-:Y:S02]  /*93e80*/  ISETP.LT.AND P2, PT, R9, UR19, !P3 ;  /* 0x0000001309007c0c */ /* 0x000fe4000df41270 */
[----:B------:R-:W-:Y:S02]  /*93e90*/  ISETP.LT.AND P4, PT, R10, UR5, !P3 ;  /* 0x000000050a007c0c */ /* 0x000fe4000df81270 */
[----:B------:R-:W-:Y:S01]  /*93ea0*/  ISETP.LT.AND P6, PT, R11, UR13, !P3 ;  /* 0x0000000d0b007c0c */ /* 0x000fe2000dfc1270 */
[----:B------:R-:W-:Y:S01]  /*93eb0*/  VIADD R0, R24, 0x76 ;  /* 0x0000007618007836 */ /* 0x000fe20000000000 */
[----:B------:R-:W0:Y:S01]  /*93ec0*/  LDCU UR17, c[0x0][0x398] ;  /* 0x00007300ff1177ac */ /* 0x000e220008000800 */
[----:B------:R-:W2:Y:S01]  /*93ed0*/  LDCU UR19, c[0x0][0x398] ;  /* 0x00007300ff1377ac */ /* 0x000ea20008000800 */
[----:B------:R-:W0:Y:S01]  /*93ee0*/  LDCU UR5, c[0x0][0x398] ;  /* 0x00007300ff0577ac */ /* 0x000e220008000800 */
[----:B------:R-:W0:Y:S02]  /*93ef0*/  LDCU UR13, c[0x0][0x398] ;  /* 0x00007300ff0d77ac */ /* 0x000e240008000800 */
[----:B------:R1:W-:Y:S04]  /*93f00*/  @P1 STG.E.U8 desc[UR40][R28.64], R2 ;  /* 0x000000021c001986 */ /* 0x0003e8000c101128 */
[----:B------:R0:W-:Y:S04]  /*93f10*/  @P2 STG.E.U8 desc[UR40][R12.64], R3 ;  /* 0x000000030c002986 */ /* 0x0001e8000c101128 */
[----:B-1----:R-:W2:Y:S04]  /*93f20*/  LDL.LU.64 R28, [R1+0x1d20] ;  /* 0x001d2000011c7983 */ /* 0x002ea80000300a00 */
[----:B0-----:R-:W2:Y:S01]  /*93f30*/  LDL.LU.64 R12, [R1+0x2500] ;  /* 0x00250000010c7983 */ /* 0x001ea20000300a00 */
[----:B------:R-:W-:-:S02]  /*93f40*/  ISETP.GE.AND P1, PT, R0, UR29, PT ;  /* 0x0000001d00007c0c */ /* 0x000fc4000bf26270 */
[C---:B------:R-:W-:Y:S02]  /*93f50*/  PRMT R0, R20.reuse, 0x7771, RZ ;  /* 0x0000777114007816 */ /* 0x040fe400000000ff */
[----:B------:R-:W-:-:S03]  /*93f60*/  PRMT R2, R20, 0x7772, RZ ;  /* 0x0000777214027816 */ /* 0x000fc600000000ff */
[----:B------:R0:W-:Y:S04]  /*93f70*/  @P4 STG.E.U8 desc[UR40][R6.64], R0 ;  /* 0x0000000006004986 */ /* 0x0001e8000c101128 */
[----:B---3--:R1:W-:Y:S01]  /*93f80*/  @P6 STG.E.U8 desc[UR40][R26.64], R2 ;  /* 0x000000021a006986 */ /* 0x0083e2000c101128 */
[----:B------:R-:W-:Y:S02]  /*93f90*/  ISETP.LT.AND P6, PT, R14, UR11, !P5 ;  /* 0x0000000b0e007c0c */ /* 0x000fe4000efc1270 */
[----:B0-----:R-:W-:Y:S02]  /*93fa0*/  PRMT R0, R20, 0x7773, RZ ;  /* 0x0000777314007816 */ /* 0x001fe400000000ff */
[----:B-1----:R-:W-:Y:S01]  /*93fb0*/  PRMT R2, R25, 0x7770, RZ ;  /* 0x0000777019027816 */ /* 0x002fe200000000ff */
[----:B------:R-:W3:Y:S04]  /*93fc0*/  LDL.LU.64 R26, [R1+0x1d30] ;  /* 0x001d3000011a7983 */ /* 0x000ee80000300a00 */
[----:B------:R-:W3:Y:S04]  /*93fd0*/  LDL.LU R7, [R1+0x374] ;  /* 0x0003740001077983 */ /* 0x000ee80000300800 */
[----:B------:R-:W3:Y:S01]  /*93fe0*/  LDL.LU.64 R20, [R1+0x1d40] ;  /* 0x001d400001147983 */ /* 0x000ee20000300a00 */
[----:B--2---:R-:W-:-:S02]  /*93ff0*/  ISETP.LT.AND P3, PT, R13, UR9, !P3 ;  /* 0x000000090d007c0c */ /* 0x004fc4000df61270 */
[----:B------:R-:W-:Y:S02]  /*94000*/  ISETP.LT.AND P2, PT, R12, UR7, !P5 ;  /* 0x000000070c007c0c */ /* 0x000fe4000ef41270 */
[----:B------:R-:W-:Y:S01]  /*94010*/  ISETP.LT.AND P4, PT, R23, UR15, !P5 ;  /* 0x0000000f17007c0c */ /* 0x000fe2000ef81270 */
[----:B------:R-:W0:Y:S01]  /*94020*/  LDCU UR7, c[0x0][0x398] ;  /* 0x00007300ff0777ac */ /* 0x000e220008000800 */
[----:B------:R-:W1:Y:S01]  /*94030*/  LDCU UR9, c[0x0][0x398] ;  /* 0x00007300ff0977ac */ /* 0x000e620008000800 */
[----:B------:R-:W2:Y:S01]  /*94040*/  LDCU UR11, c[0x0][0x398] ;  /* 0x00007300ff0b77ac */ /* 0x000ea20008000800 */
[----:B------:R-:W0:Y:S05]  /*94050*/  LDCU UR15, c[0x0][0x398] ;  /* 0x00007300ff0f77ac */ /* 0x000e2a0008000800 */
[----:B----4-:R4:W-:Y:S04]  /*94060*/  @P3 STG.E.U8 desc[UR40][R16.64], R0 ;  /* 0x0000000010003986 */ /* 0x0109e8000c101128 */
[----:B------:R-:W-:Y:S01]  /*94070*/  @P2 STG.E.U8 desc[UR40][R4.64], R2 ;  /* 0x0000000204002986 */ /* 0x000fe2000c101128 */
[----:B----4-:R-:W-:-:S03]  /*94080*/  PRMT R0, R25, 0x7771, RZ ;  /* 0x0000777119007816 */ /* 0x010fc600000000ff */
[----:B------:R-:W4:Y:S04]  /*94090*/  LDL.LU.64 R16, [R1+0x1d38] ;  /* 0x001d380001107983 */ /* 0x000f280000300a00 */
[----:B------:R0:W-:Y:S04]  /*940a0*/  @P6 STG.E.U8 desc[UR40][R18.64], R0 ;  /* 0x0000000012006986 */ /* 0x0001e8000c101128 */
[----:B0-----:R-:W2:Y:S04]  /*940b0*/  LDL.LU.64 R18, [R1+0x1d60] ;  /* 0x001d600001127983 */ /* 0x001ea80000300a00 */
[----:B------:R-:W2:Y:S01]  /*940c0*/  LDL.LU R22, [R1+0x54] ;  /* 0x0000540001167983 */ /* 0x000ea20000300800 */
[----:B------:R-:W-:-:S02]  /*940d0*/  ISETP.LT.AND P3, PT, R8, UR17, !P5 ;  /* 0x0000001108007c0c */ /* 0x000fc4000ef61270 */
[----:B------:R-:W-:Y:S02]  /*940e0*/  PRMT R2, R25, 0x7772, RZ ;  /* 0x0000777219027816 */ /* 0x000fe400000000ff */
[----:B------:R-:W-:Y:S01]  /*940f0*/  ISETP.LT.AND P6, PT, R10, UR5, !P5 ;  /* 0x000000050a007c0c */ /* 0x000fe2000efc1270 */
[----:B------:R-:W-:Y:S01]  /*94100*/  VIADD R0, R24, 0x63 ;  /* 0x0000006318007836 */ /* 0x000fe20000000000 */
[----:B------:R-:W0:Y:S01]  /*94110*/  LDCU UR17, c[0x0][0x398] ;  /* 0x00007300ff1177ac */ /* 0x000e220008000800 */
[----:B------:R-:W0:Y:S01]  /*94120*/  LDCU UR5, c[0x0][0x398] ;  /* 0x00007300ff0577ac */ /* 0x000e220008000800 */
[----:B------:R1:W-:Y:S01]  /*94130*/  @P4 STG.E.U8 desc[UR40][R28.64], R2 ;  /* 0x000000021c004986 */ /* 0x0003e2000c101128 */
[----:B------:R-:W-:Y:S02]  /*94140*/  ISETP.LT.AND P4, PT, R9, UR19, !P5 ;  /* 0x0000001309007c0c */ /* 0x000fe4000ef81270 */
[----:B------:R-:W-:Y:S02]  /*94150*/  ISETP.GE.AND P2, PT, R0, UR50, PT ;  /* 0x0000003200007c0c */ /* 0x000fe4000bf46270 */
[----:B---3--:R-:W-:Y:S01]  /*94160*/  PRMT R0, R7, 0x7770, RZ ;  /* 0x0000777007007816 */ /* 0x008fe200000000ff */
[----:B------:R-:W3:Y:S01]  /*94170*/  LDCU UR19, c[0x0][0x398] ;  /* 0x00007300ff1377ac */ /* 0x000ee20008000800 */
[----:B-1----:R-:W-:Y:S01]  /*94180*/  PRMT R2, R25, 0x7773, RZ ;  /* 0x0000777319027816 */ /* 0x002fe200000000ff */
[----:B--2---:R1:W-:Y:S04]  /*94190*/  STL.64 [R1+0x24f8], R22 ;  /* 0x0024f81601007387 */ /* 0x0043e80000100a00 */
[----:B-1----:R-:W2:Y:S04]  /*941a0*/  LDL.LU.64 R22, [R1+0x1d48] ;  /* 0x001d480001167983 */ /* 0x002ea80000300a00 */
[----:B------:R1:W-:Y:S01]  /*941b0*/  @P3 STG.E.U8 desc[UR40][R26.64], R2 ;  /* 0x000000021a003986 */ /* 0x0003e2000c101128 */
[----:B------:R-:W-:-:S02]  /*941c0*/  ISETP.LT.AND P3, PT, R11, UR13, !P5 ;  /* 0x0000000d0b007c0c */ /* 0x000fc4000ef61270 */
[----:B------:R-:W-:Y:S01]  /*941d0*/  ISETP.LT.AND P5, PT, R13, UR7, !P5 ;  /* 0x000000070d007c0c */ /* 0x000fe2000efa1270 */
[----:B------:R0:W-:Y:S04]  /*941e0*/  @P4 STG.E.U8 desc[UR40][R20.64], R0 ;  /* 0x0000000014004986 */ /* 0x0001e8000c101128 */
[----:B------:R-:W3:Y:S04]  /*941f0*/  LDL.LU.64 R4, [R1+0x1d58] ;  /* 0x001d580001047983 */ /* 0x000ee80000300a00 */
[----:B------:R-:W3:Y:S01]  /*94200*/  LDL.LU.64 R28, [R1+0x1d50] ;  /* 0x001d5000011c7983 */ /* 0x000ee20000300a00 */
[----:B------:R-:W2:Y:S01]  /*94210*/  LDCU UR7, c[0x0][0x398] ;  /* 0x00007300ff0777ac */ /* 0x000ea20008000800 */
[----:B------:R-:W2:Y:S01]  /*94220*/  LDCU UR13, c[0x0][0x398] ;  /* 0x00007300ff0d77ac */ /* 0x000ea20008000800 */
[C---:B-1----:R-:W-:Y:S01]  /*94230*/  PRMT R2, R7.reuse, 0x7771, RZ ;  /* 0x0000777107027816 */ /* 0x042fe200000000ff */
[----:B------:R-:W3:Y:S04]  /*94240*/  LDL.LU.64 R26, [R1+0x1d70] ;  /* 0x001d7000011a7983 */ /* 0x000ee80000300a00 */
[----:B0-----:R-:W3:Y:S01]  /*94250*/  LDL.LU.64 R20, [R1+0x1d68] ;  /* 0x001d680001147983 */ /* 0x001ee20000300a00 */
[----:B------:R-:W-:-:S03]  /*94260*/  PRMT R0, R7, 0x7772, RZ ;  /* 0x0000777207007816 */ /* 0x000fc600000000ff */
[----:B----4-:R0:W-:Y:S04]  /*94270*/  @P6 STG.E.U8 desc[UR40][R16.64], R2 ;  /* 0x0000000210006986 */ /* 0x0101e8000c101128 */
[----:B------:R1:W-:Y:S01]  /*94280*/  @P3 STG.E.U8 desc[UR40][R18.64], R0 ;  /* 0x0000000012003986 */ /* 0x0003e2000c101128 */
[----:B0-----:R-:W-:-:S03]  /*94290*/  PRMT R2, R7, 0x7773, RZ ;  /* 0x0000777307027816 */ /* 0x001fc600000000ff */
[----:B------:R-:W4:Y:S04]  /*942a0*/  LDL.LU R16, [R1+0x3a4] ;  /* 0x0003a40001107983 */ /* 0x000f280000300800 */
[----:B------:R-:W3:Y:S04]  /*942b0*/  LDL.LU.64 R6, [R1+0x1d80] ;  /* 0x001d800001067983 */ /* 0x000ee80000300a00 */
[----:B-1----:R-:W3:Y:S04]  /*942c0*/  LDL.LU.64 R18, [R1+0x1d78] ;  /* 0x001d780001127983 */ /* 0x002ee80000300a00 */
[----:B--2---:R0:W-:Y:S04]  /*942d0*/  @P5 STG.E.U8 desc[UR40][R22.64], R2 ;  /* 0x0000000216005986 */ /* 0x0041e8000c101128 */
[----:B0-----:R-:W2:Y:S01]  /*942e0*/  LDL.LU.64 R22, [R1+0x24f8] ;  /* 0x0024f80001167983 */ /* 0x001ea20000300a00 */
[----:B------:R-:W-:-:S02]  /*942f0*/  ISETP.LT.AND P6, PT, R12, UR9, !P2 ;  /* 0x000000090c007c0c */ /* 0x000fc4000d7c1270 */
[----:B------:R-:W-:Y:S01]  /*94300*/  ISETP.LT.AND P4, PT, R14, UR11, !P2 ;  /* 0x0000000b0e007c0c */ /* 0x000fe2000d781270 */
[----:B------:R-:W0:Y:S01]  /*94310*/  LDCU UR9, c[0x0][0x398] ;  /* 0x00007300ff0977ac */ /* 0x000e220008000800 */
[----:B------:R-:W1:Y:S01]  /*94320*/  LDCU UR11, c[0x0][0x398] ;  /* 0x00007300ff0b77ac */ /* 0x000e620008000800 */
[----:B------:R-:W-:Y:S01]  /*94330*/  ISETP.LT.AND P5, PT, R8, UR17, !P2 ;  /* 0x0000001108007c0c */ /* 0x000fe2000d7a1270 */
[----:B------:R-:W0:Y:S01]  /*94340*/  LDCU UR17, c[0x0][0x398] ;  /* 0x00007300ff1177ac */ /* 0x000e220008000800 */
[C---:B--2---:R-:W-:Y:S02]  /*94350*/  PRMT R0, R22.reuse, 0x7770, RZ ;  /* 0x0000777016007816 */ /* 0x044fe400000000ff */
[----:B------:R-:W-:Y:S02]  /*94360*/  ISETP.LT.AND P3, PT, R23, UR15, !P2 ;  /* 0x0000000f17007c0c */ /* 0x000fe4000d761270 */
[C---:B------:R-:W-:Y:S02]  /*94370*/  PRMT R2, R22.reuse, 0x7771, RZ ;  /* 0x0000777116027816 */ /* 0x040fe400000000ff */
[----:B------:R-:W-:Y:S01]  /*94380*/  PRMT R3, R22, 0x7773, RZ ;  /* 0x0000777316037816 */ /* 0x000fe200000000ff */
[----:B------:R-:W2:Y:S01]  /*94390*/  LDCU UR15, c[0x0][0x398] ;  /* 0x00007300ff0f77ac */ /* 0x000ea20008000800 */
[----:B---3--:R3:W-:Y:S04]  /*943a0*/  @P6 STG.E.U8 desc[UR40][R4.64], R0 ;  /* 0x0000000004006986 */ /* 0x0087e8000c101128 */
[----:B------:R0:W-:Y:S01]  /*943b0*/  @P4 STG.E.U8 desc[UR40][R28.64], R2 ;  /* 0x000000021c004986 */ /* 0x0001e2000c101128 */
[----:B------:R-:W-:-:S02]  /*943c0*/  ISETP.LT.AND P4, PT, R9, UR5, !P2 ;  /* 0x0000000509007c0c */ /* 0x000fc4000d781270 */
[----:B------:R-:W-:Y:S01]  /*943d0*/  ISETP.LT.AND P6, PT, R10, UR19, !P2 ;  /* 0x000000130a007c0c */ /* 0x000fe2000d7c1270 */
[----:B------:R-:W1:Y:S01]  /*943e0*/  LDCU UR5, c[0x0][0x398] ;  /* 0x00007300ff0577ac */ /* 0x000e620008000800 */
[----:B---3--:R-:W-:Y:S01]  /*943f0*/  VIADD R0, R24, 0x64 ;  /* 0x0000006418007836 */ /* 0x008fe20000000000 */
[----:B0-----:R-:W-:Y:S01]  /*94400*/  PRMT R2, R22, 0x7772, RZ ;  /* 0x0000777216027816 */ /* 0x001fe200000000ff */
[----:B------:R-:W3:Y:S04]  /*94410*/  LDL.LU.64 R4, [R1+0x448] ;  /* 0x0004480001047983 */ /* 0x000ee80000300a00 */
[----:B------:R-:W2:Y:S04]  /*94420*/  LDL.LU R17, [R1+0x388] ;  /* 0x0003880001117983 */ /* 0x000ea80000300800 */
[----:B------:R-:W2:Y:S04]  /*94430*/  LDL.LU.64 R28, [R1+0x1d90] ;  /* 0x001d9000011c7983 */ /* 0x000ea80000300a00 */
[----:B------:R0:W-:Y:S01]  /*94440*/  @P3 STG.E.U8 desc[UR40][R26.64], R2 ;  /* 0x000000021a003986 */ /* 0x0001e2000c101128 */
[----:B------:R-:W-:-:S02]  /*94450*/  ISETP.GE.AND P3, PT, R0, UR53, PT ;  /* 0x0000003500007c0c */ /* 0x000fc4000bf66270 */
[----:B----4-:R-:W-:Y:S01]  /*94460*/  PRMT R0, R16, 0x7770, RZ ;  /* 0x0000777010007816 */ /* 0x010fe200000000ff */
[----:B------:R4:W-:Y:S01]  /*94470*/  @P5 STG.E.U8 desc[UR40][R20.64], R3 ;  /* 0x0000000314005986 */ /* 0x0009e2000c101128 */
[----:B------:R-:W-:-:S03]  /*94480*/  ISETP.LT.AND P5, PT, R11, UR7, !P2 ;  /* 0x000000070b007c0c */ /* 0x000fc6000d7a1270 */
[----:B------:R1:W-:Y:S01]  /*94490*/  @P4 STG.E.U8 desc[UR40][R6.64], R0 ;  /* 0x0000000006004986 */ /* 0x0003e2000c101128 */
[----:B0-----:R-:W-:-:S03]  /*944a0*/  PRMT R2, R16, 0x7771, RZ ;  /* 0x0000777110027816 */ /* 0x001fc600000000ff */
[----:B------:R-:W2:Y:S04]  /*944b0*/  LDL.LU.64 R26, [R1+0x1d88] ;  /* 0x001d8800011a7983 */ /* 0x000ea80000300a00 */
[----:B----4-:R-:W4:Y:S01]  /*944c0*/  LDL.LU.64 R20, [R1+0x1da8] ;  /* 0x001da80001147983 */ /* 0x010f220000300a00 */
[----:B------:R-:W0:Y:S03]  /*944d0*/  LDCU UR7, c[0x0][0x398] ;  /* 0x00007300ff0777ac */ /* 0x000e260008000800 */
[----:B------:R0:W-:Y:S01]  /*944e0*/  @P6 STG.E.U8 desc[UR40][R18.64], R2 ;  /* 0x0000000212006986 */ /* 0x0001e2000c101128 */
[----:B------:R-:W-:Y:S02]  /*944f0*/  ISETP.LT.AND P2, PT, R13, UR9, !P2 ;  /* 0x000000090d007c0c */ /* 0x000fe4000d741270 */
[----:B-1----:R-:W-:-:S02]  /*94500*/  ISETP.LT.AND P6, PT, R12, UR11, !P3 ;  /* 0x0000000b0c007c0c */ /* 0x002fc4000dfc1270 */
[----:B------:R-:W-:Y:S02]  /*94510*/  PRMT R0, R16, 0x7772, RZ ;  /* 0x0000777210007816 */ /* 0x000fe400000000ff */
[----:B------:R-:W-:Y:S01]  /*94520*/  ISETP.LT.AND P4, PT, R14, UR13, !P3 ;  /* 0x0000000d0e007c0c */ /* 0x000fe2000df81270 */
[----:B------:R-:W1:Y:S01]  /*94530*/  LDCU UR9, c[0x0][0x398] ;  /* 0x00007300ff0977ac */ /* 0x000e620008000800 */
[----:B------:R-:W1:Y:S01]  /*94540*/  LDCU UR11, c[0x0][0x398] ;  /* 0x00007300ff0b77ac */ /* 0x000e620008000800 */
[----:B------:R-:W1:Y:S01]  /*94550*/  LDCU UR13, c[0x0][0x398] ;  /* 0x00007300ff0d77ac */ /* 0x000e620008000800 */
[----:B0-----:R-:W2:Y:S04]  /*94560*/  LDL.LU.64 R18, [R1+0x1da0] ;  /* 0x001da00001127983 */ /* 0x001ea80000300a00 */
[----:B------:R-:W2:Y:S04]  /*94570*/  LDL.LU R7, [R1+0x378] ;  /* 0x0003780001077983 */ /* 0x000ea80000300800 */
[----:B------:R0:W-:Y:S04]  /*94580*/  STL.64 [R1+0x24f0], R12 ;  /* 0x0024f00c01007387 */ /* 0x0001e80000100a00 */
[----:B0-----:R-:W2:Y:S04]  /*94590*/  LDL.LU.64 R12, [R1+0x1d98] ;  /* 0x001d9800010c7983 */ /* 0x001ea80000300a00 */
[----:B------:R-:W-:Y:S01]  /*945a0*/  STL [R1+0x24e8], R14 ;  /* 0x0024e80e01007387 */ /* 0x000fe20000100800 */
[----:B------:R-:W-:-:S03]  /*945b0*/  PRMT R2, R16, 0x7773, RZ ;  /* 0x0000777310027816 */ /* 0x000fc600000000ff */
[----:B--2---:R0:W-:Y:S04]  /*945c0*/  @P5 STG.E.U8 desc[UR40][R12.64], R0 ;  /* 0x000000000c005986 */ /* 0x0041e8000c101128 */
[----:B0-----:R-:W2:Y:S04]  /*945d0*/  LDL.LU.64 R12, [R1+0x1db0] ;  /* 0x001db000010c7983 */ /* 0x001ea80000300a00 */
[----:B---3--:R0:W-:Y:S01]  /*945e0*/  @P2 STG.E.U8 desc[UR40][R4.64], R2 ;  /* 0x0000000204002986 */ /* 0x0081e2000c101128 */
[----:B------:R-:W-:Y:S02]  /*945f0*/  ISETP.LT.AND P5, PT, R23, UR15, !P3 ;  /* 0x0000000f17007c0c */ /* 0x000fe4000dfa1270 */
[----:B------:R-:W-:-:S02]  /*94600*/  PRMT R0, R17, 0x7770, RZ ;  /* 0x0000777011007816 */ /* 0x000fc400000000ff */
[----:B------:R-:W-:Y:S01]  /*94610*/  ISETP.LT.AND P2, PT, R8, UR17, !P3 ;  /* 0x0000001108007c0c */ /* 0x000fe2000df41270 */
[----:B------:R-:W3:Y:S04]  /*94620*/  LDL.LU.64 R14, [R1+0x1dc0] ;  /* 0x001dc000010e7983 */ /* 0x000ee80000300a00 */
[----:B------:R1:W-:Y:S01]  /*94630*/  @P6 STG.E.U8 desc[UR40][R28.64], R0 ;  /* 0x000000001c006986 */ /* 0x0003e2000c101128 */
[----:B------:R-:W2:Y:S01]  /*94640*/  LDCU UR15, c[0x0][0x398] ;  /* 0x00007300ff0f77ac */ /* 0x000ea20008000800 */
[----:B------:R-:W2:Y:S01]  /*94650*/  LDCU UR17, c[0x0][0x398] ;  /* 0x00007300ff1177ac */ /* 0x000ea20008000800 */
[----:B0-----:R-:W-:-:S05]  /*94660*/  PRMT R2, R17, 0x7771, RZ ;  /* 0x0000777111027816 */ /* 0x001fca00000000ff */
[----:B------:R0:W-:Y:S01]  /*94670*/  @P4 STG.E.U8 desc[UR40][R26.64], R2 ;  /* 0x000000021a004986 */ /* 0x0001e2000c101128 */
[----:B------:R-:W-:Y:S02]  /*94680*/  ISETP.LT.AND P4, PT, R9, UR5, !P3 ;  /* 0x0000000509007c0c */ /* 0x000fe4000df81270 */
[----:B-1----:R-:W-:Y:S01]  /*94690*/  PRMT R0, R17, 0x7772, RZ ;  /* 0x0000777211007816 */ /* 0x002fe200000000ff */
[----:B------:R-:W3:Y:S04]  /*946a0*/  LDL.LU.64 R28, [R1+0x1db8] ;  /* 0x001db800011c7983 */ /* 0x000ee80000300a00 */
[----:B------:R-:W3:Y:S01]  /*946b0*/  LDL.LU R16, [R1+0x58] ;  /* 0x0000580001107983 */ /* 0x000ee20000300800 */
[----:B------:R-:W-:Y:S01]  /*946c0*/  ISETP.LT.AND P6, PT, R11, UR9, !P3 ;  /* 0x000000090b007c0c */ /* 0x000fe2000dfc1270 */
[----:B------:R-:W1:Y:S02]  /*946d0*/  LDCU UR5, c[0x0][0x398] ;  /* 0x00007300ff0577ac */ /* 0x000e640008000800 */
[----:B----4-:R4:W-:Y:S01]  /*946e0*/  @P5 STG.E.U8 desc[UR40][R20.64], R0 ;  /* 0x0000000014005986 */ /* 0x0109e2000c101128 */
[----:B0-----:R-:W-:-:S03]  /*946f0*/  PRMT R2, R17, 0x7773, RZ ;  /* 0x0000777311027816 */ /* 0x001fc600000000ff */
[----:B------:R-:W3:Y:S01]  /*94700*/  LDL.LU.64 R26, [R1+0x1dd0] ;  /* 0x001dd000011a7983 */ /* 0x000ee20000300a00 */
[----:B------:R-:W0:Y:S03]  /*94710*/  LDCU UR9, c[0x0][0x398] ;  /* 0x00007300ff0977ac */ /* 0x000e260008000800 */
[----:B------:R1:W-:Y:S04]  /*94720*/  @P2 STG.E.U8 desc[UR40][R18.64], R2 ;  /* 0x0000000212002986 */ /* 0x0003e8000c101128 */
[----:B----4-:R-:W4:Y:S04]  /*94730*/  LDL.LU.64 R20, [R1+0x1dc8] ;  /* 0x001dc80001147983 */ /* 0x010f280000300a00 */
[----:B------:R-:W4:Y:S01]  /*94740*/  LDL.LU.64 R4, [R1+0x1de0] ;  /* 0x001de00001047983 */ /* 0x000f220000300a00 */
[----:B-1----:R-:W-:-:S03]  /*94750*/  PRMT R2, R7, 0x7770, RZ ;  /* 0x0000777007027816 */ /* 0x002fc600000000ff */
[----:B------:R-:W4:Y:S04]  /*94760*/  LDL.LU.64 R18, [R1+0x1dd8] ;  /* 0x001dd80001127983 */ /* 0x000f280000300a00 */
[----:B--2---:R1:W-:Y:S04]  /*94770*/  @P4 STG.E.U8 desc[UR40][R12.64], R2 ;  /* 0x000000020c004986 */ /* 0x0043e8000c101128 */
[----:B-1----:R-:W2:Y:S01]  /*94780*/  LDL.LU.64 R12, [R1+0x24f0] ;  /* 0x0024f000010c7983 */ /* 0x002ea20000300a00 */
[----:B------:R-:W-:Y:S01]  /*94790*/  VIADD R0, R24, 0x65 ;  /* 0x0000006518007836 */ /* 0x000fe20000000000 */
[----:B------:R-:W-:-:S02]  /*947a0*/  ISETP.LT.AND P5, PT, R10, UR7, !P3 ;  /* 0x000000070a007c0c */ /* 0x000fc4000dfa1270 */
[C---:B------:R-:W-:Y:S01]  /*947b0*/  PRMT R2, R7.reuse, 0x7772, RZ ;  /* 0x0000777207027816 */ /* 0x040fe200000000ff */
[----:B------:R-:W1:Y:S01]  /*947c0*/  LDCU UR7, c[0x0][0x398] ;  /* 0x00007300ff0777ac */ /* 0x000e620008000800 */
[----:B------:R-:W-:Y:S02]  /*947d0*/  ISETP.GE.AND P2, PT, R0, UR14, PT ;  /* 0x0000000e00007c0c */ /* 0x000fe4000bf46270 */
[----:B------:R-:W-:Y:S01]  /*947e0*/  PRMT R0, R7, 0x7771, RZ ;  /* 0x0000777107007816 */ /* 0x000fe200000000ff */
[----:B------:R-:W0:Y:S01]  /*947f0*/  LDCU UR14, c[0x0][0x398] ;  /* 0x00007300ff0e77ac */ /* 0x000e220008000800 */
[----:B---3--:R-:W-:-:S05]  /*94800*/  PRMT R3, R16, 0x7770, RZ ;  /* 0x0000777010037816 */ /* 0x008fca00000000ff */
[----:B------:R3:W-:Y:S04]  /*94810*/  @P5 STG.E.U8 desc[UR40][R14.64], R0 ;  /* 0x000000000e005986 */ /* 0x0007e8000c101128 */
[----:B------:R0:W-:Y:S04]  /*94820*/  @P6 STG.E.U8 desc[UR40][R28.64], R2 ;  /* 0x000000021c006986 */ /* 0x0001e8000c101128 */
[----:B---3--:R-:W3:Y:S01]  /*94830*/  LDL.LU R14, [R1+0x24e8] ;  /* 0x0024e800010e7983 */ /* 0x008ee20000300800 */
[----:B0-----:R-:W-:-:S03]  /*94840*/  PRMT R2, R7, 0x7773, RZ ;  /* 0x0000777307027816 */ /* 0x001fc600000000ff */
[----:B------:R-:W3:Y:S04]  /*94850*/  LDL.LU R22, [R1+0x38c] ;  /* 0x00038c0001167983 */ /* 0x000ee80000300800 */
[----:B------:R-:W-:Y:S04]  /*94860*/  STL [R1+0x24dc], R24 ;  /* 0x0024dc1801007387 */ /* 0x000fe80000100800 */
[----:B------:R-:W3:Y:S04]  /*94870*/  LDL.LU.64 R28, [R1+0x1de8] ;  /* 0x001de800011c7983 */ /* 0x000ee80000300a00 */
[----:B------:R-:W3:Y:S01]  /*94880*/  LDL.LU R7, [R1+0x3a8] ;  /* 0x0003a80001077983 */ /* 0x000ee20000300800 */
[----:B------:R-:W-:Y:S01]  /*94890*/  VIADD R0, R24, 0x66 ;  /* 0x0000006618007836 */ /* 0x000fe20000000000 */
[----:B--2---:R-:W-:-:S02]  /*948a0*/  ISETP.LT.AND P3, PT, R13, UR11, !P3 ;  /* 0x0000000b0d007c0c */ /* 0x004fc4000df61270 */
[----:B------:R-:W-:Y:S02]  /*948b0*/  ISETP.LT.AND P4, PT, R12, UR13, !P2 ;  /* 0x0000000d0c007c0c */ /* 0x000fe4000d781270 */
[----:B------:R-:W-:Y:S01]  /*948c0*/  ISETP.LT.AND P6, PT, R23, UR17, !P2 ;  /* 0x0000001117007c0c */ /* 0x000fe2000d7c1270 */
[----:B------:R-:W0:Y:S01]  /*948d0*/  LDCU UR11, c[0x0][0x398] ;  /* 0x00007300ff0b77ac */ /* 0x000e220008000800 */
[----:B------:R-:W2:Y:S01]  /*948e0*/  LDCU UR13, c[0x0][0x398] ;  /* 0x00007300ff0d77ac */ /* 0x000ea20008000800 */
[----:B------:R-:W0:Y:S06]  /*948f0*/  LDCU UR17, c[0x0][0x398] ;  /* 0x00007300ff1177ac */ /* 0x000e2c0008000800 */
[----:B------:R0:W-:Y:S04]  /*94900*/  @P3 STG.E.U8 desc[UR40][R26.64], R2 ;  /* 0x000000021a003986 */ /* 0x0001e8000c101128 */
[----:B----4-:R4:W-:Y:S04]  /*94910*/  @P4 STG.E.U8 desc[UR40][R20.64], R3 ;  /* 0x0000000314004986 */ /* 0x0109e8000c101128 */
[----:B0-----:R-:W2:Y:S04]  /*94920*/  LDL.LU.64 R26, [R1+0x1e00] ;  /* 0x001e0000011a7983 */ /* 0x001ea80000300a00 */
[----:B----4-:R-:W4:Y:S04]  /*94930*/  LDL.LU.64 R20, [R1+0x1df8] ;  /* 0x001df80001147983 */ /* 0x010f280000300a00 */
[----:B------:R-:W2:Y:S01]  /*94940*/  LDL.LU.64 R24, [R1+0x1e18] ;  /* 0x001e180001187983 */ /* 0x000ea20000300a00 */
[----:B---3--:R-:W-:-:S02]  /*94950*/  ISETP.LT.AND P5, PT, R14, UR15, !P2 ;  /* 0x0000000f0e007c0c */ /* 0x008fc4000d7a1270 */
[----:B------:R-:W-:Y:S02]  /*94960*/  ISETP.GE.AND P3, PT, R0, UR52, PT ;  /* 0x0000003400007c0c */ /* 0x000fe4000bf66270 */
[----:B------:R-:W-:Y:S02]  /*94970*/  ISETP.LT.AND P4, PT, R8, UR5, !P2 ;  /* 0x0000000508007c0c */ /* 0x000fe4000d781270 */
[C---:B------:R-:W-:Y:S02]  /*94980*/  PRMT R0, R16.reuse, 0x7771, RZ ;  /* 0x0000777110007816 */ /* 0x040fe400000000ff */
[----:B------:R-:W-:Y:S02]  /*94990*/  PRMT R2, R16, 0x7772, RZ ;  /* 0x0000777210027816 */ /* 0x000fe400000000ff */
[----:B------:R-:W-:Y:S02]  /*949a0*/  PRMT R6, R7, 0x7771, RZ ;  /* 0x0000777107067816 */ /* 0x000fe400000000ff */
[----:B------:R-:W-:Y:S01]  /*949b0*/  PRMT R3, R22, 0x7772, RZ ;  /* 0x0000777216037816 */ /* 0x000fe200000000ff */
[----:B------:R-:W0:Y:S01]  /*949c0*/  LDCU UR15, c[0x0][0x398] ;  /* 0x00007300ff0f77ac */ /* 0x000e220008000800 */
[----:B------:R-:W3:Y:S01]  /*949d0*/  LDCU UR5, c[0x0][0x398] ;  /* 0x00007300ff0577ac */ /* 0x000ee20008000800 */
[----:B------:R0:W-:Y:S04]  /*949e0*/  @P5 STG.E.U8 desc[UR40][R4.64], R0 ;  /* 0x0000000004005986 */ /* 0x0001e8000c101128 */
[----:B------:R0:W-:Y:S01]  /*949f0*/  @P6 STG.E.U8 desc[UR40][R18.64], R2 ;  /* 0x0000000212006986 */ /* 0x0001e2000c101128 */
[----:B-1----:R-:W-:-:S03]  /*94a00*/  ISETP.LT.AND P6, PT, R9, UR7, !P2 ;  /* 0x0000000709007c0c */ /* 0x002fc6000d7c1270 */
[----:B--2---:R1:W-:Y:S01]  /*94a10*/  STL.64 [R1+0x24e0], R24 ;  /* 0x0024e01801007387 */ /* 0x0043e20000100a00 */
[----:B0-----:R-:W-:Y:S02]  /*94a20*/  PRMT R4, R16, 0x7773, RZ ;  /* 0x0000777310047816 */ /* 0x001fe400000000ff */
[----:B------:R-:W-:Y:S02]  /*94a30*/  ISETP.LT.AND P5, PT, R10, UR9, !P2 ;  /* 0x000000090a007c0c */ /* 0x000fe4000d7a1270 */
[C---:B------:R-:W-:Y:S02]  /*94a40*/  PRMT R2, R22.reuse, 0x7770, RZ ;  /* 0x0000777016027816 */ /* 0x040fe400000000ff */
[C---:B------:R-:W-:Y:S02]  /*94a50*/  PRMT R0, R22.reuse, 0x7771, RZ ;  /* 0x0000777116007816 */ /* 0x040fe400000000ff */
[----:B------:R-:W-:Y:S01]  /*94a60*/  PRMT R5, R22, 0x7773, RZ ;  /* 0x0000777316057816 */ /* 0x000fe200000000ff */
[----:B------:R-:W0:Y:S01]  /*94a70*/  LDCU UR7, c[0x0][0x398] ;  /* 0x00007300ff0777ac */ /* 0x000e220008000800 */
[----:B-1----:R-:W2:Y:S04]  /*94a80*/  LDL.LU.64 R24, [R1+0x1e20] ;  /* 0x001e200001187983 */ /* 0x002ea80000300a00 */
[----:B------:R1:W-:Y:S01]  /*94a90*/  @P4 STG.E.U8 desc[UR40][R28.64], R4 ;  /* 0x000000041c004986 */ /* 0x0003e2000c101128 */
[----:B------:R-:W-:-:S03]  /*94aa0*/  ISETP.LT.AND P4, PT, R11, UR14, !P2 ;  /* 0x0000000e0b007c0c */ /* 0x000fc6000d781270 */
[----:B------:R-:W3:Y:S04]  /*94ab0*/  LDL.LU.64 R18, [R1+0x1df0] ;  /* 0x001df00001127983 */ /* 0x000ee80000300a00 */
[----:B------:R-:W3:Y:S01]  /*94ac0*/  LDL.LU.64 R16, [R1+0x450] ;  /* 0x0004500001107983 */ /* 0x000ee20000300a00 */
[----:B------:R-:W0:Y:S01]  /*94ad0*/  LDCU UR9, c[0x0][0x398] ;  /* 0x00007300ff0977ac */ /* 0x000e220008000800 */
[----:B------:R-:W0:Y:S01]  /*94ae0*/  LDCU UR14, c[0x0][0x398] ;  /* 0x00007300ff0e77ac */ /* 0x000e220008000800 */
[C---:B-1----:R-:W-:Y:S01]  /*94af0*/  PRMT R4, R7.reuse, 0x7770, RZ ;  /* 0x0000777007047816 */ /* 0x042fe200000000ff */
[----:B------:R-:W3:Y:S04]  /*94b00*/  LDL.LU.64 R28, [R1+0x1e08] ;  /* 0x001e0800011c7983 */ /* 0x000ee80000300a00 */
[----:B------:R-:W3:Y:S04]  /*94b10*/  LDL.LU R22, [R1+0x37c] ;  /* 0x00037c0001167983 */ /* 0x000ee80000300800 */
[----:B------:R1:W-:Y:S04]  /*94b20*/  @P6 STG.E.U8 desc[UR40][R26.64], R4 ;  /* 0x000000041a006986 */ /* 0x0003e8000c101128 */
[----:B----4-:R4:W-:Y:S01]  /*94b30*/  @P5 STG.E.U8 desc[UR40][R20.64], R6 ;  /* 0x0000000614005986 */ /* 0x0109e2000c101128 */
[----:B-1----:R-:W-:-:S03]  /*94b40*/  PRMT R4, R7, 0x7772, RZ ;  /* 0x0000777207047816 */ /* 0x002fc600000000ff */
[----:B------:R-:W3:Y:S04]  /*94b50*/  LDL.LU.64 R26, [R1+0x1e30] ;  /* 0x001e3000011a7983 */ /* 0x000ee80000300a00 */
[----:B----4-:R-:W4:Y:S04]  /*94b60*/  LDL.LU.64 R20, [R1+0x1e28] ;  /* 0x001e280001147983 */ /* 0x010f280000300a00 */
[----:B--2---:R1:W-:Y:S04]  /*94b70*/  @P4 STG.E.U8 desc[UR40][R24.64], R4 ;  /* 0x0000000418004986 */ /* 0x0043e8000c101128 */
[----:B-1----:R-:W2:Y:S01]  /*94b80*/  LDL.LU.64 R24, [R1+0x24e0] ;  /* 0x0024e00001187983 */ /* 0x002ea20000300a00 */
[----:B------:R-:W-:-:S02]  /*94b90*/  ISETP.LT.AND P2, PT, R13, UR11, !P2 ;  /* 0x0000000b0d007c0c */ /* 0x000fc4000d741270 */
[----:B------:R-:W-:Y:S02]  /*94ba0*/  PRMT R6, R7, 0x7773, RZ ;  /* 0x0000777307067816 */ /* 0x000fe400000000ff */
[----:B------:R-:W-:Y:S02]  /*94bb0*/  ISETP.LT.AND P5, PT, R12, UR13, !P3 ;  /* 0x0000000d0c007c0c */ /* 0x000fe4000dfa1270 */
[----:B------:R-:W-:Y:S02]  /*94bc0*/  ISETP.LT.AND P6, PT, R14, UR15, !P3 ;  /* 0x0000000f0e007c0c */ /* 0x000fe4000dfc1270 */
[----:B------:R-:W-:Y:S01]  /*94bd0*/  ISETP.LT.AND P4, PT, R23, UR17, !P3 ;  /* 0x0000001117007c0c */ /* 0x000fe2000df81270 */
[----:B------:R-:W1:Y:S01]  /*94be0*/  LDCU UR11, c[0x0][0x398] ;  /* 0x00007300ff0b77ac */ /* 0x000e620008000800 */
[----:B------:R-:W0:Y:S01]  /*94bf0*/  LDCU UR13, c[0x0][0x398] ;  /* 0x00007300ff0d77ac */ /* 0x000e220008000800 */
[----:B------:R-:W0:Y:S01]  /*94c00*/  LDCU UR15, c[0x0][0x398] ;  /* 0x00007300ff0f77ac */ /* 0x000e220008000800 */
[----:B------:R-:W0:Y:S01]  /*94c10*/  LDCU UR17, c[0x0][0x398] ;  /* 0x00007300ff1177ac */ /* 0x000e220008000800 */
[----:B--2---:R2:W-:Y:S04]  /*94c20*/  @P2 STG.E.U8 desc[UR40][R24.64], R6 ;  /* 0x0000000618002986 */ /* 0x0045e8000c101128 */
[----:B--2---:R-:W2:Y:S04]  /*94c30*/  LDL.LU R24, [R1+0x24dc] ;  /* 0x0024dc0001187983 */ /* 0x004ea80000300800 */
[----:B------:R-:W2:Y:S04]  /*94c40*/  LDL.LU.64 R6, [R1+0x1e10] ;  /* 0x001e100001067983 */ /* 0x000ea80000300a00 */
[----:B---3--:R-:W-:Y:S04]  /*94c50*/  @P5 STG.E.U8 desc[UR40][R18.64], R2 ;  /* 0x0000000212005986 */ /* 0x008fe8000c101128 */
[----:B------:R3:W-:Y:S04]  /*94c60*/  @P6 STG.E.U8 desc[UR40][R16.64], R0 ;  /* 0x0000000010006986 */ /* 0x0007e8000c101128 */
[----:B---3--:R-:W3:Y:S01]  /*94c70*/  LDL.LU.64 R16, [R1+0x1e48] ;  /* 0x001e480001107983 */ /* 0x008ee20000300a00 */
[----:B------:R-:W-:-:S03]  /*94c80*/  ISETP.LT.AND P2, PT, R8, UR5, !P3 ;  /* 0x0000000508007c0c */ /* 0x000fc6000df41270 */
[----:B------:R-:W3:Y:S01]  /*94c90*/  LDL.LU R18, [R1+0x5c] ;  /* 0x00005c0001127983 */ /* 0x000ee20000300800 */
[----:B0-----:R-:W-:Y:S02]  /*94ca0*/  ISETP.LT.AND P5, PT, R9, UR7, !P3 ;  /* 0x0000000709007c0c */ /* 0x001fe4000dfa1270 */
[----:B------:R-:W-:Y:S02]  /*94cb0*/  ISETP.LT.AND P6, PT, R10, UR9, !P3 ;  /* 0x000000090a007c0c */ /* 0x000fe4000dfc1270 */
[----:B------:R-:W-:Y:S01]  /*94cc0*/  PRMT R2, R22, 0x7771, RZ ;  /* 0x0000777116027816 */ /* 0x000fe200000000ff */
[----:B------:R-:W0:Y:S01]  /*94cd0*/  LDCU UR5, c[0x0][0x398] ;  /* 0x00007300ff0577ac */ /* 0x000e220008000800 */
[----:B------:R-:W0:Y:S01]  /*94ce0*/  LDCU UR7, c[0x0][0x398] ;  /* 0x00007300ff0777ac */ /* 0x000e220008000800 */
[----:B------:R-:W0:Y:S01]  /*94cf0*/  LDCU UR9, c[0x0][0x398] ;  /* 0x00007300ff0977ac */ /* 0x000e220008000800 */
[----:B--2---:R2:W-:Y:S04]  /*94d00*/  @P4 STG.E.U8 desc[UR40][R6.64], R3 ;  /* 0x0000000306004986 */ /* 0x0045e8000c101128 */
[----:B------:R0:W-:Y:S01]  /*94d10*/  @P2 STG.E.U8 desc[UR40][R28.64], R5 ;  /* 0x000000051c002986 */ /* 0x0001e2000c101128 */
[----:B------:R-:W-:-:S03]  /*94d20*/  VIADD R0, R24, 0x67 ;  /* 0x0000006718007836 */ /* 0x000fc60000000000 */
[----:B--2---:R-:W2:Y:S04]  /*94d30*/  LDL.LU.64 R6, [R1+0x1e38] ;  /* 0x001e380001067983 */ /* 0x004ea80000300a00 */
[----:B0-----:R-:W2:Y:S01]  /*94d40*/  LDL.LU.64 R4, [R1+0x1e40] ;  /* 0x001e400001047983 */ /* 0x001ea20000300a00 */
[----:B------:R-:W-:Y:S02]  /*94d50*/  ISETP.GE.AND P4, PT, R0, UR51, PT ;  /* 0x0000003300007c0c */ /* 0x000fe4000bf86270 */
[----:B------:R-:W-:Y:S01]  /*94d60*/  PRMT R0, R22, 0x7770, RZ ;  /* 0x0000777016007816 */ /* 0x000fe200000000ff */
[----:B------:R-:W2:Y:S01]  /*94d70*/  LDL.LU.64 R28, [R1+0x1e60] ;  /* 0x001e6000011c7983 */ /* 0x000ea20000300a00 */
[----:B-1----:R-:W-:-:S03]  /*94d80*/  ISETP.LT.AND P2, PT, R11, UR11, !P3 ;  /* 0x0000000b0b007c0c */ /* 0x002fc6000df41270 */
[----:B------:R0:W-:Y:S04]  /*94d90*/  @P5 STG.E.U8 desc[UR40][R26.64], R0 ;  /* 0x000000001a005986 */ /* 0x0001e8000c101128 */
[----:B----4-:R1:W-:Y:S01]  /*94da0*/  @P6 STG.E.U8 desc[UR40][R20.64], R2 ;  /* 0x0000000214006986 */ /* 0x0103e2000c101128 */
[----:B---3--:R-:W-:Y:S01]  /*94db0*/  PRMT R3, R18, 0x7773, RZ ;  /* 0x0000777312037816 */ /* 0x008fe200000000ff */
[----:B------:R-:W3:Y:S02]  /*94dc0*/  LDCU UR11, c[0x0][0x398] ;  /* 0x00007300ff0b77ac */ /* 0x000ee40008000800 */
[----:B0-----:R-:W4:Y:S04]  /*94dd0*/  LDL.LU.64 R26, [R1+0x1e58] ;  /* 0x001e5800011a7983 */ /* 0x001f280000300a00 */
[----:B-1----:R-:W3:Y:S04]  /*94de0*/  LDL.LU.64 R20, [R1+0x1e50] ;  /* 0x001e500001147983 */ /* 0x002ee80000300a00 */
[----:B------:R-:W3:Y:S01]  /*94df0*/  LDL.LU R19, [R1+0x3ac] ;  /* 0x0003ac0001137983 */ /* 0x000ee20000300800 */
[----:B------:R-:W-:Y:S01]  /*94e00*/  PRMT R2, R22, 0x7772, RZ ;  /* 0x0000777216027816 */ /* 0x000fe200000000ff */
[----:B------:R-:W-:-:S02]  /*94e10*/  VIADD R0, R24, 0x68 ;  /* 0x0000006818007836 */ /* 0x000fc40000000000 */
[----:B------:R0:W-:Y:S04]  /*94e20*/  STL [R1+0x24d8], R24 ;  /* 0x0024d81801007387 */ /* 0x0001e80000100800 */
[----:B------:R1:W-:Y:S04]  /*94e30*/  @P2 STG.E.U8 desc[UR40][R16.64], R2 ;  /* 0x0000000210002986 */ /* 0x0003e8000c101128 */
[----:B0-----:R-:W3:Y:S04]  /*94e40*/  LDL.LU.64 R24, [R1+0x1e88] ;  /* 0x001e880001187983 */ /* 0x001ee80000300a00 */
[----:B-1----:R-:W3:Y:S01]  /*94e50*/  LDL.LU.64 R16, [R1+0x1e80] ;  /* 0x001e800001107983 */ /* 0x002ee20000300a00 */
[----:B------:R-:W-:-:S02]  /*94e60*/  ISETP.LT.AND P3, PT, R13, UR13, !P3 ;  /* 0x0000000d0d007c0c */ /* 0x000fc4000df61270 */
[----:B------:R-:W-:Y:S02]  /*94e70*/  ISETP.LT.AND P6, PT, R12, UR14, !P4 ;  /* 0x0000000e0c007c0c */ /* 0x000fe4000e7c1270 */
[----:B------:R-:W-:Y:S02]  /*94e80*/  ISETP.GE.AND P5, PT, R0, UR10, PT ;  /* 0x0000000a00007c0c */ /* 0x000fe4000bfa6270 */
[----:B------:R-:W-:Y:S02]  /*94e90*/  PRMT R0, R22, 0x7773, RZ ;  /* 0x0000777316007816 */ /* 0x000fe400000000ff */
[----:B------:R-:W-:Y:S02]  /*94ea0*/  ISETP.LT.AND P2, PT, R14, UR15, !P4 ;  /* 0x0000000f0e007c0c */ /* 0x000fe4000e741270 */
[----:B------:R-:W-:Y:S01]  /*94eb0*/  PRMT R2, R18, 0x7770, RZ ;  /* 0x0000777012027816 */ /* 0x000fe200000000ff */
[----:B------:R-:W0:Y:S01]  /*94ec0*/  LDCU UR14, c[0x0][0x398] ;  /* 0x00007300ff0e77ac */ /* 0x000e220008000800 */
[----:B------:R-:W1:Y:S01]  /*94ed0*/  LDCU UR13, c[0x0][0x398] ;  /* 0x00007300ff0d77ac */ /* 0x000e620008000800 */
[----:B------:R-:W0:Y:S01]  /*94ee0*/  LDCU UR10, c[0x0][0x398] ;  /* 0x00007300ff0a77ac */ /* 0x000e220008000800 */
[----:B------:R-:W0:Y:S01]  /*94ef0*/  LDCU UR15, c[0x0][0x398] ;  /* 0x00007300ff0f77ac */ /* 0x000e220008000800 */
[----:B--2---:R2:W-:Y:S01]  /*94f00*/  @P3 STG.E.U8 desc[UR40][R4.64], R0 ;  /* 0x0000000004003986 */ /* 0x0045e2000c101128 */
[----:B------:R-:W-:-:S03]  /*94f10*/  ISETP.LT.AND P3, PT, R23, UR5, !P4 ;  /* 0x0000000517007c0c */ /* 0x000fc6000e761270 */
[----:B------:R0:W-:Y:S01]  /*94f20*/  @P6 STG.E.U8 desc[UR40][R6.64], R2 ;  /* 0x0000000206006986 */ /* 0x0001e2000c101128 */
[----:B------:R-:W-:Y:S01]  /*94f30*/  ISETP.LT.AND P6, PT, R8, UR7, !P4 ;  /* 0x0000000708007c0c */ /* 0x000fe2000e7c1270 */
[----:B------:R-:W1:Y:S01]  /*94f40*/  LDCU UR5, c[0x0][0x398] ;  /* 0x00007300ff0577ac */ /* 0x000e620008000800 */
[----:B------:R-:W1:Y:S01]  /*94f50*/  LDCU UR7, c[0x0][0x398] ;  /* 0x00007300ff0777ac */ /* 0x000e620008000800 */
[C---:B--2---:R-:W-:Y:S02]  /*94f60*/  PRMT R0, R18.reuse, 0x7772, RZ ;  /* 0x0000777212007816 */ /* 0x044fe400000000ff */
[----:B0-----:R-:W-:Y:S01]  /*94f70*/  PRMT R2, R18, 0x7771, RZ ;  /* 0x0000777112027816 */ /* 0x001fe200000000ff */
[----:B------:R-:W2:Y:S04]  /*94f80*/  LDL.LU.64 R6, [R1+0x458] ;  /* 0x0004580001067983 */ /* 0x000ea80000300a00 */
[----:B------:R-:W2:Y:S04]  /*94f90*/  LDL.LU R18, [R1+0x4e0] ;  /* 0x0004e00001127983 */ /* 0x000ea80000300800 */
[----:B------:R0:W-:Y:S01]  /*94fa0*/  @P2 STG.E.U8 desc[UR40][R28.64], R2 ;  /* 0x000000021c002986 */ /* 0x0001e2000c101128 */
[----:B------:R-:W-:-:S03]  /*94fb0*/  ISETP.LT.AND P2, PT, R9, UR9, !P4 ;  /* 0x0000000909007c0c */ /* 0x000fc6000e741270 */
[----:B----4-:R4:W-:Y:S01]  /*94fc0*/  @P3 STG.E.U8 desc[UR40][R26.64], R0 ;  /* 0x000000001a003986 */ /* 0x0109e2000c101128 */
[----:B------:R-:W-:-:S03]  /*94fd0*/  ISETP.LT.AND P3, PT, R10, UR17, !P4 ;  /* 0x000000110a007c0c */ /* 0x000fc6000e761270 */
[----:B---3--:R3:W-:Y:S01]  /*94fe0*/  @P6 STG.E.U8 desc[UR40][R20.64], R3 ;  /* 0x0000000314006986 */ /* 0x0087e2000c101128 */
[C---:B------:R-:W-:Y:S01]  /*94ff0*/  PRMT R4, R19.reuse, 0x7773, RZ ;  /* 0x0000777313047816 */ /* 0x040fe200000000ff */
[----:B------:R-:W1:Y:S01]  /*95000*/  LDCU UR9, c[0x0][0x398] ;  /* 0x00007300ff0977ac */ /* 0x000e620008000800 */
[----:B------:R-:W1:Y:S01]  /*95010*/  LDCU UR17, c[0x0][0x398] ;  /* 0x00007300ff1177ac */ /* 0x000e620008000800 */
[C---:B0-----:R-:W-:Y:S01]  /*95020*/  PRMT R2, R19.reuse, 0x7771, RZ ;  /* 0x0000777113027816 */ /* 0x041fe200000000ff */
[----:B----4-:R-:W4:Y:S04]  /*95030*/  LDL.LU.64 R26, [R1+0x1e98] ;  /* 0x001e9800011a7983 */ /* 0x010f280000300a00 */
[----:B------:R-:W2:Y:S01]  /*95040*/  LDL.LU.64 R28, [R1+0x1e90] ;  /* 0x001e9000011c7983 */ /* 0x000ea20000300a00 */
[----:B---3--:R-:W-:-:S03]  /*95050*/  PRMT R3, R19, 0x7770, RZ ;  /* 0x0000777013037816 */ /* 0x008fc600000000ff */
[----:B------:R-:W3:Y:S04]  /*95060*/  LDL.LU R20, [R1+0x4c0] ;  /* 0x0004c00001147983 */ /* 0x000ee80000300800 */
        /* <DEDUP_REMOVED lines=11> */
[----:B0-----:R-:W3:Y:S01]  /*95120*/  LDL.LU.64 R14, [R1+0x1e70] ;  /* 0x001e7000010e7983 */ /* 0x001ee20000300a00 */
[----:B------:R-:W-:Y:S01]  /*95130*/  ISETP.LT.AND P4, PT, R13, UR13, !P4 ;  /* 0x0000000d0d007c0c */ /* 0x000fe2000e781270 */
[----:B------:R-:W0:Y:S01]  /*95140*/  LDCU UR11, c[0x0][0x398] ;  /* 0x00007300ff0b77ac */ /* 0x000e220008000800 */
[----:B------:R-:W0:Y:S01]  /*95150*/  LDCU UR10, c[0x0][0x398] ;  /* 0x00007300ff0a77ac */ /* 0x000e220008000800 */
[----:B------:R-:W0:Y:S03]  /*95160*/  LDCU UR13, c[0x0][0x398] ;  /* 0x00007300ff0d77ac */ /* 0x000e260008000800 */
[----:B--2---:R-:W-:Y:S07]  /*95170*/  @P6 STG.E.U8 desc[UR40][R2.64], R0 ;  /* 0x0000000002006986 */ /* 0x004fee000c101128 */
[----:B------:R2:W-:Y:S04]  /*95180*/  @P4 STG.E.U8 desc[UR40][R6.64], R4 ;  /* 0x0000000406004986 */ /* 0x0005e8000c101128 */
[----:B--2---:R-:W2:Y:S01]  /*95190*/  LDL.LU.64 R4, [R1+0x1e68] ;  /* 0x001e680001047983 */ /* 0x004ea20000300a00 */
[----:B------:R-:W-:-:S03]  /*951a0*/  PRMT R0, R18, 0x7770, RZ ;  /* 0x0000777012007816 */ /* 0x000fc600000000ff */
[----:B------:R-:W4:Y:S04]  /*951b0*/  LDL.LU.64 R6, [R1+0x1eb8] ;  /* 0x001eb80001067983 */ /* 0x000f280000300a00 */
[----:B---3--:R3:W-:Y:S04]  /*951c0*/  @P3 STG.E.U8 desc[UR40][R14.64], R0 ;  /* 0x000000000e003986 */ /* 0x0087e8000c101128 */
[----:B---3--:R-:W3:Y:S01]  /*951d0*/  LDL.LU.64 R14, [R1+0x1eb0] ;  /* 0x001eb000010e7983 */ /* 0x008ee20000300a00 */
        /* <DEDUP_REMOVED lines=10> */
[----:B----4-:R4:W-:Y:S01]  /*95280*/  @P6 STG.E.U8 desc[UR40][R26.64], R0 ;  /* 0x000000001a006986 */ /* 0x0109e2000c101128 */
[----:B------:R-:W-:Y:S01]  /*95290*/  ISETP.LT.AND P6, PT, R11, UR17, !P5 ;  /* 0x000000110b007c0c */ /* 0x000fe2000efc1270 */
[----:B------:R-:W0:Y:S01]  /*952a0*/  LDCU UR17, c[0x0][0x398] ;  /* 0x00007300ff1177ac */ /* 0x000e220008000800 */
[----:B--2---:R-:W-:Y:S01]  /*952b0*/  PRMT R2, R18, 0x7773, RZ ;  /* 0x0000777312027816 */ /* 0x004fe200000000ff */
[----:B----4-:R-:W-:Y:S01]  /*952c0*/  VIADD R0, R24, 0x69 ;  /* 0x0000006918007836 */ /* 0x010fe20000000000 */
[----:B------:R-:W2:Y:S04]  /*952d0*/  LDL.LU.64 R4, [R1+0x1ec0] ;  /* 0x001ec00001047983 */ /* 0x000ea80000300a00 */
[----:B------:R4:W-:Y:S01]  /*952e0*/  @P4 STG.E.U8 desc[UR40][R28.64], R2 ;  /* 0x000000021c004986 */ /* 0x0009e2000c101128 */
[----:B------:R-:W-:-:S03]  /*952f0*/  ISETP.LT.AND P4, PT, R10, UR9, !P5 ;  /* 0x000000090a007c0c */ /* 0x000fc6000ef81270 */
[----:B------:R-:W2:Y:S01]  /*95300*/  LDL.LU.64 R26, [R1+0x1ea8] ;  /* 0x001ea800011a7983 */ /* 0x000ea20000300a00 */
[----:B------:R-:W-:Y:S02]  /*95310*/  ISETP.GE.AND P2, PT, R0, UR49, PT ;  /* 0x0000003100007c0c */ /* 0x000fe4000bf46270 */
[C---:B------:R-:W-:Y:S01]  /*95320*/  PRMT R0, R20.reuse, 0x7771, RZ ;  /* 0x0000777114007816 */ /* 0x040fe200000000ff */
[----:B------:R-:W0:Y:S01]  /*95330*/  LDCU UR9, c[0x0][0x398] ;  /* 0x00007300ff0977ac */ /* 0x000e220008000800 */
[C---:B----4-:R-:W-:Y:S01]  /*95340*/  PRMT R2, R20.reuse, 0x7770, RZ ;  /* 0x0000777014027816 */ /* 0x050fe200000000ff */
[----:B------:R-:W4:Y:S04]  /*95350*/  LDL.LU.64 R28, [R1+0x1ed0] ;  /* 0x001ed000011c7983 */ /* 0x000f280000300a00 */
[----:B------:R0:W-:Y:S04]  /*95360*/  @P3 STG.E.U8 desc[UR40][R16.64], R2 ;  /* 0x0000000210003986 */ /* 0x0001e8000c101128 */
[----:B------:R1:W-:Y:S01]  /*95370*/  @P4 STG.E.U8 desc[UR40][R6.64], R0 ;  /* 0x0000000006004986 */ /* 0x0003e2000c101128 */
[----:B0-----:R-:W-:-:S03]  /*95380*/  PRMT R2, R20, 0x7772, RZ ;  /* 0x0000777214027816 */ /* 0x001fc600000000ff */
[----:B------:R-:W2:Y:S04]  /*95390*/  LDL.LU.64 R16, [R1+0x1ec8] ;  /* 0x001ec80001107983 */ /* 0x000ea80000300a00 */
[----:B------:R-:W2:Y:S04]  /*953a0*/  LDL.LU R18, [R1+0x4f0] ;  /* 0x0004f00001127983 */ /* 0x000ea80000300800 */
[----:B-1----:R-:W2:Y:S04]  /*953b0*/  LDL.LU.64 R6, [R1+0x1ee0] ;  /* 0x001ee00001067983 */ /* 0x002ea80000300a00 */
[----:B---3--:R0:W-:Y:S04]  /*953c0*/  @P6 STG.E.U8 desc[UR40][R14.64], R2 ;  /* 0x000000020e006986 */ /* 0x0081e8000c101128 */
[----:B0-----:R-:W3:Y:S01]  /*953d0*/  LDL.LU R14, [R1+0x24d4] ;  /* 0x0024d400010e7983 */ /* 0x001ee20000300800 */
[----:B------:R-:W-:-:S02]  /*953e0*/  PRMT R0, R20, 0x7773, RZ ;  /* 0x0000777314007816 */ /* 0x000fc400000000ff */
[----:B------:R-:W-:Y:S02]  /*953f0*/  ISETP.LT.AND P5, PT, R13, UR11, !P5 ;  /* 0x0000000b0d007c0c */ /* 0x000fe4000efa1270 */
[----:B------:R-:W-:Y:S02]  /*95400*/  ISETP.LT.AND P3, PT, R12, UR10, !P2 ;  /* 0x0000000a0c007c0c */ /* 0x000fe4000d761270 */
[----:B------:R-:W-:Y:S02]  /*95410*/  ISETP.LT.AND P4, PT, R23, UR5, !P2 ;  /* 0x0000000517007c0c */ /* 0x000fe4000d781270 */
[----:B------:R-:W-:Y:S01]  /*95420*/  PRMT R2, R19, 0x7770, RZ ;  /* 0x0000777013027816 */ /* 0x000fe200000000ff */
[----:B------:R-:W0:Y:S01]  /*95430*/  LDCU UR10, c[0x0][0x398] ;  /* 0x00007300ff0a77ac */ /* 0x000e220008000800 */
[----:B------:R-:W1:Y:S01]  /*95440*/  LDCU UR11, c[0x0][0x398] ;  /* 0x00007300ff0b77ac */ /* 0x000e620008000800 */
[----:B------:R-:W0:Y:S01]  /*95450*/  LDCU UR5, c[0x0][0x398] ;  /* 0x00007300ff0577ac */ /* 0x000e220008000800 */
[----:B---3--:R3:W-:Y:S04]  /*95460*/  STL [R1+0x24d0], R14 ;  /* 0x0024d00e01007387 */ /* 0x0087e80000100800 */
[----:B------:R-:W4:Y:S01]  /*95470*/  LDL.LU.64 R20, [R1+0x1ed8] ;  /* 0x001ed80001147983 */ /* 0x000f220000300a00 */
[----:B------:R-:W-:-:S03]  /*95480*/  ISETP.LT.AND P6, PT, R14, UR13, !P2 ;  /* 0x0000000d0e007c0c */ /* 0x000fc6000d7c1270 */
[----:B--2---:R2:W-:Y:S04]  /*95490*/  @P5 STG.E.U8 desc[UR40][R4.64], R0 ;  /* 0x0000000004005986 */ /* 0x0045e8000c101128 */
[----:B------:R0:W-:Y:S01]  /*954a0*/  @P3 STG.E.U8 desc[UR40][R26.64], R2 ;  /* 0x000000021a003986 */ /* 0x0001e2000c101128 */
[----:B------:R-:W-:Y:S02]  /*954b0*/  ISETP.LT.AND P3, PT, R8, UR7, !P2 ;  /* 0x0000000708007c0c */ /* 0x000fe4000d761270 */
[----:B------:R-:W-:Y:S02]  /*954c0*/  ISETP.LT.AND P5, PT, R9, UR14, !P2 ;  /* 0x0000000e09007c0c */ /* 0x000fe4000d7a1270 */
[----:B------:R-:W-:Y:S01]  /*954d0*/  PRMT R3, R18, 0x7770, RZ ;  /* 0x0000777012037816 */ /* 0x000fe200000000ff */
[----:B------:R-:W1:Y:S01]  /*954e0*/  LDCU UR13, c[0x0][0x398] ;  /* 0x00007300ff0d77ac */ /* 0x000e620008000800 */
[----:B------:R-:W1:Y:S01]  /*954f0*/  LDCU UR7, c[0x0][0x398] ;  /* 0x00007300ff0777ac */ /* 0x000e620008000800 */
[----:B---3--:R-:W3:Y:S01]  /*95500*/  LDL.LU.64 R14, [R1+0x1ef0] ;  /* 0x001ef000010e7983 */ /* 0x008ee20000300a00 */
[----:B------:R-:W1:Y:S01]  /*95510*/  LDCU UR14, c[0x0][0x398] ;  /* 0x00007300ff0e77ac */ /* 0x000e620008000800 */
[----:B--2---:R-:W-:-:S02]  /*95520*/  PRMT R0, R19, 0x7771, RZ ;  /* 0x0000777113007816 */ /* 0x004fc400000000ff */
[C---:B0-----:R-:W-:Y:S01]  /*95530*/  PRMT R2, R19.reuse, 0x7772, RZ ;  /* 0x0000777213027816 */ /* 0x041fe200000000ff */
[----:B------:R-:W2:Y:S04]  /*95540*/  LDL.LU.64 R26, [R1+0x1ee8] ;  /* 0x001ee800011a7983 */ /* 0x000ea80000300a00 */
[----:B----4-:R0:W-:Y:S04]  /*95550*/  @P6 STG.E.U8 desc[UR40][R28.64], R0 ;  /* 0x000000001c006986 */ /* 0x0101e8000c101128 */
[----:B------:R4:W-:Y:S04]  /*95560*/  @P4 STG.E.U8 desc[UR40][R16.64], R2 ;  /* 0x0000000210004986 */ /* 0x0009e8000c101128 */
[----:B------:R-:W2:Y:S04]  /*95570*/  LDL.LU R22, [R1+0x4e4] ;  /* 0x0004e40001167983 */ /* 0x000ea80000300800 */
[----:B0-----:R-:W2:Y:S01]  /*95580*/  LDL.LU.64 R28, [R1+0x1ef8] ;  /* 0x001ef800011c7983 */ /* 0x001ea20000300a00 */
[----:B----4-:R-:W-:-:S03]  /*95590*/  PRMT R2, R19, 0x7773, RZ ;  /* 0x0000777313027816 */ /* 0x010fc600000000ff */
[----:B------:R-:W4:Y:S04]  /*955a0*/  LDL.LU.64 R16, [R1+0x460] ;  /* 0x0004600001107983 */ /* 0x000f280000300a00 */
[----:B------:R0:W-:Y:S04]  /*955b0*/  @P3 STG.E.U8 desc[UR40][R6.64], R2 ;  /* 0x0000000206003986 */ /* 0x0001e8000c101128 */
[----:B0-----:R-:W2:Y:S04]  /*955c0*/  LDL.LU.64 R6, [R1+0x1f08] ;  /* 0x001f080001067983 */ /* 0x001ea80000300a00 */
        /* <DEDUP_REMOVED lines=10> */
[----:B------:R-:W0:Y:S04]  /*95670*/  LDCU UR9, c[0x0][0x398] ;  /* 0x00007300ff0977ac */ /* 0x000e280008000800 */
[----:B---3--:R-:W-:Y:S04]  /*95680*/  @P4 STG.E.U8 desc[UR40][R14.64], R0 ;  /* 0x000000000e004986 */ /* 0x008fe8000c101128 */
[----:B--2---:R2:W-:Y:S04]  /*95690*/  STL [R1+0x24cc], R20 ;  /* 0x0024cc1401007387 */ /* 0x0045e80000100800 */
[----:B--2---:R-:W2:Y:S04]  /*956a0*/  LDL.LU.64 R20, [R1+0x1f10] ;  /* 0x001f100001147983 */ /* 0x004ea80000300a00 */
[----:B------:R-:W3:Y:S01]  /*956b0*/  LDL.LU R14, [R1+0x24d0] ;  /* 0x0024d000010e7983 */ /* 0x000ee20000300800 */
[----:B------:R-:W-:-:S02]  /*956c0*/  ISETP.LT.AND P2, PT, R13, UR17, !P2 ;  /* 0x000000110d007c0c */ /* 0x000fc4000d741270 */
[----:B------:R-:W-:Y:S01]  /*956d0*/  ISETP.LT.AND P5, PT, R12, UR10, !P3 ;  /* 0x0000000a0c007c0c */ /* 0x000fe2000dfa1270 */
[----:B------:R0:W-:Y:S01]  /*956e0*/  @P6 STG.E.U8 desc[UR40][R26.64], R2 ;  /* 0x000000021a006986 */ /* 0x0001e2000c101128 */
[----:B------:R-:W-:Y:S02]  /*956f0*/  PRMT R0, R18, 0x7773, RZ ;  /* 0x0000777312007816 */ /* 0x000fe400000000ff */
[----:B------:R-:W-:Y:S01]  /*95700*/  ISETP.LT.AND P4, PT, R23, UR5, !P3 ;  /* 0x0000000517007c0c */ /* 0x000fe2000df81270 */
[----:B------:R-:W2:Y:S01]  /*95710*/  LDL.LU.64 R18, [R1+0x1f20] ;  /* 0x001f200001127983 */ /* 0x000ea20000300a00 */
[----:B------:R-:W2:Y:S01]  /*95720*/  LDCU UR10, c[0x0][0x398] ;  /* 0x00007300ff0a77ac */ /* 0x000ea20008000800 */
[----:B------:R-:W2:Y:S01]  /*95730*/  LDCU UR5, c[0x0][0x398] ;  /* 0x00007300ff0577ac */ /* 0x000ea20008000800 */
[----:B------:R-:W2:Y:S01]  /*95740*/  LDCU UR17, c[0x0][0x398] ;  /* 0x00007300ff1177ac */ /* 0x000ea20008000800 */
[----:B0-----:R-:W-:Y:S02]  /*95750*/  PRMT R2, R22, 0x7770, RZ ;  /* 0x0000777016027816 */ /* 0x001fe400000000ff */
[----:B------:R0:W-:Y:S04]  /*95760*/  @P2 STG.E.U8 desc[UR40][R28.64], R0 ;  /* 0x000000001c002986 */ /* 0x0001e8000c101128 */
[----:B------:R-:W2:Y:S04]  /*95770*/  LDL.LU.64 R26, [R1+0x1f18] ;  /* 0x001f1800011a7983 */ /* 0x000ea80000300a00 */
[----:B----4-:R4:W-:Y:S01]  /*95780*/  @P5 STG.E.U8 desc[UR40][R16.64], R2 ;  /* 0x0000000210005986 */ /* 0x0109e2000c101128 */
[----:B-1----:R-:W-:Y:S01]  /*95790*/  ISETP.LT.AND P5, PT, R8, UR13, !P3 ;  /* 0x0000000d08007c0c */ /* 0x002fe2000dfa1270 */
[----:B------:R-:W1:Y:S01]  /*957a0*/  LDCU UR13, c[0x0][0x398] ;  /* 0x00007300ff0d77ac */ /* 0x000e620008000800 */
[C---:B0-----:R-:W-:Y:S01]  /*957b0*/  PRMT R0, R22.reuse, 0x7771, RZ ;  /* 0x0000777116007816 */ /* 0x041fe200000000ff */
[----:B------:R-:W2:Y:S01]  /*957c0*/  LDL.LU.64 R28, [R1+0x1f40] ;  /* 0x001f4000011c7983 */ /* 0x000ea20000300a00 */
[----:B----4-:R-:W-:-:S03]  /*957d0*/  PRMT R2, R22, 0x7772, RZ ;  /* 0x0000777216027816 */ /* 0x010fc600000000ff */
[----:B------:R-:W4:Y:S01]  /*957e0*/  LDL.LU.64 R16, [R1+0x1f28] ;  /* 0x001f280001107983 */ /* 0x000f220000300a00 */
[----:B---3--:R-:W-:Y:S01]  /*957f0*/  ISETP.LT.AND P6, PT, R14, UR11, !P3 ;  /* 0x0000000b0e007c0c */ /* 0x008fe2000dfc1270 */
[----:B------:R-:W0:-:S12]  /*95800*/  LDCU UR11, c[0x0][0x398] ;  /* 0x00007300ff0b77ac */ /* 0x000e180008000800 */
[----:B------:R3:W-:Y:S04]  /*95810*/  @P6 STG.E.U8 desc[UR40][R6.64], R0 ;  /* 0x0000000006006986 */ /* 0x0007e8000c101128 */
[----:B------:R0:W-:Y:S04]  /*95820*/  @P4 STG.E.U8 desc[UR40][R4.64], R2 ;  /* 0x0000000204004986 */ /* 0x0001e8000c101128 */
[----:B---3--:R-:W3:Y:S01]  /*95830*/  LDL.LU R7, [R1+0x4d4] ;  /* 0x0004d40001077983 */ /* 0x008ee20000300800 */
[----:B0-----:R-:W-:-:S03]  /*95840*/  PRMT R2, R22, 0x7773, RZ ;  /* 0x0000777316027816 */ /* 0x001fc600000000ff */
[----:B------:R-:W3:Y:S04]  /*95850*/  LDL.LU.64 R4, [R1+0x1f30] ;  /* 0x001f300001047983 */ /* 0x000ee80000300a00 */
[----:B--2---:R0:W-:Y:S04]  /*95860*/  @P5 STG.E.U8 desc[UR40][R20.64], R2 ;  /* 0x0000000214005986 */ /* 0x0041e8000c101128 */
        /* <DEDUP_REMOVED lines=11> */
[C---:B--2---:R-:W-:Y:S02]  /*95920*/  PRMT R0, R20.reuse, 0x7770, RZ ;  /* 0x0000777014007816 */ /* 0x044fe400000000ff */
[----:B------:R-:W-:-:S03]  /*95930*/  PRMT R2, R20, 0x7771, RZ ;  /* 0x0000777114027816 */ /* 0x000fc600000000ff */
[----:B------:R2:W-:Y:S04]  /*95940*/  @P4 STG.E.U8 desc[UR40][R18.64], R0 ;  /* 0x0000000012004986 */ /* 0x0005e8000c101128 */
[----:B------:R0:W-:Y:S01]  /*95950*/  @P6 STG.E.U8 desc[UR40][R26.64], R2 ;  /* 0x000000021a006986 */ /* 0x0001e2000c101128 */
[C---:B--2---:R-:W-:Y:S02]  /*95960*/  PRMT R0, R20.reuse, 0x7772, RZ ;  /* 0x0000777214007816 */ /* 0x044fe400000000ff */
[----:B0-----:R-:W-:Y:S01]  /*95970*/  PRMT R2, R20, 0x7773, RZ ;  /* 0x0000777314027816 */ /* 0x001fe200000000ff */
[----:B------:R-:W2:Y:S04]  /*95980*/  LDL.LU.64 R18, [R1+0x1f50] ;  /* 0x001f500001127983 */ /* 0x000ea80000300a00 */
[----:B------:R-:W2:Y:S04]  /*95990*/  LDL.LU.64 R26, [R1+0x1f48] ;  /* 0x001f4800011a7983 */ /* 0x000ea80000300a00 */
[----:B------:R3:W-:Y:S04]  /*959a0*/  @P5 STG.E.U8 desc[UR40][R28.64], R0 ;  /* 0x000000001c005986 */ /* 0x0007e8000c101128 */
[----:B------:R-:W2:Y:S04]  /*959b0*/  LDL.LU R21, [R1+0x4f4] ;  /* 0x0004f40001157983 */ /* 0x000ea80000300800 */
[----:B----4-:R0:W-:Y:S01]  /*959c0*/  @P3 STG.E.U8 desc[UR40][R16.64], R2 ;  /* 0x0000000210003986 */ /* 0x0101e2000c101128 */
[----:B------:R-:W-:-:S02]  /*959d0*/  ISETP.LT.AND P3, PT, R23, UR11, !P2 ;  /* 0x0000000b17007c0c */ /* 0x000fc4000d761270 */
[----:B------:R-:W-:Y:S02]  /*959e0*/  ISETP.LT.AND P6, PT, R12, UR10, !P2 ;  /* 0x0000000a0c007c0c */ /* 0x000fe4000d7c1270 */
[----:B---3--:R-:W-:Y:S02]  /*959f0*/  PRMT R0, R7, 0x7770, RZ ;  /* 0x0000777007007816 */ /* 0x008fe400000000ff */
[----:B------:R-:W-:Y:S01]  /*95a00*/  ISETP.LT.AND P4, PT, R14, UR5, !P2 ;  /* 0x000000050e007c0c */ /* 0x000fe2000d781270 */
[----:B0-----:R-:W3:Y:S04]  /*95a10*/  LDL.LU.64 R16, [R1+0x1f60] ;  /* 0x001f600001107983 */ /* 0x001ee80000300a00 */
[----:B------:R-:W4:Y:S04]  /*95a20*/  LDL.LU.64 R28, [R1+0x1f58] ;  /* 0x001f5800011c7983 */ /* 0x000f280000300a00 */
[----:B------:R0:W-:Y:S01]  /*95a30*/  STL [R1+0x24c8], R23 ;  /* 0x0024c81701007387 */ /* 0x0001e20000100800 */
[----:B-1----:R-:W-:-:S02]  /*95a40*/  ISETP.LT.AND P5, PT, R8, UR13, !P2 ;  /* 0x0000000d08007c0c */ /* 0x002fc4000d7a1270 */
[C---:B------:R-:W-:Y:S01]  /*95a50*/  PRMT R2, R7.reuse, 0x7771, RZ ;  /* 0x0000777107027816 */ /* 0x040fe200000000ff */
[----:B------:R-:W1:Y:S01]  /*95a60*/  LDCU UR5, c[0x0][0x398] ;  /* 0x00007300ff0577ac */ /* 0x000e620008000800 */
[----:B------:R-:W-:Y:S01]  /*95a70*/  PRMT R3, R7, 0x7773, RZ ;  /* 0x0000777307037816 */ /* 0x000fe200000000ff */
[----:B------:R-:W1:Y:S01]  /*95a80*/  LDCU UR10, c[0x0][0x398] ;  /* 0x00007300ff0a77ac */ /* 0x000e620008000800 */
[----:B------:R-:W1:Y:S01]  /*95a90*/  LDCU UR11, c[0x0][0x398] ;  /* 0x00007300ff0b77ac */ /* 0x000e620008000800 */
[----:B------:R-:W1:Y:S01]  /*95aa0*/  LDCU UR13, c[0x0][0x398] ;  /* 0x00007300ff0d77ac */ /* 0x000e620008000800 */
[----:B0-----:R-:W2:Y:S04]  /*95ab0*/  LDL.LU.64 R22, [R1+0x1f38] ;  /* 0x001f380001167983 */ /* 0x001ea80000300a00 */
[----:B--2---:R0:W-:Y:S04]  /*95ac0*/  @P6 STG.E.U8 desc[UR40][R22.64], R0 ;  /* 0x0000000016006986 */ /* 0x0041e8000c101128 */
[----:B0-----:R-:W2:Y:S04]  /*95ad0*/  LDL.LU.64 R22, [R1+0x1f78] ;  /* 0x001f780001167983 */ /* 0x001ea80000300a00 */
[----:B------:R0:W-:Y:S01]  /*95ae0*/  @P4 STG.E.U8 desc[UR40][R4.64], R2 ;  /* 0x0000000204004986 */ /* 0x0001e2000c101128 */
[----:B------:R-:W-:Y:S01]  /*95af0*/  ISETP.LT.AND P4, PT, R9, UR17, !P2 ;  /* 0x0000001109007c0c */ /* 0x000fe2000d781270 */
[----:B------:R-:W-:Y:S01]  /*95b00*/  VIADD R0, R24, 0x6c ;  /* 0x0000006c18007836 */ /* 0x000fe20000000000 */
[----:B------:R-:W-:Y:S01]  /*95b10*/  ISETP.LT.AND P6, PT, R10, UR7, !P2 ;  /* 0x000000070a007c0c */ /* 0x000fe2000d7c1270 */
[----:B------:R-:W2:Y:S01]  /*95b20*/  LDL.LU R20, [R1+0x4e8] ;  /* 0x0004e80001147983 */ /* 0x000ea20000300800 */
[----:B------:R-:W1:Y:S01]  /*95b30*/  LDCU UR7, c[0x0][0x398] ;  /* 0x00007300ff0777ac */ /* 0x000e620008000800 */
[----:B0-----:R-:W-:-:S05]  /*95b40*/  PRMT R2, R7, 0x7772, RZ ;  /* 0x0000777207027816 */ /* 0x001fca00000000ff */
[----:B------:R0:W-:Y:S04]  /*95b50*/  @P3 STG.E.U8 desc[UR40][R18.64], R2 ;  /* 0x0000000212003986 */ /* 0x0001e8000c101128 */
[----:B------:R0:W-:Y:S01]  /*95b60*/  @P5 STG.E.U8 desc[UR40][R26.64], R3 ;  /* 0x000000031a005986 */ /* 0x0001e2000c101128 */
[----:B------:R-:W-:Y:S02]  /*95b70*/  ISETP.LT.AND P5, PT, R11, UR14, !P2 ;  /* 0x0000000e0b007c0c */ /* 0x000fe4000d7a1270 */
[----:B------:R-:W-:Y:S02]  /*95b80*/  ISETP.GE.AND P3, PT, R0, UR48, PT ;  /* 0x0000003000007c0c */ /* 0x000fe4000bf66270 */
[C---:B------:R-:W-:Y:S01]  /*95b90*/  PRMT R0, R21.reuse, 0x7770, RZ ;  /* 0x0000777015007816 */ /* 0x040fe200000000ff */
[----:B------:R-:W2:Y:S04]  /*95ba0*/  LDCU UR14, c[0x0][0x398] ;  /* 0x00007300ff0e77ac */ /* 0x000ea80008000800 */
[----:B---3--:R3:W-:Y:S04]  /*95bb0*/  @P4 STG.E.U8 desc[UR40][R16.64], R0 ;  /* 0x0000000010004986 */ /* 0x0087e8000c101128 */
[----:B0-----:R-:W2:Y:S04]  /*95bc0*/  LDL.LU.64 R18, [R1+0x1f70] ;  /* 0x001f700001127983 */ /* 0x001ea80000300a00 */
[----:B------:R-:W2:Y:S01]  /*95bd0*/  LDL.LU.64 R4, [R1+0x1f68] ;  /* 0x001f680001047983 */ /* 0x000ea20000300a00 */
[----:B------:R-:W-:-:S03]  /*95be0*/  PRMT R2, R21, 0x7771, RZ ;  /* 0x0000777115027816 */ /* 0x000fc600000000ff */
[----:B------:R-:W2:Y:S01]  /*95bf0*/  LDL.LU.64 R26, [R1+0x1f88] ;  /* 0x001f8800011a7983 */ /* 0x000ea20000300a00 */
[----:B-1----:R-:W-:Y:S02]  /*95c00*/  ISETP.LT.AND P4, PT, R14, UR5, !P3 ;  /* 0x000000050e007c0c */ /* 0x002fe4000df81270 */
[----:B------:R-:W-:Y:S01]  /*95c10*/  ISETP.LT.AND P2, PT, R13, UR9, !P2 ;  /* 0x000000090d007c0c */ /* 0x000fe2000d741270 */
[----:B------:R-:W0:Y:S01]  /*95c20*/  LDCU UR9, c[0x0][0x398] ;  /* 0x00007300ff0977ac */ /* 0x000e220008000800 */
[----:B----4-:R-:W-:Y:S01]  /*95c30*/  @P6 STG.E.U8 desc[UR40][R28.64], R2 ;  /* 0x000000021c006986 */ /* 0x010fe2000c101128 */
[----:B---3--:R-:W-:-:S03]  /*95c40*/  PRMT R0, R21, 0x7772, RZ ;  /* 0x0000777215007816 */ /* 0x008fc600000000ff */
[----:B------:R-:W3:Y:S04]  /*95c50*/  LDL.LU.64 R16, [R1+0x1f80] ;  /* 0x001f800001107983 */ /* 0x000ee80000300a00 */
[----:B------:R-:W4:Y:S04]  /*95c60*/  LDL.LU R7, [R1+0x4c8] ;  /* 0x0004c80001077983 */ /* 0x000f280000300800 */
        /* <DEDUP_REMOVED lines=8> */
[----:B------:R-:W-:Y:S01]  /*95cf0*/  PRMT R0, R20, 0x7770, RZ ;  /* 0x0000777014007816 */ /* 0x000fe200000000ff */
[----:B------:R-:W1:Y:S02]  /*95d00*/  LDCU UR10, c[0x0][0x398] ;  /* 0x00007300ff0a77ac */ /* 0x000e640008000800 */
[----:B---3--:R3:W-:Y:S01]  /*95d10*/  @P2 STG.E.U8 desc[UR40][R14.64], R2 ;  /* 0x000000020e002986 */ /* 0x0087e2000c101128 */
[----:B------:R-:W-:-:S05]  /*95d20*/  ISETP.LT.AND P2, PT, R8, UR11, !P3 ;  /* 0x0000000b08007c0c */ /* 0x000fca000df41270 */
[----:B------:R0:W-:Y:S01]  /*95d30*/  @P6 STG.E.U8 desc[UR40][R18.64], R0 ;  /* 0x0000000012006986 */ /* 0x0001e2000c101128 */
[----:B------:R-:W1:Y:S01]  /*95d40*/  LDCU UR11, c[0x0][0x398] ;  /* 0x00007300ff0b77ac */ /* 0x000e620008000800 */
[C---:B---3--:R-:W-:Y:S02]  /*95d50*/  PRMT R2, R20.reuse, 0x7771, RZ ;  /* 0x0000777114027816 */ /* 0x048fe400000000ff */
[----:B------:R-:W3:Y:S04]  /*95d60*/  LDL.LU.64 R14, [R1+0x1fa0] ;  /* 0x001fa000010e7983 */ /* 0x000ee80000300a00 */
[----:B0-----:R-:W3:Y:S01]  /*95d70*/  LDL.LU.64 R18, [R1+0x1f98] ;  /* 0x001f980001127983 */ /* 0x001ee20000300a00 */
[----:B------:R-:W-:-:S03]  /*95d80*/  PRMT R0, R20, 0x7772, RZ ;  /* 0x0000777214007816 */ /* 0x000fc600000000ff */
[----:B------:R-:W3:Y:S04]  /*95d90*/  LDL.LU R21, [R1+0x4d8] ;  /* 0x0004d80001157983 */ /* 0x000ee80000300800 */
[----:B------:R0:W-:Y:S02]  /*95da0*/  @P4 STG.E.U8 desc[UR40][R4.64], R2 ;  /* 0x0000000204004986 */ /* 0x0001e4000c101128 */
[----:B0-----:R-:W-:Y:S02]  /*95db0*/  PRMT R2, R20, 0x7773, RZ ;  /* 0x0000777314027816 */ /* 0x001fe400000000ff */
[----:B--2---:R-:W-:Y:S02]  /*95dc0*/  ISETP.LT.AND P5, PT, R23, UR15, !P3 ;  /* 0x0000000f17007c0c */ /* 0x004fe4000dfa1270 */
[----:B------:R-:W-:-:S02]  /*95dd0*/  ISETP.LT.AND P4, PT, R9, UR13, !P3 ;  /* 0x0000000d09007c0c */ /* 0x000fc4000df81270 */
[----:B------:R-:W-:Y:S01]  /*95de0*/  ISETP.LT.AND P6, PT, R11, UR14, !P3 ;  /* 0x0000000e0b007c0c */ /* 0x000fe2000dfc1270 */
[----:B------:R-:W0:Y:S01]  /*95df0*/  LDCU UR15, c[0x0][0x398] ;  /* 0x00007300ff0f77ac */ /* 0x000e220008000800 */
[----:B------:R-:W2:Y:S01]  /*95e00*/  LDCU UR13, c[0x0][0x398] ;  /* 0x00007300ff0d77ac */ /* 0x000ea20008000800 */
[----:B------:R-:W0:Y:S06]  /*95e10*/  LDCU UR14, c[0x0][0x398] ;  /* 0x00007300ff0e77ac */ /* 0x000e2c0008000800 */
[----:B------:R0:W-:Y:S04]  /*95e20*/  @P5 STG.E.U8 desc[UR40][R26.64], R0 ;  /* 0x000000001a005986 */ /* 0x0001e8000c101128 */
[----:B------:R1:W-:Y:S04]  /*95e30*/  @P2 STG.E.U8 desc[UR40][R16.64], R2 ;  /* 0x0000000210002986 */ /* 0x0003e8000c101128 */
[----:B0-----:R-:W2:Y:S04]  /*95e40*/  LDL.LU.64 R26, [R1+0x1fb0] ;  /* 0x001fb000011a7983 */ /* 0x001ea80000300a00 */
[----:B-1----:R-:W2:Y:S01]  /*95e50*/  LDL.LU.64 R16, [R1+0x1fa8] ;  /* 0x001fa80001107983 */ /* 0x002ea20000300a00 */
[----:B------:R-:W-:Y:S01]  /*95e60*/  VIADD R0, R24, 0x6d ;  /* 0x0000006d18007836 */ /* 0x000fe20000000000 */
[----:B------:R-:W-:-:S02]  /*95e70*/  ISETP.LT.AND P5, PT, R10, UR7, !P3 ;  /* 0x000000070a007c0c */ /* 0x000fc4000dfa1270 */
[----:B----4-:R-:W-:Y:S01]  /*95e80*/  PRMT R2, R7, 0x7770, RZ ;  /* 0x0000777007027816 */ /* 0x010fe200000000ff */
[----:B------:R-:W4:Y:S01]  /*95e90*/  LDL.LU.64 R4, [R1+0x1fc0] ;  /* 0x001fc00001047983 */ /* 0x000f220000300a00 */
[----:B------:R-:W-:Y:S02]  /*95ea0*/  ISETP.GE.AND P2, PT, R0, UR4, PT ;  /* 0x0000000400007c0c */ /* 0x000fe4000bf46270 */
[----:B------:R-:W-:Y:S01]  /*95eb0*/  ISETP.LT.AND P3, PT, R13, UR9, !P3 ;  /* 0x000000090d007c0c */ /* 0x000fe2000df61270 */
[----:B------:R0:W-:Y:S01]  /*95ec0*/  @P4 STG.E.U8 desc[UR40][R28.64], R2 ;  /* 0x000000021c004986 */ /* 0x0001e2000c101128 */
[C---:B------:R-:W-:Y:S02]  /*95ed0*/  PRMT R0, R7.reuse, 0x7771, RZ ;  /* 0x0000777107007816 */ /* 0x040fe400000000ff */
[----:B------:R-:W-:Y:S01]  /*95ee0*/  ISETP.LT.AND P4, PT, R12, UR5, !P2 ;  /* 0x000000050c007c0c */ /* 0x000fe2000d781270 */
[----:B------:R-:W1:Y:S01]  /*95ef0*/  LDCU UR7, c[0x0][0x398] ;  /* 0x00007300ff0777ac */ /* 0x000e620008000800 */
[----:B------:R-:W1:Y:S01]  /*95f00*/  LDCU UR4, c[0x0][0x398] ;  /* 0x00007300ff0477ac */ /* 0x000e620008000800 */
[----:B------:R-:W1:Y:S01]  /*95f10*/  LDCU UR9, c[0x0][0x398] ;  /* 0x00007300ff0977ac */ /* 0x000e620008000800 */
[----:B------:R-:W1:Y:S01]  /*95f20*/  LDCU UR5, c[0x0][0x398] ;  /* 0x00007300ff0577ac */ /* 0x000e620008000800 */
[----:B0-----:R-:W-:Y:S01]  /*95f30*/  PRMT R2, R7, 0x7772, RZ ;  /* 0x0000777207027816 */ /* 0x001fe200000000ff */
[----:B------:R-:W4:Y:S04]  /*95f40*/  LDL.LU.64 R28, [R1+0x1fb8] ;  /* 0x001fb800011c7983 */ /* 0x000f280000300a00 */
[----:B---3--:R0:W-:Y:S04]  /*95f50*/  @P5 STG.E.U8 desc[UR40][R14.64], R0 ;  /* 0x000000000e005986 */ /* 0x0081e8000c101128 */
[----:B------:R3:W-:Y:S01]  /*95f60*/  @P6 STG.E.U8 desc[UR40][R18.64], R2 ;  /* 0x0000000212006986 */ /* 0x0007e2000c101128 */
[----:B------:R-:W-:-:S02]  /*95f70*/  PRMT R3, R21, 0x7770, RZ ;  /* 0x0000777015037816 */ /* 0x000fc400000000ff */
[----:B------:R-:W-:Y:S01]  /*95f80*/  ISETP.LT.AND P6, PT, R23, UR11, !P2 ;  /* 0x0000000b17007c0c */ /* 0x000fe2000d7c1270 */
[----:B------:R-:W1:Y:S01]  /*95f90*/  LDCU UR11, c[0x0][0x398] ;  /* 0x00007300ff0b77ac */ /* 0x000e620008000800 */
[----:B0-----:R-:W4:Y:S01]  /*95fa0*/  LDL.LU R14, [R1+0x24c4] ;  /* 0x0024c400010e7983 */ /* 0x001f220000300800 */
        /* <DEDUP_REMOVED lines=8> */
[----:B------:R2:W-:Y:S04]  /*96030*/  @P4 STG.E.U8 desc[UR40][R16.64], R3 ;  /* 0x0000000310004986 */ /* 0x0005e8000c101128 */
[----:B0-----:R-:W3:Y:S04]  /*96040*/  LDL.LU.64 R26, [R1+0x1fe0] ;  /* 0x001fe000011a7983 */ /* 0x001ee80000300a00 */
[----:B--2---:R-:W2:Y:S04]  /*96050*/  LDL.LU.64 R16, [R1+0x1fd8] ;  /* 0x001fd80001107983 */ /* 0x004ea80000300a00 */
[----:B------:R-:W2:Y:S04]  /*96060*/  LDL.LU.64 R22, [R1+0x2000] ;  /* 0x0020000001167983 */ /* 0x000ea80000300a00 */
[----:B------:R-:W2:Y:S01]  /*96070*/  LDL.LU.64 R24, [R1+0x1fd0] ;  /* 0x001fd00001187983 */ /* 0x000ea20000300a00 */
[----:B------:R-:W-:-:S02]  /*96080*/  ISETP.GE.AND P3, PT, R0, UR46, PT ;  /* 0x0000002e00007c0c */ /* 0x000fc4000bf66270 */
[----:B------:R-:W-:Y:S02]  /*96090*/  ISETP.LT.AND P4, PT, R8, UR15, !P2 ;  /* 0x0000000f08007c0c */ /* 0x000fe4000d781270 */
[C---:B------:R-:W-:Y:S02]  /*960a0*/  PRMT R0, R21.reuse, 0x7771, RZ ;  /* 0x0000777115007816 */ /* 0x040fe400000000ff */
[----:B------:R-:W-:Y:S01]  /*960b0*/  PRMT R2, R21, 0x7772, RZ ;  /* 0x0000777215027816 */ /* 0x000fe200000000ff */
[----:B------:R-:W0:Y:S01]  /*960c0*/  LDCU UR15, c[0x0][0x398] ;  /* 0x00007300ff0f77ac */ /* 0x000e220008000800 */
[----:B----4-:R-:W-:Y:S01]  /*960d0*/  ISETP.LT.AND P5, PT, R14, UR10, !P2 ;  /* 0x0000000a0e007c0c */ /* 0x010fe2000d7a1270 */
[----:B------:R-:W4:Y:S01]  /*960e0*/  LDCU UR10, c[0x0][0x398] ;  /* 0x00007300ff0a77ac */ /* 0x000f220008000800 */
[----:B--2---:R2:W-:Y:S04]  /*960f0*/  STL.64 [R1+0x24b8], R24 ;  /* 0x0024b81801007387 */ /* 0x0045e80000100a00 */
[----:B--2---:R-:W2:Y:S07]  /*96100*/  LDL.LU.64 R24, [R1+0x1ff8] ;  /* 0x001ff80001187983 */ /* 0x004eae0000300a00 */
[----:B------:R0:W-:Y:S04]  /*96110*/  @P5 STG.E.U8 desc[UR40][R4.64], R0 ;  /* 0x0000000004005986 */ /* 0x0001e8000c101128 */
[----:B------:R4:W-:Y:S01]  /*96120*/  @P6 STG.E.U8 desc[UR40][R28.64], R2 ;  /* 0x000000021c006986 */ /* 0x0009e2000c101128 */
[----:B------:R-:W-:-:S02]  /*96130*/  ISETP.LT.AND P6, PT, R9, UR13, !P2 ;  /* 0x0000000d09007c0c */ /* 0x000fc4000d7c1270 */
[----:B-1----:R-:W-:Y:S02]  /*96140*/  ISETP.LT.AND P5, PT, R10, UR7, !P2 ;  /* 0x000000070a007c0c */ /* 0x002fe4000d7a1270 */
[----:B---3--:R-:W-:Y:S02]  /*96150*/  PRMT R6, R7, 0x7771, RZ ;  /* 0x0000777107067816 */ /* 0x008fe400000000ff */
[----:B------:R-:W-:Y:S01]  /*96160*/  PRMT R3, R20, 0x7772, RZ ;  /* 0x0000777214037816 */ /* 0x000fe200000000ff */
[----:B------:R-:W1:Y:S01]  /*96170*/  LDCU UR7, c[0x0][0x398] ;  /* 0x00007300ff0777ac */ /* 0x000e620008000800 */
[----:B------:R-:W3:Y:S01]  /*96180*/  LDCU UR13, c[0x0][0x398] ;  /* 0x00007300ff0d77ac */ /* 0x000ee20008000800 */
[----:B0-----:R-:W-:-:S05]  /*96190*/  PRMT R5, R21, 0x7773, RZ ;  /* 0x0000777315057816 */ /* 0x001fca00000000ff */
[----:B------:R0:W-:Y:S01]  /*961a0*/  @P4 STG.E.U8 desc[UR40][R18.64], R5 ;  /* 0x0000000512004986 */ /* 0x0001e2000c101128 */
[----:B------:R-:W-:Y:S02]  /*961b0*/  ISETP.LT.AND P4, PT, R11, UR4, !P2 ;  /* 0x000000040b007c0c */ /* 0x000fe4000d781270 */
[----:B------:R-:W-:Y:S02]  /*961c0*/  ISETP.LT.AND P2, PT, R13, UR14, !P2 ;  /* 0x0000000e0d007c0c */ /* 0x000fe4000d741270 */
[C---:B----4-:R-:W-:Y:S02]  /*961d0*/  PRMT R2, R20.reuse, 0x7770, RZ ;  /* 0x0000777014027816 */ /* 0x050fe400000000ff */
[C---:B------:R-:W-:Y:S02]  /*961e0*/  PRMT R0, R20.reuse, 0x7771, RZ ;  /* 0x0000777114007816 */ /* 0x040fe400000000ff */
[----:B------:R-:W-:Y:S01]  /*961f0*/  PRMT R4, R20, 0x7773, RZ ;  /* 0x0000777314047816 */ /* 0x000fe200000000ff */
[----:B------:R-:W4:Y:S01]  /*96200*/  LDCU UR4, c[0x0][0x398] ;  /* 0x00007300ff0477ac */ /* 0x000f220008000800 */
[----:B------:R-:W3:Y:S04]  /*96210*/  LDL.LU.64 R20, [R1+0x1ff0] ;  /* 0x001ff00001147983 */ /* 0x000ee80000300a00 */
[----:B------:R-:W3:Y:S01]  /*96220*/  LDL.LU.64 R28, [R1+0x1fe8] ;  /* 0x001fe800011c7983 */ /* 0x000ee20000300a00 */
[----:B------:R-:W1:Y:S01]  /*96230*/  LDCU UR14, c[0x0][0x398] ;  /* 0x00007300ff0e77ac */ /* 0x000e620008000800 */
[----:B0-----:R-:W-:-:S02]  /*96240*/  PRMT R5, R7, 0x7770, RZ ;  /* 0x0000777007057816 */ /* 0x001fc400000000ff */
[----:B------:R-:W3:Y:S04]  /*96250*/  LDL.LU R18, [R1+0x4cc] ;  /* 0x0004cc0001127983 */ /* 0x000ee80000300800 */
[----:B------:R0:W-:Y:S04]  /*96260*/  @P6 STG.E.U8 desc[UR40][R26.64], R5 ;  /* 0x000000051a006986 */ /* 0x0001e8000c101128 */
[----:B------:R1:W-:Y:S01]  /*96270*/  @P5 STG.E.U8 desc[UR40][R16.64], R6 ;  /* 0x0000000610005986 */ /* 0x0003e2000c101128 */
[C---:B0-----:R-:W-:Y:S02]  /*96280*/  PRMT R5, R7.reuse, 0x7772, RZ ;  /* 0x0000777207057816 */ /* 0x041fe400000000ff */
[----:B-1----:R-:W-:Y:S01]  /*96290*/  PRMT R6, R7, 0x7773, RZ ;  /* 0x0000777307067816 */ /* 0x002fe200000000ff */
[----:B------:R-:W3:Y:S04]  /*962a0*/  LDL.LU.64 R26, [R1+0x2010] ;  /* 0x00201000011a7983 */ /* 0x000ee80000300a00 */
[----:B------:R-:W3:Y:S04]  /*962b0*/  LDL.LU.64 R16, [R1+0x2008] ;  /* 0x0020080001107983 */ /* 0x000ee80000300a00 */
[----:B------:R0:W-:Y:S04]  /*962c0*/  @P4 STG.E.U8 desc[UR40][R22.64], R5 ;  /* 0x0000000516004986 */ /* 0x0001e8000c101128 */
[----:B0-----:R-:W3:Y:S04]  /*962d0*/  LDL.LU R23, [R1+0x24c0] ;  /* 0x0024c00001177983 */ /* 0x001ee80000300800 */
[----:B--2---:R0:W-:Y:S04]  /*962e0*/  @P2 STG.E.U8 desc[UR40][R24.64], R6 ;  /* 0x0000000618002986 */ /* 0x0041e8000c101128 */
[----:B0-----:R-:W2:Y:S04]  /*962f0*/  LDL.LU.64 R24, [R1+0x24b8] ;  /* 0x0024b80001187983 */ /* 0x001ea80000300a00 */
[----:B------:R-:W4:Y:S01]  /*96300*/  LDL.LU.64 R6, [R1+0x470] ;  /* 0x0004700001067983 */ /* 0x000f220000300a00 */
[----:B------:R-:W-:-:S02]  /*96310*/  ISETP.LT.AND P5, PT, R12, UR9, !P3 ;  /* 0x000000090c007c0c */ /* 0x000fc4000dfa1270 */
[----:B------:R-:W-:Y:S02]  /*96320*/  ISETP.LT.AND P6, PT, R14, UR5, !P3 ;  /* 0x000000050e007c0c */ /* 0x000fe4000dfc1270 */
[----:B---3--:R-:W-:Y:S02]  /*96330*/  ISETP.LT.AND P4, PT, R23, UR10, !P3 ;  /* 0x0000000a17007c0c */ /* 0x008fe4000df81270 */
[----:B------:R-:W-:Y:S01]  /*96340*/  ISETP.LT.AND P2, PT, R8, UR11, !P3 ;  /* 0x0000000b08007c0c */ /* 0x000fe2000df41270 */
[----:B------:R-:W0:Y:S01]  /*96350*/  LDCU UR9, c[0x0][0x398] ;  /* 0x00007300ff0977ac */ /* 0x000e220008000800 */
[----:B------:R-:W1:Y:S01]  /*96360*/  LDCU UR5, c[0x0][0x398] ;  /* 0x00007300ff0577ac */ /* 0x000e620008000800 */
[----:B------:R-:W3:Y:S01]  /*96370*/  LDCU UR10, c[0x0][0x398] ;  /* 0x00007300ff0a77ac */ /* 0x000ee20008000800 */
[----:B------:R-:W0:Y:S03]  /*96380*/  LDCU UR11, c[0x0][0x398] ;  /* 0x00007300ff0b77ac */ /* 0x000e260008000800 */
[----:B--2---:R2:W-:Y:S04]  /*96390*/  @P5 STG.E.U8 desc[UR40][R24.64], R2 ;  /* 0x0000000218005986 */ /* 0x0045e8000c101128 */
[----:B--2---:R-:W2:Y:S04]  /*963a0*/  LDL.LU R24, [R1+0x24b4] ;  /* 0x0024b40001187983 */ /* 0x004ea80000300800 */
[----:B----4-:R4:W-:Y:S04]  /*963b0*/  @P6 STG.E.U8 desc[UR40][R6.64], R0 ;  /* 0x0000000006006986 */ /* 0x0109e8000c101128 */
[----:B------:R0:W-:Y:S04]  /*963c0*/  @P4 STG.E.U8 desc[UR40][R20.64], R3 ;  /* 0x0000000314004986 */ /* 0x0001e8000c101128 */
[----:B----4-:R-:W4:Y:S04]  /*963d0*/  LDL.LU.64 R6, [R1+0x2028] ;  /* 0x0020280001067983 */ /* 0x010f280000300a00 */
[----:B------:R-:W3:Y:S04]  /*963e0*/  LDL.LU R22, [R1+0x4dc] ;  /* 0x0004dc0001167983 */ /* 0x000ee80000300800 */
[----:B0-----:R-:W3:Y:S01]  /*963f0*/  LDL.LU.64 R20, [R1+0x2020] ;  /* 0x0020200001147983 */ /* 0x001ee20000300a00 */
[----:B------:R-:W-:-:S02]  /*96400*/  ISETP.LT.AND P5, PT, R9, UR15, !P3 ;  /* 0x0000000f09007c0c */ /* 0x000fc4000dfa1270 */
[----:B------:R-:W-:Y:S01]  /*96410*/  ISETP.LT.AND P6, PT, R10, UR7, !P3 ;  /* 0x000000070a007c0c */ /* 0x000fe2000dfc1270 */
        /* <DEDUP_REMOVED lines=8> */
[----:B0-----:R-:W3:Y:S04]  /*964a0*/  LDL.LU.64 R4, [R1+0x2018] ;  /* 0x0020180001047983 */ /* 0x001ee80000300a00 */
[----:B------:R-:W3:Y:S01]  /*964b0*/  LDL.LU.64 R28, [R1+0x2040] ;  /* 0x00204000011c7983 */ /* 0x000ee20000300a00 */
[----:B--2---:R-:W-:-:S05]  /*964c0*/  VIADD R0, R24, 0x6f ;  /* 0x0000006f18007836 */ /* 0x004fca0000000000 */
[----:B------:R-:W-:Y:S02]  /*964d0*/  ISETP.GE.AND P4, PT, R0, UR21, PT ;  /* 0x0000001500007c0c */ /* 0x000fe4000bf86270 */
[----:B------:R-:W-:-:S05]  /*964e0*/  PRMT R0, R18, 0x7770, RZ ;  /* 0x0000777012007816 */ /* 0x000fca00000000ff */
[----:B------:R0:W-:Y:S04]  /*964f0*/  @P5 STG.E.U8 desc[UR40][R26.64], R0 ;  /* 0x000000001a005986 */ /* 0x0001e8000c101128 */
[----:B------:R2:W-:Y:S04]  /*96500*/  @P6 STG.E.U8 desc[UR40][R16.64], R2 ;  /* 0x0000000210006986 */ /* 0x0005e8000c101128 */
[----:B0-----:R-:W3:Y:S01]  /*96510*/  LDL.LU.64 R26, [R1+0x2038] ;  /* 0x00203800011a7983 */ /* 0x001ee20000300a00 */
[----:B------:R-:W-:-:S03]  /*96520*/  VIADD R0, R24, 0x70 ;  /* 0x0000007018007836 */ /* 0x000fc60000000000 */
[----:B--2---:R-:W2:Y:S04]  /*96530*/  LDL.LU.64 R16, [R1+0x2030] ;  /* 0x0020300001107983 */ /* 0x004ea80000300a00 */
[----:B------:R-:W-:Y:S01]  /*96540*/  STL [R1+0x24b0], R24 ;  /* 0x0024b01801007387 */ /* 0x000fe20000100800 */
[----:B------:R-:W-:Y:S02]  /*96550*/  PRMT R2, R18, 0x7772, RZ ;  /* 0x0000777212027816 */ /* 0x000fe400000000ff */
[----:B------:R-:W-:Y:S02]  /*96560*/  ISETP.GE.AND P5, PT, R0, UR6, PT ;  /* 0x0000000600007c0c */ /* 0x000fe4000bfa6270 */
[----:B------:R-:W-:Y:S02]  /*96570*/  PRMT R0, R18, 0x7773, RZ ;  /* 0x0000777312007816 */ /* 0x000fe400000000ff */
[----:B------:R-:W-:Y:S01]  /*96580*/  ISETP.LT.AND P6, PT, R12, UR9, !P4 ;  /* 0x000000090c007c0c */ /* 0x000fe2000e7c1270 */
[----:B------:R-:W2:Y:S04]  /*96590*/  LDL.LU R18, [R1+0x4fc] ;  /* 0x0004fc0001127983 */ /* 0x000ea80000300800 */
[----:B----4-:R0:W-:Y:S04]  /*965a0*/  @P2 STG.E.U8 desc[UR40][R6.64], R2 ;  /* 0x0000000206002986 */ /* 0x0101e8000c101128 */
[----:B---3--:R3:W-:Y:S01]  /*965b0*/  @P3 STG.E.U8 desc[UR40][R20.64], R0 ;  /* 0x0000000014003986 */ /* 0x0087e2000c101128 */
[----:B------:R-:W-:Y:S01]  /*965c0*/  PRMT R3, R22, 0x7773, RZ ;  /* 0x0000777316037816 */ /* 0x000fe200000000ff */
[----:B------:R-:W4:Y:S01]  /*965d0*/  LDCU UR6, c[0x0][0x398] ;  /* 0x00007300ff0677ac */ /* 0x000f220008000800 */
[----:B------:R-:W2:Y:S01]  /*965e0*/  LDCU UR9, c[0x0][0x398] ;  /* 0x00007300ff0977ac */ /* 0x000ea20008000800 */
[----:B0-----:R-:W4:Y:S04]  /*965f0*/  LDL.LU.64 R6, [R1+0x2068] ;  /* 0x0020680001067983 */ /* 0x001f280000300a00 */
[----:B---3--:R-:W3:Y:S01]  /*96600*/  LDL.LU.64 R20, [R1+0x2060] ;  /* 0x0020600001147983 */ /* 0x008ee20000300a00 */
[----:B-1----:R-:W-:-:S02]  /*96610*/  ISETP.LT.AND P2, PT, R14, UR5, !P4 ;  /* 0x000000050e007c0c */ /* 0x002fc4000e741270 */
[----:B------:R-:W-:Y:S02]  /*96620*/  ISETP.LT.AND P3, PT, R23, UR10, !P4 ;  /* 0x0000000a17007c0c */ /* 0x000fe4000e761270 */
[C---:B------:R-:W-:Y:S02]  /*96630*/  PRMT R2, R22.reuse, 0x7770, RZ ;  /* 0x0000777016027816 */ /* 0x040fe400000000ff */
[----:B------:R-:W-:Y:S01]  /*96640*/  PRMT R0, R22, 0x7772, RZ ;  /* 0x0000777216007816 */ /* 0x000fe200000000ff */
[----:B------:R-:W3:Y:S04]  /*96650*/  LDL.LU.64 R24, [R1+0x2058] ;  /* 0x0020580001187983 */ /* 0x000ee80000300a00 */
[----:B------:R0:W-:Y:S01]  /*96660*/  @P6 STG.E.U8 desc[UR40][R4.64], R2 ;  /* 0x0000000204006986 */ /* 0x0001e2000c101128 */
[----:B------:R-:W-:-:S03]  /*96670*/  ISETP.LT.AND P6, PT, R8, UR11, !P4 ;  /* 0x0000000b08007c0c */ /* 0x000fc6000e7c1270 */
[----:B------:R-:W3:Y:S01]  /*96680*/  LDL.LU R19, [R1+0x510] ;  /* 0x0005100001137983 */ /* 0x000ee20000300800 */
[----:B------:R-:W1:Y:S01]  /*96690*/  LDCU UR5, c[0x0][0x398] ;  /* 0x00007300ff0577ac */ /* 0x000e620008000800 */
[----:B------:R-:W1:Y:S01]  /*966a0*/  LDCU UR10, c[0x0][0x398] ;  /* 0x00007300ff0a77ac */ /* 0x000e620008000800 */
[----:B------:R-:W1:Y:S01]  /*966b0*/  LDCU UR11, c[0x0][0x398] ;  /* 0x00007300ff0b77ac */ /* 0x000e620008000800 */
[----:B0-----:R-:W-:-:S05]  /*966c0*/  PRMT R2, R22, 0x7771, RZ ;  /* 0x0000777116027816 */ /* 0x001fca00000000ff */
[----:B------:R0:W-:Y:S01]  /*966d0*/  @P2 STG.E.U8 desc[UR40][R28.64], R2 ;  /* 0x000000021c002986 */ /* 0x0001e2000c101128 */
[----:B------:R-:W-:Y:S01]  /*966e0*/  ISETP.LT.AND P2, PT, R9, UR14, !P4 ;  /* 0x0000000e09007c0c */ /* 0x000fe2000e741270 */
[----:B------:R-:W1:Y:S02]  /*966f0*/  LDCU UR14, c[0x0][0x398] ;  /* 0x00007300ff0e77ac */ /* 0x000e640008000800 */
[----:B0-----:R-:W3:Y:S04]  /*96700*/  LDL.LU.64 R28, [R1+0x2050] ;  /* 0x00205000011c7983 */ /* 0x001ee80000300a00 */
[----:B------:R0:W-:Y:S01]  /*96710*/  @P3 STG.E.U8 desc[UR40][R26.64], R0 ;  /* 0x000000001a003986 */ /* 0x0001e2000c101128 */
[----:B------:R-:W-:-:S03]  /*96720*/  ISETP.LT.AND P3, PT, R10, UR7, !P4 ;  /* 0x000000070a007c0c */ /* 0x000fc6000e761270 */
[----:B--2---:R2:W-:Y:S01]  /*96730*/  @P6 STG.E.U8 desc[UR40][R16.64], R3 ;  /* 0x0000000310006986 */ /* 0x0045e2000c101128 */
[----:B------:R-:W1:Y:S01]  /*96740*/  LDCU UR7, c[0x0][0x398] ;  /* 0x00007300ff0777ac */ /* 0x000e620008000800 */
[C---:B------:R-:W-:Y:S02]  /*96750*/  PRMT R2, R18.reuse, 0x7771, RZ ;  /* 0x0000777112027816 */ /* 0x040fe400000000ff */
[----:B0-----:R-:W3:Y:S04]  /*96760*/  LDL.LU.64 R26, [R1+0x2048] ;  /* 0x00204800011a7983 */ /* 0x001ee80000300a00 */
[----:B--2---:R-:W2:Y:S01]  /*96770*/  LDL.LU.64 R16, [R1+0x2070] ;  /* 0x0020700001107983 */ /* 0x004ea20000300a00 */
[----:B------:R-:W-:-:S05]  /*96780*/  PRMT R3, R18, 0x7770, RZ ;  /* 0x0000777012037816 */ /* 0x000fca00000000ff */
[----:B----4-:R0:W-:Y:S04]  /*96790*/  @P2 STG.E.U8 desc[UR40][R6.64], R3 ;  /* 0x0000000306002986 */ /* 0x0101e8000c101128 */
[----:B---3--:R3:W-:Y:S04]  /*967a0*/  @P3 STG.E.U8 desc[UR40][R20.64], R2 ;  /* 0x0000000214003986 */ /* 0x0087e8000c101128 */
[----:B0-----:R-:W4:Y:S04]  /*967b0*/  LDL.LU R7, [R1+0x40] ;  /* 0x0000400001077983 */ /* 0x001f280000300800 */
[----:B---3--:R-:W3:Y:S01]  /*967c0*/  LDL.LU.64 R2, [R1+0x478] ;  /* 0x0004780001027983 */ /* 0x008ee20000300a00 */
[----:B------:R-:W-:-:S02]  /*967d0*/  ISETP.LT.AND P6, PT, R11, UR15, !P4 ;  /* 0x0000000f0b007c0c */ /* 0x000fc4000e7c1270 */
[----:B------:R-:W-:Y:S02]  /*967e0*/  ISETP.LT.AND P4, PT, R13, UR4, !P4 ;  /* 0x000000040d007c0c */ /* 0x000fe4000e781270 */
[C---:B------:R-:W-:Y:S02]  /*967f0*/  PRMT R0, R18.reuse, 0x7772, RZ ;  /* 0x0000777212007816 */ /* 0x040fe400000000ff */
[----:B------:R-:W-:Y:S01]  /*96800*/  PRMT R4, R18, 0x7773, RZ ;  /* 0x0000777312047816 */ /* 0x000fe200000000ff */
[----:B------:R-:W2:Y:S01]  /*96810*/  LDL.LU.64 R20, [R1+0x2080] ;  /* 0x0020800001147983 */ /* 0x000ea20000300a00 */
[----:B------:R-:W-:Y:S02]  /*96820*/  ISETP.LT.AND P3, PT, R12, UR13, !P5 ;  /* 0x0000000d0c007c0c */ /* 0x000fe4000ef61270 */
[----:B------:R-:W-:Y:S01]  /*96830*/  ISETP.LT.AND P2, PT, R14, UR6, !P5 ;  /* 0x000000060e007c0c */ /* 0x000fe2000ef41270 */
[----:B------:R-:W0:Y:S01]  /*96840*/  LDCU UR4, c[0x0][0x398] ;  /* 0x00007300ff0477ac */ /* 0x000e220008000800 */
[----:B------:R-:W0:Y:S01]  /*96850*/  LDCU UR13, c[0x0][0x398] ;  /* 0x00007300ff0d77ac */ /* 0x000e220008000800 */
[----:B------:R-:W0:Y:S01]  /*96860*/  LDCU UR6, c[0x0][0x398] ;  /* 0x00007300ff0677ac */ /* 0x000e220008000800 */
[----:B------:R-:W0:Y:S01]  /*96870*/  LDCU UR15, c[0x0][0x398] ;  /* 0x00007300ff0f77ac */ /* 0x000e220008000800 */
[----:B------:R1:W-:Y:S04]  /*96880*/  @P6 STG.E.U8 desc[UR40][R24.64], R0 ;  /* 0x0000000018006986 */ /* 0x0003e8000c101128 */
[----:B-1----:R-:W2:Y:S04]  /*96890*/  LDL.LU R24, [R1+0x24b0] ;  /* 0x0024b00001187983 */ /* 0x002ea80000300800 */
[----:B---3--:R1:W-:Y:S04]  /*968a0*/  @P4 STG.E.U8 desc[UR40][R2.64], R4 ;  /* 0x0000000402004986 */ /* 0x0083e8000c101128 */
[----:B-1----:R-:W3:Y:S01]  /*968b0*/  LDL.LU.64 R4, [R1+0x2078] ;  /* 0x0020780001047983 */ /* 0x002ee20000300a00 */
[----:B------:R-:W-:-:S02]  /*968c0*/  ISETP.LT.AND P6, PT, R23, UR9, !P5 ;  /* 0x0000000917007c0c */ /* 0x000fc4000efc1270 */
[C---:B------:R-:W-:Y:S02]  /*968d0*/  PRMT R0, R19.reuse, 0x7770, RZ ;  /* 0x0000777013007816 */ /* 0x040fe400000000ff */
[----:B------:R-:W-:Y:S02]  /*968e0*/  ISETP.LT.AND P4, PT, R8, UR5, !P5 ;  /* 0x0000000508007c0c */ /* 0x000fe4000ef81270 */
[----:B------:R-:W-:Y:S01]  /*968f0*/  PRMT R2, R19, 0x7771, RZ ;  /* 0x0000777113027816 */ /* 0x000fe200000000ff */
[----:B------:R-:W1:Y:S01]  /*96900*/  LDCU UR5, c[0x0][0x398] ;  /* 0x00007300ff0577ac */ /* 0x000e620008000800 */
[----:B------:R-:W0:Y:S01]  /*96910*/  LDCU UR9, c[0x0][0x398] ;  /* 0x00007300ff0977ac */ /* 0x000e220008000800 */
[----:B------:R2:W-:Y:S01]  /*96920*/  @P3 STG.E.U8 desc[UR40][R28.64], R0 ;  /* 0x000000001c003986 */ /* 0x0005e2000c101128 */
[----:B------:R-:W-:-:S03]  /*96930*/  ISETP.LT.AND P3, PT, R9, UR10, !P5 ;  /* 0x0000000a09007c0c */ /* 0x000fc6000ef61270 */
[----:B------:R1:W-:Y:S01]  /*96940*/  @P2 STG.E.U8 desc[UR40][R26.64], R2 ;  /* 0x000000021a002986 */ /* 0x0003e2000c101128 */
[----:B------:R-:W0:Y:S01]  /*96950*/  LDCU UR10, c[0x0][0x398] ;  /* 0x00007300ff0a77ac */ /* 0x000e220008000800 */
[C---:B--2---:R-:W-:Y:S02]  /*96960*/  PRMT R0, R19.reuse, 0x7772, RZ ;  /* 0x0000777213007816 */ /* 0x044fe400000000ff */
[----:B------:R-:W2:Y:S01]  /*96970*/  LDL.LU.64 R28, [R1+0x2098] ;  /* 0x00209800011c7983 */ /* 0x000ea20000300a00 */
[----:B-1----:R-:W-:-:S03]  /*96980*/  PRMT R2, R19, 0x7773, RZ ;  /* 0x0000777313027816 */ /* 0x002fc600000000ff */
[----:B------:R-:W2:Y:S04]  /*96990*/  LDL.LU R18, [R1+0x390] ;  /* 0x0003900001127983 */ /* 0x000ea80000300800 */
[----:B------:R1:W-:Y:S04]  /*969a0*/  STL.64 [R1+0x24a8], R8 ;  /* 0x0024a80801007387 */ /* 0x0003e80000100a00 */
[----:B------:R-:W2:Y:S04]  /*969b0*/  LDL.LU.64 R26, [R1+0x20a0] ;  /* 0x0020a000011a7983 */ /* 0x000ea80000300a00 */
[----:B-1----:R-:W2:Y:S04]  /*969c0*/  LDL.LU.64 R8, [R1+0x2088] ;  /* 0x0020880001087983 */ /* 0x002ea80000300a00 */
[----:B---3--:R1:W-:Y:S04]  /*969d0*/  @P6 STG.E.U8 desc[UR40][R4.64], R0 ;  /* 0x0000000004006986 */ /* 0x0083e8000c101128 */
[----:B------:R4:W-:Y:S01]  /*969e0*/  @P4 STG.E.U8 desc[UR40][R16.64], R2 ;  /* 0x0000000210004986 */ /* 0x0009e2000c101128 */
[----:B------:R-:W-:-:S02]  /*969f0*/  ISETP.LT.AND P4, PT, R10, UR11, !P5 ;  /* 0x0000000b0a007c0c */ /* 0x000fc4000ef81270 */
[----:B------:R-:W-:Y:S01]  /*96a00*/  ISETP.LT.AND P6, PT, R11, UR14, !P5 ;  /* 0x0000000e0b007c0c */ /* 0x000fe2000efc1270 */
[----:B-1----:R-:W-:Y:S01]  /*96a10*/  VIADD R0, R24, 0x71 ;  /* 0x0000007118007836 */ /* 0x002fe20000000000 */
[----:B----4-:R-:W-:Y:S01]  /*96a20*/  PRMT R2, R7, 0x7770, RZ ;  /* 0x0000777007027816 */ /* 0x010fe200000000ff */
[----:B------:R-:W3:Y:S04]  /*96a30*/  LDL.LU.64 R16, [R1+0x20b0] ;  /* 0x0020b00001107983 */ /* 0x000ee80000300a00 */
[----:B------:R-:W4:Y:S01]  /*96a40*/  LDL.LU.64 R4, [R1+0x20a8] ;  /* 0x0020a80001047983 */ /* 0x000f220000300a00 */
[----:B------:R-:W1:Y:S01]  /*96a50*/  LDCU UR11, c[0x0][0x398] ;  /* 0x00007300ff0b77ac */ /* 0x000e620008000800 */
[----:B------:R-:W-:Y:S02]  /*96a60*/  ISETP.GE.AND P2, PT, R0, UR8, PT ;  /* 0x0000000800007c0c */ /* 0x000fe4000bf46270 */
[----:B------:R1:W-:Y:S01]  /*96a70*/  @P3 STG.E.U8 desc[UR40][R20.64], R2 ;  /* 0x0000000214003986 */ /* 0x0003e2000c101128 */
[----:B------:R-:W-:-:S02]  /*96a80*/  ISETP.LT.AND P5, PT, R13, UR7, !P5 ;  /* 0x000000070d007c0c */ /* 0x000fc4000efa1270 */
[C---:B------:R-:W-:Y:S02]  /*96a90*/  PRMT R0, R7.reuse, 0x7771, RZ ;  /* 0x0000777107007816 */ /* 0x040fe400000000ff */
[----:B0-----:R-:W-:Y:S01]  /*96aa0*/  ISETP.LT.AND P3, PT, R12, UR4, !P2 ;  /* 0x000000040c007c0c */ /* 0x001fe2000d761270 */
[----:B------:R-:W0:Y:S01]  /*96ab0*/  LDCU UR8, c[0x0][0x398] ;  /* 0x00007300ff0877ac */ /* 0x000e220008000800 */
[----:B------:R-:W0:Y:S01]  /*96ac0*/  LDCU UR4, c[0x0][0x398] ;  /* 0x00007300ff0477ac */ /* 0x000e220008000800 */
[----:B------:R-:W0:Y:S01]  /*96ad0*/  LDCU UR7, c[0x0][0x398] ;  /* 0x00007300ff0777ac */ /* 0x000e220008000800 */
[----:B------:R-:W0:Y:S01]  /*96ae0*/  LDCU UR14, c[0x0][0x398] ;  /* 0x00007300ff0e77ac */ /* 0x000e220008000800 */
[----:B-1----:R-:W3:Y:S04]  /*96af0*/  LDL.LU R20, [R1+0x530] ;  /* 0x0005300001147983 */ /* 0x002ee80000300800 */
[----:B------:R1:W-:Y:S04]  /*96b00*/  STL.64 [R1+0x24a0], R12 ;  /* 0x0024a00c01007387 */ /* 0x0003e80000100a00 */
[----:B-1----:R-:W3:Y:S01]  /*96b10*/  LDL.LU.64 R12, [R1+0x2090] ;  /* 0x00209000010c7983 */ /* 0x002ee20000300a00 */
[----:B------:R-:W-:-:S03]  /*96b20*/  PRMT R2, R7, 0x7772, RZ ;  /* 0x0000777207027816 */ /* 0x000fc600000000ff */
[----:B--2---:R1:W-:Y:S02]  /*96b30*/  @P4 STG.E.U8 desc[UR40][R28.64], R0 ;  /* 0x000000001c004986 */ /* 0x0043e4000c101128 */
[----:B-1----:R-:W-:Y:S02]  /*96b40*/  PRMT R0, R7, 0x7773, RZ ;  /* 0x0000777307007816 */ /* 0x002fe400000000ff */
[----:B------:R-:W2:Y:S04]  /*96b50*/  LDL.LU.64 R28, [R1+0x20c0] ;  /* 0x0020c000011c7983 */ /* 0x000ea80000300a00 */
[----:B---3--:R1:W-:Y:S04]  /*96b60*/  @P6 STG.E.U8 desc[UR40][R12.64], R2 ;  /* 0x000000020c006986 */ /* 0x0083e8000c101128 */
[----:B------:R3:W-:Y:S01]  /*96b70*/  @P5 STG.E.U8 desc[UR40][R26.64], R0 ;  /* 0x000000001a005986 */ /* 0x0007e2000c101128 */
[----:B-1----:R-:W-:-:S03]  /*96b80*/  PRMT R2, R18, 0x7770, RZ ;  /* 0x0000777012027816 */ /* 0x002fc600000000ff */
[----:B------:R-:W2:Y:S04]  /*96b90*/  LDL.LU.64 R12, [R1+0x20b8] ;  /* 0x0020b800010c7983 */ /* 0x000ea80000300a00 */
[----:B------:R-:W2:Y:S04]  /*96ba0*/  LDL.LU.64 R6, [R1+0x20d8] ;  /* 0x0020d80001067983 */ /* 0x000ea80000300a00 */
[----:B---3--:R-:W3:Y:S04]  /*96bb0*/  LDL.LU.64 R26, [R1+0x20d0] ;  /* 0x0020d000011a7983 */ /* 0x008ee80000300a00 */
[----:B------:R1:W-:Y:S04]  /*96bc0*/  @P3 STG.E.U8 desc[UR40][R8.64], R2 ;  /* 0x0000000208003986 */ /* 0x0003e8000c101128 */
[----:B-1----:R-:W2:Y:S01]  /*96bd0*/  LDL.LU.64 R8, [R1+0x24a8] ;  /* 0x0024a80001087983 */ /* 0x002ea20000300a00 */
[----:B------:R-:W-:-:S02]  /*96be0*/  ISETP.LT.AND P6, PT, R14, UR13, !P2 ;  /* 0x0000000d0e007c0c */ /* 0x000fc4000d7c1270 */
[----:B------:R-:W-:Y:S02]  /*96bf0*/  ISETP.LT.AND P4, PT, R23, UR6, !P2 ;  /* 0x0000000617007c0c */ /* 0x000fe4000d781270 */
[C---:B------:R-:W-:Y:S02]  /*96c00*/  PRMT R0, R18.reuse, 0x7771, RZ ;  /* 0x0000777112007816 */ /* 0x040fe400000000ff */
[----:B------:R-:W-:Y:S02]  /*96c10*/  PRMT R2, R18, 0x7772, RZ ;  /* 0x0000777212027816 */ /* 0x000fe400000000ff */
[----:B------:R-:W-:Y:S01]  /*96c20*/  PRMT R3, R20, 0x7770, RZ ;  /* 0x0000777014037816 */ /* 0x000fe200000000ff */
[----:B------:R-:W3:Y:S01]  /*96c30*/  LDL.LU R25, [R1+0x514] ;  /* 0x0005140001197983 */ /* 0x000ee20000300800 */
[----:B------:R-:W1:Y:S01]  /*96c40*/  LDCU UR6, c[0x0][0x398] ;  /* 0x00007300ff0677ac */ /* 0x000e620008000800 */
[----:B------:R-:W0:Y:S02]  /*96c50*/  LDCU UR13, c[0x0][0x398] ;  /* 0x00007300ff0d77ac */ /* 0x000e240008000800 */
[----:B------:R1:W-:Y:S04]  /*96c60*/  @P6 STG.E.U8 desc[UR40][R16.64], R0 ;  /* 0x0000000010006986 */ /* 0x0003e8000c101128 */
[----:B----4-:R4:W-:Y:S04]  /*96c70*/  @P4 STG.E.U8 desc[UR40][R4.64], R2 ;  /* 0x0000000204004986 */ /* 0x0109e8000c101128 */
[----:B-1----:R-:W3:Y:S01]  /*96c80*/  LDL.LU.64 R16, [R1+0x20e0] ;  /* 0x0020e00001107983 */ /* 0x002ee20000300a00 */
[----:B----4-:R-:W-:-:S03]  /*96c90*/  PRMT R2, R18, 0x7773, RZ ;  /* 0x0000777312027816 */ /* 0x010fc600000000ff */
[----:B------:R-:W4:Y:S04]  /*96ca0*/  LDL.LU.64 R4, [R1+0x20c8] ;  /* 0x0020c80001047983 */ /* 0x000f280000300a00 */
[----:B------:R-:W3:Y:S01]  /*96cb0*/  LDL.LU.64 R18, [R1+0x20f0] ;  /* 0x0020f00001127983 */ /* 0x000ee20000300a00 */
[----:B--2---:R-:W-:Y:S02]  /*96cc0*/  ISETP.LT.AND P3, PT, R8, UR5, !P2 ;  /* 0x0000000508007c0c */ /* 0x004fe4000d761270 */
[----:B------:R-:W-:Y:S02]  /*96cd0*/  ISETP.LT.AND P5, PT, R9, UR9, !P2 ;  /* 0x0000000909007c0c */ /* 0x000fe4000d7a1270 */
[----:B------:R-:W-:Y:S02]  /*96ce0*/  ISETP.LT.AND P4, PT, R10, UR10, !P2 ;  /* 0x0000000a0a007c0c */ /* 0x000fe4000d781270 */
[----:B------:R-:W-:Y:S01]  /*96cf0*/  ISETP.LT.AND P6, PT, R11, UR15, !P2 ;  /* 0x0000000f0b007c0c */ /* 0x000fe2000d7c1270 */
[----:B------:R-:W-:Y:S01]  /*96d00*/  VIADD R0, R24, 0x72 ;  /* 0x0000007218007836 */ /* 0x000fe20000000000 */
[----:B------:R-:W1:Y:S01]  /*96d10*/  LDCU UR5, c[0x0][0x398] ;  /* 0x00007300ff0577ac */ /* 0x000e620008000800 */
        /* <DEDUP_REMOVED lines=25> */
[----:B------:R1:W-:Y:S04]  /*96eb0*/  @P2 STG.E.U8 desc[UR40][R16.64], R0 ;  /* 0x0000000010002986 */ /* 0x0003e8000c101128 */
[----:B----4-:R-:W-:Y:S01]  /*96ec0*/  @P5 STG.E.U8 desc[UR40][R4.64], R2 ;  /* 0x0000000204005986 */ /* 0x010fe2000c101128 */
[----:B-1----:R-:W-:-:S03]  /*96ed0*/  PRMT R0, R25, 0x7771, RZ ;  /* 0x0000777119007816 */ /* 0x002fc600000000ff */
[----:B------:R-:W4:Y:S04]  /*96ee0*/  LDL.LU.64 R16, [R1+0x2100] ;  /* 0x0021000001107983 */ /* 0x000f280000300a00 */
[----:B------:R1:W-:Y:S04]  /*96ef0*/  @P6 STG.E.U8 desc[UR40][R18.64], R0 ;  /* 0x0000000012006986 */ /* 0x0003e8000c101128 */
[----:B-1----:R-:W2:Y:S04]  /*96f00*/  LDL.LU.64 R18, [R1+0x2120] ;  /* 0x0021200001127983 */ /* 0x002ea80000300a00 */
[----:B------:R-:W2:Y:S01]  /*96f10*/  LDL.LU R22, [R1+0x394] ;  /* 0x0003940001167983 */ /* 0x000ea20000300800 */
[----:B------:R-:W-:-:S02]  /*96f20*/  ISETP.LT.AND P5, PT, R8, UR6, !P3 ;  /* 0x0000000608007c0c */ /* 0x000fc4000dfa1270 */
[----:B------:R-:W-:Y:S02]  /*96f30*/  PRMT R2, R25, 0x7772, RZ ;  /* 0x0000777219027816 */ /* 0x000fe400000000ff */
[----:B------:R-:W-:Y:S01]  /*96f40*/  ISETP.LT.AND P6, PT, R10, UR5, !P3 ;  /* 0x000000050a007c0c */ /* 0x000fe2000dfc1270 */
[----:B------:R-:W-:Y:S01]  /*96f50*/  VIADD R0, R24, 0x73 ;  /* 0x0000007318007836 */ /* 0x000fe20000000000 */
[----:B------:R-:W1:Y:S01]  /*96f60*/  LDCU UR6, c[0x0][0x398] ;  /* 0x00007300ff0677ac */ /* 0x000e620008000800 */
[----:B------:R-:W0:Y:S01]  /*96f70*/  LDCU UR5, c[0x0][0x398] ;  /* 0x00007300ff0577ac */ /* 0x000e220008000800 */
[----:B------:R1:W-:Y:S01]  /*96f80*/  @P4 STG.E.U8 desc[UR40][R28.64], R2 ;  /* 0x000000021c004986 */ /* 0x0003e2000c101128 */
[----:B------:R-:W-:Y:S02]  /*96f90*/  ISETP.LT.AND P4, PT, R9, UR13, !P3 ;  /* 0x0000000d09007c0c */ /* 0x000fe4000df81270 */
[----:B------:R-:W-:Y:S02]  /*96fa0*/  ISETP.GE.AND P2, PT, R0, UR12, PT ;  /* 0x0000000c00007c0c */ /* 0x000fe4000bf46270 */
[----:B---3--:R-:W-:Y:S01]  /*96fb0*/  PRMT R0, R7, 0x7770, RZ ;  /* 0x0000777007007816 */ /* 0x008fe200000000ff */
[----:B------:R-:W3:Y:S01]  /*96fc0*/  LDCU UR12, c[0x0][0x398] ;  /* 0x00007300ff0c77ac */ /* 0x000ee20008000800 */
[----:B------:R-:W0:Y:S01]  /*96fd0*/  LDCU UR13, c[0x0][0x398] ;  /* 0x00007300ff0d77ac */ /* 0x000e220008000800 */
        /* <DEDUP_REMOVED lines=11> */
[----:B-1----:R-:W-:-:S02]  /*97090*/  PRMT R2, R7, 0x7771, RZ ;  /* 0x0000777107027816 */ /* 0x002fc400000000ff */
[C---:B0-----:R-:W-:Y:S01]  /*970a0*/  PRMT R0, R7.reuse, 0x7772, RZ ;  /* 0x0000777207007816 */ /* 0x041fe200000000ff */
[----:B------:R-:W3:Y:S04]  /*970b0*/  LDL.LU.64 R20, [R1+0x2130] ;  /* 0x0021300001147983 */ /* 0x000ee80000300a00 */
[----:B----4-:R0:W-:Y:S04]  /*970c0*/  @P6 STG.E.U8 desc[UR40][R16.64], R2 ;  /* 0x0000000210006986 */ /* 0x0101e8000c101128 */
[----:B------:R-:W4:Y:S04]  /*970d0*/  LDL.LU.64 R26, [R1+0x2128] ;  /* 0x00212800011a7983 */ /* 0x000f280000300a00 */
[----:B------:R1:W-:Y:S01]  /*970e0*/  @P5 STG.E.U8 desc[UR40][R18.64], R0 ;  /* 0x0000000012005986 */ /* 0x0003e2000c101128 */
[----:B0-----:R-:W-:-:S03]  /*970f0*/  PRMT R2, R7, 0x7773, RZ ;  /* 0x0000777307027816 */ /* 0x001fc600000000ff */
[----:B------:R-:W3:Y:S04]  /*97100*/  LDL.LU R16, [R1+0x534] ;  /* 0x0005340001107983 */ /* 0x000ee80000300800 */
[----:B------:R-:W3:Y:S04]  /*97110*/  LDL.LU.64 R6, [R1+0x2140] ;  /* 0x0021400001067983 */ /* 0x000ee80000300a00 */
[----:B-1----:R-:W3:Y:S04]  /*97120*/  LDL.LU.64 R18, [R1+0x2138] ;  /* 0x0021380001127983 */ /* 0x002ee80000300a00 */
[----:B--2---:R0:W-:Y:S04]  /*97130*/  @P3 STG.E.U8 desc[UR40][R22.64], R2 ;  /* 0x0000000216003986 */ /* 0x0041e8000c101128 */
[----:B0-----:R-:W2:Y:S01]  /*97140*/  LDL.LU.64 R22, [R1+0x2498] ;  /* 0x0024980001167983 */ /* 0x001ea20000300a00 */
[----:B------:R-:W-:-:S02]  /*97150*/  ISETP.LT.AND P6, PT, R12, UR14, !P2 ;  /* 0x0000000e0c007c0c */ /* 0x000fc4000d7c1270 */
[----:B------:R-:W-:Y:S02]  /*97160*/  ISETP.LT.AND P4, PT, R14, UR8, !P2 ;  /* 0x000000080e007c0c */ /* 0x000fe4000d781270 */
[----:B------:R-:W-:Y:S01]  /*97170*/  ISETP.LT.AND P5, PT, R8, UR7, !P2 ;  /* 0x0000000708007c0c */ /* 0x000fe2000d7a1270 */
[----:B------:R-:W0:Y:S01]  /*97180*/  LDCU UR8, c[0x0][0x398] ;  /* 0x00007300ff0877ac */ /* 0x000e220008000800 */
[----:B------:R-:W1:Y:S01]  /*97190*/  LDCU UR7, c[0x0][0x398] ;  /* 0x00007300ff0777ac */ /* 0x000e620008000800 */
[----:B------:R-:W0:Y:S01]  /*971a0*/  LDCU UR14, c[0x0][0x398] ;  /* 0x00007300ff0e77ac */ /* 0x000e220008000800 */
[C---:B--2---:R-:W-:Y:S02]  /*971b0*/  PRMT R0, R22.reuse, 0x7770, RZ ;  /* 0x0000777016007816 */ /* 0x044fe400000000ff */
[----:B------:R-:W-:Y:S02]  /*971c0*/  ISETP.LT.AND P3, PT, R23, UR4, !P2 ;  /* 0x0000000417007c0c */ /* 0x000fe4000d761270 */
[----:B------:R-:W-:-:S02]  /*971d0*/  PRMT R2, R22, 0x7771, RZ ;  /* 0x0000777116027816 */ /* 0x000fc400000000ff */
[----:B------:R-:W-:Y:S01]  /*971e0*/  PRMT R3, R22, 0x7773, RZ ;  /* 0x0000777316037816 */ /* 0x000fe200000000ff */
[----:B------:R-:W2:Y:S01]  /*971f0*/  LDCU UR4, c[0x0][0x398] ;  /* 0x00007300ff0477ac */ /* 0x000ea20008000800 */
[----:B---3--:R3:W-:Y:S04]  /*97200*/  @P6 STG.E.U8 desc[UR40][R4.64], R0 ;  /* 0x0000000004006986 */ /* 0x0087e8000c101128 */
[----:B------:R0:W-:Y:S01]  /*97210*/  @P4 STG.E.U8 desc[UR40][R28.64], R2 ;  /* 0x000000021c004986 */ /* 0x0001e2000c101128 */
[----:B------:R-:W-:Y:S02]  /*97220*/  ISETP.LT.AND P4, PT, R9, UR6, !P2 ;  /* 0x0000000609007c0c */ /* 0x000fe4000d781270 */
[----:B------:R-:W-:Y:S01]  /*97230*/  ISETP.LT.AND P6, PT, R10, UR11, !P2 ;  /* 0x0000000b0a007c0c */ /* 0x000fe2000d7c1270 */
[----:B------:R-:W1:Y:S01]  /*97240*/  LDCU UR6, c[0x0][0x398] ;  /* 0x00007300ff0677ac */ /* 0x000e620008000800 */
[----:B------:R-:W1:Y:S01]  /*97250*/  LDCU UR11, c[0x0][0x398] ;  /* 0x00007300ff0b77ac */ /* 0x000e620008000800 */
[----:B---3--:R-:W-:Y:S01]  /*97260*/  VIADD R0, R24, 0x74 ;  /* 0x0000007418007836 */ /* 0x008fe20000000000 */
[----:B0-----:R-:W-:Y:S01]  /*97270*/  PRMT R2, R22, 0x7772, RZ ;  /* 0x0000777216027816 */ /* 0x001fe200000000ff */
[----:B------:R-:W3:Y:S04]  /*97280*/  LDL.LU.64 R4, [R1+0x2148] ;  /* 0x0021480001047983 */ /* 0x000ee80000300a00 */
[----:B------:R-:W2:Y:S04]  /*97290*/  LDL.LU R17, [R1+0x518] ;  /* 0x0005180001117983 */ /* 0x000ea80000300800 */
[----:B------:R0:W-:Y:S01]  /*972a0*/  @P3 STG.E.U8 desc[UR40][R20.64], R2 ;  /* 0x0000000214003986 */ /* 0x0001e2000c101128 */
[----:B------:R-:W-:-:S02]  /*972b0*/  ISETP.GE.AND P3, PT, R0, UR54, PT ;  /* 0x0000003600007c0c */ /* 0x000fc4000bf66270 */
[----:B------:R-:W-:Y:S01]  /*972c0*/  PRMT R0, R16, 0x7770, RZ ;  /* 0x0000777010007816 */ /* 0x000fe200000000ff */
[----:B----4-:R4:W-:Y:S01]  /*972d0*/  @P5 STG.E.U8 desc[UR40][R26.64], R3 ;  /* 0x000000031a005986 */ /* 0x0109e2000c101128 */
[----:B------:R-:W-:-:S03]  /*972e0*/  ISETP.LT.AND P5, PT, R11, UR5, !P2 ;  /* 0x000000050b007c0c */ /* 0x000fc6000d7a1270 */
[----:B------:R1:W-:Y:S01]  /*972f0*/  @P4 STG.E.U8 desc[UR40][R6.64], R0 ;  /* 0x0000000006004986 */ /* 0x0003e2000c101128 */
[----:B0-----:R-:W-:-:S03]  /*97300*/  PRMT R2, R16, 0x7771, RZ ;  /* 0x0000777110027816 */ /* 0x001fc600000000ff */
[----:B------:R-:W2:Y:S04]  /*97310*/  LDL.LU.64 R20, [R1+0x2158] ;  /* 0x0021580001147983 */ /* 0x000ea80000300a00 */
[----:B------:R-:W2:Y:S04]  /*97320*/  LDL.LU.64 R28, [R1+0x2150] ;  /* 0x00215000011c7983 */ /* 0x000ea80000300a00 */
[----:B----4-:R-:W4:Y:S01]  /*97330*/  LDL.LU.64 R26, [R1+0x2170] ;  /* 0x00217000011a7983 */ /* 0x010f220000300a00 */
[----:B------:R-:W0:Y:S03]  /*97340*/  LDCU UR5, c[0x0][0x398] ;  /* 0x00007300ff0577ac */ /* 0x000e260008000800 */
[----:B------:R0:W-:Y:S01]  /*97350*/  @P6 STG.E.U8 desc[UR40][R18.64], R2 ;  /* 0x0000000212006986 */ /* 0x0001e2000c101128 */
[----:B------:R-:W-:-:S02]  /*97360*/  ISETP.LT.AND P2, PT, R13, UR12, !P2 ;  /* 0x0000000c0d007c0c */ /* 0x000fc4000d741270 */
[----:B------:R-:W-:Y:S02]  /*97370*/  ISETP.LT.AND P6, PT, R12, UR9, !P3 ;  /* 0x000000090c007c0c */ /* 0x000fe4000dfc1270 */
[----:B-1----:R-:W-:Y:S02]  /*97380*/  PRMT R0, R16, 0x7772, RZ ;  /* 0x0000777210007816 */ /* 0x002fe400000000ff */
        /* <DEDUP_REMOVED lines=29> */
[----:B------:R-:W1:Y:S01]  /*97560*/  LDCU UR6, c[0x0][0x398] ;  /* 0x00007300ff0677ac */ /* 0x000e620008000800 */
[----:B0-----:R-:W-:-:S05]  /*97570*/  PRMT R2, R17, 0x7773, RZ ;  /* 0x0000777311027816 */ /* 0x001fca00000000ff */
[----:B------:R0:W-:Y:S04]  /*97580*/  @P2 STG.E.U8 desc[UR40][R18.64], R2 ;  /* 0x0000000212002986 */ /* 0x0001e8000c101128 */
[----:B----4-:R-:W4:Y:S01]  /*97590*/  LDL.LU.64 R26, [R1+0x2190] ;  /* 0x00219000011a7983 */ /* 0x010f220000300a00 */
[----:B0-----:R-:W-:-:S03]  /*975a0*/  PRMT R2, R7, 0x7770, RZ ;  /* 0x0000777007027816 */ /* 0x001fc600000000ff */
[----:B------:R-:W4:Y:S04]  /*975b0*/  LDL.LU.64 R18, [R1+0x480] ;  /* 0x0004800001127983 */ /* 0x000f280000300a00 */
[----:B------:R-:W4:Y:S04]  /*975c0*/  LDL.LU.64 R4, [R1+0x21a0] ;  /* 0x0021a00001047983 */ /* 0x000f280000300a00 */
[----:B------:R-:W4:Y:S04]  /*975d0*/  LDL.LU.64 R28, [R1+0x2198] ;  /* 0x00219800011c7983 */ /* 0x000f280000300a00 */
[----:B--2---:R0:W-:Y:S04]  /*975e0*/  @P4 STG.E.U8 desc[UR40][R12.64], R2 ;  /* 0x000000020c004986 */ /* 0x0041e8000c101128 */
[----:B0-----:R-:W2:Y:S01]  /*975f0*/  LDL.LU.64 R12, [R1+0x2490] ;  /* 0x00249000010c7983 */ /* 0x001ea20000300a00 */
[----:B------:R-:W-:Y:S01]  /*97600*/  ISETP.LT.AND P5, PT, R10, UR7, !P3 ;  /* 0x000000070a007c0c */ /* 0x000fe2000dfa1270 */
[----:B------:R-:W-:Y:S01]  /*97610*/  VIADD R0, R24, 0x77 ;  /* 0x0000007718007836 */ /* 0x000fe20000000000 */
[----:B------:R-:W-:Y:S01]  /*97620*/  PRMT R2, R7, 0x7772, RZ ;  /* 0x0000777207027816 */ /* 0x000fe200000000ff */
[----:B------:R-:W0:Y:S03]  /*97630*/  LDCU UR7, c[0x0][0x398] ;  /* 0x00007300ff0777ac */ /* 0x000e260008000800 */
[----:B------:R-:W-:-:S02]  /*97640*/  ISETP.GE.AND P2, PT, R0, UR27, PT ;  /* 0x0000001b00007c0c */ /* 0x000fc4000bf46270 */
[----:B------:R-:W-:Y:S02]  /*97650*/  PRMT R0, R7, 0x7771, RZ ;  /* 0x0000777107007816 */ /* 0x000fe400000000ff */
[----:B---3--:R-:W-:-:S03]  /*97660*/  PRMT R3, R16, 0x7770, RZ ;  /* 0x0000777010037816 */ /* 0x008fc600000000ff */
[----:B------:R3:W-:Y:S04]  /*97670*/  @P5 STG.E.U8 desc[UR40][R14.64], R0 ;  /* 0x000000000e005986 */ /* 0x0007e8000c101128 */
[----:B------:R0:W-:Y:S04]  /*97680*/  @P6 STG.E.U8 desc[UR40][R20.64], R2 ;  /* 0x0000000214006986 */ /* 0x0001e8000c101128 */
[----:B---3--:R-:W3:Y:S01]  /*97690*/  LDL.LU R14, [R1+0x2488] ;  /* 0x00248800010e7983 */ /* 0x008ee20000300800 */
[----:B0-----:R-:W-:-:S03]  /*976a0*/  PRMT R2, R7, 0x7773, RZ ;  /* 0x0000777307027816 */ /* 0x001fc600000000ff */
[----:B------:R-:W3:Y:S04]  /*976b0*/  LDL.LU R22, [R1+0x51c] ;  /* 0x00051c0001167983 */ /* 0x000ee80000300800 */
[----:B------:R-:W3:Y:S04]  /*976c0*/  LDL.LU.64 R20, [R1+0x21a8] ;  /* 0x0021a80001147983 */ /* 0x000ee80000300a00 */
[----:B------:R-:W-:Y:S04]  /*976d0*/  STL [R1+0x2478], R24 ;  /* 0x0024781801007387 */ /* 0x000fe80000100800 */
        /* <DEDUP_REMOVED lines=8> */
[----:B----4-:R4:W-:Y:S04]  /*97760*/  @P3 STG.E.U8 desc[UR40][R26.64], R2 ;  /* 0x000000021a003986 */ /* 0x0109e8000c101128 */
[----:B------:R0:W-:Y:S04]  /*97770*/  @P4 STG.E.U8 desc[UR40][R18.64], R3 ;  /* 0x0000000312004986 */ /* 0x0001e8000c101128 */
[----:B----4-:R-:W4:Y:S04]  /*97780*/  LDL.LU.64 R26, [R1+0x21c0] ;  /* 0x0021c000011a7983 */ /* 0x010f280000300a00 */
[----:B0-----:R-:W2:Y:S04]  /*97790*/  LDL.LU.64 R18, [R1+0x21b8] ;  /* 0x0021b80001127983 */ /* 0x001ea80000300a00 */
        /* <DEDUP_REMOVED lines=12> */
[----:B------:R-:W-:-:S03]  /*97860*/  ISETP.LT.AND P6, PT, R9, UR12, !P0 ;  /* 0x0000000c09007c0c */ /* 0x000fc6000c7c1270 */
[----:B--2---:R2:W-:Y:S01]  /*97870*/  STL.64 [R1+0x2480], R24 ;  /* 0x0024801801007387 */ /* 0x0045e20000100a00 */
[----:B0-----:R-:W-:Y:S02]  /*97880*/  PRMT R4, R16, 0x7773, RZ ;  /* 0x0000777310047816 */ /* 0x001fe400000000ff */
[----:B-1----:R-:W-:Y:S02]  /*97890*/  ISETP.LT.AND P5, PT, R10, UR4, !P0 ;  /* 0x000000040a007c0c */ /* 0x002fe4000c7a1270 */
[C---:B------:R-:W-:Y:S02]  /*978a0*/  PRMT R2, R22.reuse, 0x7770, RZ ;  /* 0x0000777016027816 */ /* 0x040fe400000000ff */
[C---:B------:R-:W-:Y:S02]  /*978b0*/  PRMT R0, R22.reuse, 0x7771, RZ ;  /* 0x0000777116007816 */ /* 0x040fe400000000ff */
[----:B------:R-:W-:Y:S01]  /*978c0*/  PRMT R5, R22, 0x7773, RZ ;  /* 0x0000777316057816 */ /* 0x000fe200000000ff */
[----:B------:R-:W0:Y:S01]  /*978d0*/  LDCU UR12, c[0x0][0x398] ;  /* 0x00007300ff0c77ac */ /* 0x000e220008000800 */
[----:B--2---:R-:W2:Y:S04]  /*978e0*/  LDL.LU.64 R24, [R1+0x21e0] ;  /* 0x0021e00001187983 */ /* 0x004ea80000300a00 */
[----:B------:R1:W-:Y:S01]  /*978f0*/  @P4 STG.E.U8 desc[UR40][R20.64], R4 ;  /* 0x0000000414004986 */ /* 0x0003e2000c101128 */
[----:B------:R-:W-:-:S03]  /*97900*/  ISETP.LT.AND P4, PT, R11, UR7, !P0 ;  /* 0x000000070b007c0c */ /* 0x000fc6000c781270 */
[----:B------:R-:W3:Y:S01]  /*97910*/  LDL.LU.64 R16, [R1+0x488] ;  /* 0x0004880001107983 */ /* 0x000ee20000300a00 */
[----:B------:R-:W0:Y:S01]  /*97920*/  LDCU UR4, c[0x0][0x398] ;  /* 0x00007300ff0477ac */ /* 0x000e220008000800 */
[----:B------:R-:W0:Y:S01]  /*97930*/  LDCU UR7, c[0x0][0x398] ;  /* 0x00007300ff0777ac */ /* 0x000e220008000800 */
[C---:B-1----:R-:W-:Y:S01]  /*97940*/  PRMT R4, R7.reuse, 0x7770, RZ ;  /* 0x0000777007047816 */ /* 0x042fe200000000ff */
[----:B------:R-:W3:Y:S04]  /*97950*/  LDL.LU.64 R20, [R1+0x21d0] ;  /* 0x0021d00001147983 */ /* 0x000ee80000300a00 */
[----:B------:R-:W3:Y:S04]  /*97960*/  LDL.LU.64 R28, [R1+0x21c8] ;  /* 0x0021c800011c7983 */ /* 0x000ee80000300a00 */
[----:B------:R-:W3:Y:S04]  /*97970*/  LDL.LU R22, [R1+0x4c] ;  /* 0x00004c0001167983 */ /* 0x000ee80000300800 */
[----:B----4-:R1:W-:Y:S04]  /*97980*/  @P6 STG.E.U8 desc[UR40][R26.64], R4 ;  /* 0x000000041a006986 */ /* 0x0103e8000c101128 */
[----:B------:R4:W-:Y:S01]  /*97990*/  @P5 STG.E.U8 desc[UR40][R18.64], R6 ;  /* 0x0000000612005986 */ /* 0x0009e2000c101128 */
        /* <DEDUP_REMOVED lines=16> */
[----:B------:R-:W2:Y:S01]  /*97aa0*/  LDL.LU.64 R6, [R1+0x21b0] ;  /* 0x0021b00001067983 */ /* 0x000ea20000300a00 */
[----:B------:R-:W-:Y:S01]  /*97ab0*/  ISETP.LT.AND P0, PT, R8, UR8, !P1 ;  /* 0x0000000808007c0c */ /* 0x000fe2000cf01270 */
[----:B------:R-:W0:Y:S02]  /*97ac0*/  LDCU UR8, c[0x0][0x398] ;  /* 0x00007300ff0877ac */ /* 0x000e240008000800 */
[----:B--2---:R-:W-:Y:S04]  /*97ad0*/  @P5 STG.E.U8 desc[UR40][R6.64], R2 ;  /* 0x0000000206005986 */ /* 0x004fe8000c101128 */
[----:B---3--:R2:W-:Y:S04]  /*97ae0*/  @P6 STG.E.U8 desc[UR40][R16.64], R0 ;  /* 0x0000000010006986 */ /* 0x0085e8000c101128 */
[----:B------:R3:W-:Y:S04]  /*97af0*/  @P4 STG.E.U8 desc[UR40][R20.64], R3 ;  /* 0x0000000314004986 */ /* 0x0007e8000c101128 */
[----:B------:R0:W-:Y:S04]  /*97b00*/  @P0 STG.E.U8 desc[UR40][R28.64], R5 ;  /* 0x000000051c000986 */ /* 0x0001e8000c101128 */
[----:B--2---:R-:W2:Y:S04]  /*97b10*/  LDL.LU R17, [R1+0x39c] ;  /* 0x00039c0001117983 */ /* 0x004ea80000300800 */
[----:B------:R-:W2:Y:S04]  /*97b20*/  LDL.LU.64 R6, [R1+0x2200] ;  /* 0x0022000001067983 */ /* 0x000ea80000300a00 */
[----:B---3--:R-:W3:Y:S04]  /*97b30*/  LDL.LU.64 R20, [R1+0x21f8] ;  /* 0x0021f80001147983 */ /* 0x008ee80000300a00 */
[----:B0-----:R-:W2:Y:S01]  /*97b40*/  LDL.LU.64 R4, [R1+0x2208] ;  /* 0x0022080001047983 */ /* 0x001ea20000300a00 */
[----:B------:R-:W-:Y:S01]  /*97b50*/  ISETP.LT.AND P5, PT, R9, UR9, !P1 ;  /* 0x0000000909007c0c */ /* 0x000fe2000cfa1270 */
[----:B------:R-:W-:Y:S01]  /*97b60*/  VIADD R0, R24, 0x79 ;  /* 0x0000007918007836 */ /* 0x000fe20000000000 */
[----:B------:R-:W-:-:S02]  /*97b70*/  ISETP.LT.AND P6, PT, R10, UR10, !P1 ;  /* 0x0000000a0a007c0c */ /* 0x000fc4000cfc1270 */
[----:B------:R-:W-:Y:S02]  /*97b80*/  PRMT R2, R22, 0x7771, RZ ;  /* 0x0000777116027816 */ /* 0x000fe400000000ff */
[----:B------:R-:W-:Y:S01]  /*97b90*/  ISETP.LT.AND P0, PT, R11, UR4, !P1 ;  /* 0x000000040b007c0c */ /* 0x000fe2000cf01270 */
[----:B------:R-:W3:Y:S01]  /*97ba0*/  LDL.LU.64 R28, [R1+0x2220] ;  /* 0x00222000011c7983 */ /* 0x000ee20000300a00 */
[----:B------:R-:W-:Y:S02]  /*97bb0*/  ISETP.GE.AND P4, PT, R0, UR35, PT ;  /* 0x0000002300007c0c */ /* 0x000fe4000bf86270 */
[----:B------:R-:W-:Y:S02]  /*97bc0*/  PRMT R0, R22, 0x7770, RZ ;  /* 0x0000777016007816 */ /* 0x000fe400000000ff */
[----:B------:R-:W-:Y:S01]  /*97bd0*/  ISETP.LT.AND P1, PT, R13, UR7, !P1 ;  /* 0x000000070d007c0c */ /* 0x000fe2000cf21270 */
[----:B------:R-:W0:Y:S01]  /*97be0*/  LDCU UR9, c[0x0][0x398] ;  /* 0x00007300ff0977ac */ /* 0x000e220008000800 */
[----:B------:R-:W0:Y:S01]  /*97bf0*/  LDCU UR10, c[0x0][0x398] ;  /* 0x00007300ff0a77ac */ /* 0x000e220008000800 */
[----:B------:R-:W0:Y:S01]  /*97c00*/  LDCU UR7, c[0x0][0x398] ;  /* 0x00007300ff0777ac */ /* 0x000e220008000800 */
[----:B------:R-:W0:Y:S01]  /*97c10*/  LDCU UR4, c[0x0][0x398] ;  /* 0x00007300ff0477ac */ /* 0x000e220008000800 */
[----:B------:R0:W-:Y:S04]  /*97c20*/  @P5 STG.E.U8 desc[UR40][R26.64], R0 ;  /* 0x000000001a005986 */ /* 0x0001e8000c101128 */
[----:B----4-:R4:W-:Y:S01]  /*97c30*/  @P6 STG.E.U8 desc[UR40][R18.64], R2 ;  /* 0x0000000212006986 */ /* 0x0109e2000c101128 */
[----:B-1----:R-:W-:Y:S01]  /*97c40*/  ISETP.LT.AND P6, PT, R12, UR6, !P2 ;  /* 0x000000060c007c0c */ /* 0x002fe2000d7c1270 */
[----:B------:R-:W1:Y:S02]  /*97c50*/  LDCU UR6, c[0x0][0x398] ;  /* 0x00007300ff0677ac */ /* 0x000e640008000800 */
[----:B0-----:R-:W3:Y:S01]  /*97c60*/  LDL.LU.64 R26, [R1+0x2218] ;  /* 0x00221800011a7983 */ /* 0x001ee20000300a00 */
[----:B----4-:R-:W-:-:S03]  /*97c70*/  VIADD R2, R24, 0x7a ;  /* 0x0000007a18027836 */ /* 0x010fc60000000000 */
[----:B------:R-:W4:Y:S01]  /*97c80*/  LDL.LU.64 R18, [R1+0x2210] ;  /* 0x0022100001127983 */ /* 0x000f220000300a00 */
[----:B------:R-:W-:-:S03]  /*97c90*/  PRMT R0, R22, 0x7772, RZ ;  /* 0x0000777216007816 */ /* 0x000fc600000000ff */
[----:B------:R-:W4:Y:S01]  /*97ca0*/  LDL.LU R16, [R1+0x53c] ;  /* 0x00053c0001107983 */ /* 0x000f220000300800 */
[----:B------:R-:W-:Y:S02]  /*97cb0*/  ISETP.GE.AND P5, PT, R2, UR37, PT ;  /* 0x0000002502007c0c */ /* 0x000fe4000bfa6270 */
[----:B------:R-:W-:Y:S01]  /*97cc0*/  PRMT R2, R22, 0x7773, RZ ;  /* 0x0000777316027816 */ /* 0x000fe200000000ff */
[----:B------:R0:W-:Y:S04]  /*97cd0*/  STL [R1+0x2474], R24 ;  /* 0x0024741801007387 */ /* 0x0001e80000100800 */
[----:B0-----:R-:W4:Y:S04]  /*97ce0*/  LDL.LU.64 R24, [R1+0x2250] ;  /* 0x0022500001187983 */ /* 0x001f280000300a00 */
[----:B--2---:R0:W-:Y:S04]  /*97cf0*/  @P0 STG.E.U8 desc[UR40][R4.64], R0 ;  /* 0x0000000004000986 */ /* 0x0041e8000c101128 */
[----:B------:R2:W-:Y:S01]  /*97d00*/  @P1 STG.E.U8 desc[UR40][R6.64], R2 ;  /* 0x0000000206001986 */ /* 0x0005e2000c101128 */
[----:B0-----:R-:W-:-:S03]  /*97d10*/  PRMT R0, R17, 0x7770, RZ ;  /* 0x0000777011007816 */ /* 0x001fc600000000ff */
[----:B--2---:R-:W2:Y:S04]  /*97d20*/  LDL.LU.64 R6, [R1+0x2248] ;  /* 0x0022480001067983 */ /* 0x004ea80000300a00 */
[----:B---3--:R0:W-:Y:S04]  /*97d30*/  @P6 STG.E.U8 desc[UR40][R20.64], R0 ;  /* 0x0000000014006986 */ /* 0x0081e8000c101128 */
[----:B0-----:R-:W3:Y:S01]  /*97d40*/  LDL.LU.64 R20, [R1+0x2240] ;  /* 0x0022400001147983 */ /* 0x001ee20000300a00 */
[----:B------:R-:W-:Y:S02]  /*97d50*/  ISETP.LT.AND P0, PT, R14, UR12, !P2 ;  /* 0x0000000c0e007c0c */ /* 0x000fe4000d701270 */
[----:B------:R-:W-:-:S02]  /*97d60*/  ISETP.LT.AND P1, PT, R23, UR5, !P2 ;  /* 0x0000000517007c0c */ /* 0x000fc4000d721270 */
[----:B------:R-:W-:Y:S02]  /*97d70*/  ISETP.LT.AND P6, PT, R8, UR11, !P2 ;  /* 0x0000000b08007c0c */ /* 0x000fe4000d7c1270 */
[C---:B------:R-:W-:Y:S02]  /*97d80*/  PRMT R0, R17.reuse, 0x7771, RZ ;  /* 0x0000777111007816 */ /* 0x040fe400000000ff */
[C---:B------:R-:W-:Y:S02]  /*97d90*/  PRMT R2, R17.reuse, 0x7772, RZ ;  /* 0x0000777211027816 */ /* 0x040fe400000000ff */
[----:B------:R-:W-:Y:S01]  /*97da0*/  PRMT R3, R17, 0x7773, RZ ;  /* 0x0000777311037816 */ /* 0x000fe200000000ff */
[----:B------:R-:W3:Y:S01]  /*97db0*/  LDL.LU R22, [R1+0x500] ;  /* 0x0005000001167983 */ /* 0x000ee20000300800 */
[----:B----4-:R-:W-:Y:S01]  /*97dc0*/  PRMT R4, R16, 0x7773, RZ ;  /* 0x0000777310047816 */ /* 0x010fe200000000ff */
[----:B------:R-:W0:Y:S01]  /*97dd0*/  LDCU UR5, c[0x0][0x398] ;  /* 0x00007300ff0577ac */ /* 0x000e220008000800 */
[----:B------:R-:W4:Y:S01]  /*97de0*/  LDCU UR11, c[0x0][0x398] ;  /* 0x00007300ff0b77ac */ /* 0x000f220008000800 */
[----:B------:R-:W0:Y:S01]  /*97df0*/  LDCU UR12, c[0x0][0x398] ;  /* 0x00007300ff0c77ac */ /* 0x000e220008000800 */
[----:B------:R1:W-:Y:S01]  /*97e00*/  @P0 STG.E.U8 desc[UR40][R28.64], R0 ;  /* 0x000000001c000986 */ /* 0x0003e2000c101128 */
[----:B------:R-:W-:-:S03]  /*97e10*/  ISETP.LT.AND P0, PT, R9, UR8, !P2 ;  /* 0x0000000809007c0c */ /* 0x000fc6000d701270 */
[----:B------:R4:W-:Y:S01]  /*97e20*/  @P1 STG.E.U8 desc[UR40][R26.64], R2 ;  /* 0x000000021a001986 */ /* 0x0009e2000c101128 */
[----:B------:R-:W-:-:S03]  /*97e30*/  ISETP.LT.AND P1, PT, R10, UR9, !P2 ;  /* 0x000000090a007c0c */ /* 0x000fc6000d721270 */
[----:B------:R0:W-:Y:S01]  /*97e40*/  @P6 STG.E.U8 desc[UR40][R18.64], R3 ;  /* 0x0000000312006986 */ /* 0x0001e2000c101128 */
[----:B------:R-:W-:Y:S01]  /*97e50*/  ISETP.LT.AND P6, PT, R11, UR10, !P2 ;  /* 0x0000000a0b007c0c */ /* 0x000fe2000d7c1270 */
[----:B------:R-:W2:Y:S01]  /*97e60*/  LDCU UR8, c[0x0][0x398] ;  /* 0x00007300ff0877ac */ /* 0x000ea20008000800 */
[----:B------:R-:W2:Y:S01]  /*97e70*/  LDCU UR9, c[0x0][0x398] ;  /* 0x00007300ff0977ac */ /* 0x000ea20008000800 */
[C---:B-1----:R-:W-:Y:S01]  /*97e80*/  PRMT R0, R16.reuse, 0x7770, RZ ;  /* 0x0000777010007816 */ /* 0x042fe200000000ff */
[----:B------:R-:W3:Y:S01]  /*97e90*/  LDL.LU.64 R28, [R1+0x2230] ;  /* 0x00223000011c7983 */ /* 0x000ee20000300a00 */
[----:B----4-:R-:W-:-:S03]  /*97ea0*/  PRMT R2, R16, 0x7771, RZ ;  /* 0x0000777110027816 */ /* 0x010fc600000000ff */
[----:B------:R-:W4:Y:S01]  /*97eb0*/  LDL.LU.64 R26, [R1+0x2260] ;  /* 0x00226000011a7983 */ /* 0x000f220000300a00 */
[----:B0-----:R-:W-:-:S03]  /*97ec0*/  PRMT R3, R16, 0x7772, RZ ;  /* 0x0000777210037816 */ /* 0x001fc600000000ff */
[----:B------:R0:W-:Y:S04]  /*97ed0*/  @P0 STG.E.U8 desc[UR40][R24.64], R0 ;  /* 0x0000000018000986 */ /* 0x0001e8000c101128 */
[----:B------:R-:W4:Y:S04]  /*97ee0*/  LDL.LU.64 R16, [R1+0x2258] ;  /* 0x0022580001107983 */ /* 0x000f280000300a00 */
[----:B------:R-:W4:Y:S01]  /*97ef0*/  LDL.LU R18, [R1+0x30] ;  /* 0x0000300001127983 */ /* 0x000f220000300800 */
[----:B------:R-:W-:Y:S02]  /*97f00*/  ISETP.LT.AND P0, PT, R14, UR7, !P3 ;  /* 0x000000070e007c0c */ /* 0x000fe4000df01270 */
[----:B------:R-:W-:Y:S01]  /*97f10*/  ISETP.LT.AND P2, PT, R13, UR13, !P2 ;  /* 0x0000000d0d007c0c */ /* 0x000fe2000d741270 */
[----:B------:R-:W1:Y:S01]  /*97f20*/  LDCU UR10, c[0x0][0x398] ;  /* 0x00007300ff0a77ac */ /* 0x000e620008000800 */
[----:B------:R-:W1:Y:S01]  /*97f30*/  LDCU UR7, c[0x0][0x398] ;  /* 0x00007300ff0777ac */ /* 0x000e620008000800 */
[----:B------:R-:W1:Y:S01]  /*97f40*/  LDCU UR13, c[0x0][0x398] ;  /* 0x00007300ff0d77ac */ /* 0x000e620008000800 */
[----:B0-----:R-:W4:Y:S04]  /*97f50*/  LDL.LU R24, [R1+0x2474] ;  /* 0x0024740001187983 */ /* 0x001f280000300800 */
[----:B--2---:R0:W-:Y:S04]  /*97f60*/  @P1 STG.E.U8 desc[UR40][R6.64], R2 ;  /* 0x0000000206001986 */ /* 0x0041e8000c101128 */
[----:B0-----:R-:W2:Y:S04]  /*97f70*/  LDL.LU R7, [R1+0x117c] ;  /* 0x00117c0001077983 */ /* 0x001ea80000300800 */
[----:B------:R0:W-:Y:S04]  /*97f80*/  STL [R1+0x2470], R14 ;  /* 0x0024700e01007387 */ /* 0x0001e80000100800 */
[----:B---3--:R3:W-:Y:S04]  /*97f90*/  @P6 STG.E.U8 desc[UR40][R20.64], R3 ;  /* 0x0000000314006986 */ /* 0x0087e8000c101128 */
[----:B0-----:R-:W2:Y:S04]  /*97fa0*/  LDL.LU.64 R14, [R1+0x2238] ;  /* 0x00223800010e7983 */ /* 0x001ea80000300a00 */
[----:B---3--:R-:W3:Y:S04]  /*97fb0*/  LDL.LU.64 R2, [R1+0x2228] ;  /* 0x0022280001027983 */ /* 0x008ee80000300a00 */
[----:B------:R-:W2:Y:S01]  /*97fc0*/  LDL.LU.64 R20, [R1+0x2268] ;  /* 0x0022680001147983 */ /* 0x000ea20000300a00 */
[----:B------:R-:W-:-:S02]  /*97fd0*/  ISETP.LT.AND P1, PT, R12, UR4, !P3 ;  /* 0x000000040c007c0c */ /* 0x000fc4000df21270 */
[----:B------:R-:W-:Y:S02]  /*97fe0*/  PRMT R0, R22, 0x7770, RZ ;  /* 0x0000777016007816 */ /* 0x000fe400000000ff */
[----:B------:R-:W-:Y:S01]  /*97ff0*/  ISETP.LT.AND P6, PT, R23, UR6, !P3 ;  /* 0x0000000617007c0c */ /* 0x000fe2000dfc1270 */
[----:B------:R-:W0:Y:S01]  /*98000*/  LDCU UR4, c[0x0][0x398] ;  /* 0x00007300ff0477ac */ /* 0x000e220008000800 */
[----:B------:R-:W0:Y:S01]  /*98010*/  LDCU UR6, c[0x0][0x398] ;  /* 0x00007300ff0677ac */ /* 0x000e220008000800 */
[----:B---3--:R3:W-:Y:S04]  /*98020*/  @P2 STG.E.U8 desc[UR40][R2.64], R4 ;  /* 0x0000000402002986 */ /* 0x0087e8000c101128 */
[----:B--2---:R-:W2:Y:S01]  /*98030*/  LDS.128 R4, [R7] ;  /* 0x0000000007047984 */ /* 0x004ea20000000c00 */
[----:B------:R-:W-:-:S03]  /*98040*/  ISETP.LT.AND P2, PT, R8, UR14, !P3 ;  /* 0x0000000e08007c0c */ /* 0x000fc6000df41270 */
[----:B------:R0:W-:Y:S01]  /*98050*/  @P1 STG.E.U8 desc[UR40][R14.64], R0 ;  /* 0x000000000e001986 */ /* 0x0001e2000c101128 */
[----:B------:R-:W-:Y:S01]  /*98060*/  ISETP.LT.AND P1, PT, R9, UR5, !P3 ;  /* 0x0000000509007c0c */ /* 0x000fe2000df21270 */
[----:B------:R-:W1:Y:S01]  /*98070*/  LDCU UR14, c[0x0][0x398] ;  /* 0x00007300ff0e77ac */ /* 0x000e620008000800 */
[----:B------:R-:W1:Y:S01]  /*98080*/  LDCU UR5, c[0x0][0x398] ;  /* 0x00007300ff0577ac */ /* 0x000e620008000800 */
[C---:B---3--:R-:W-:Y:S01]  /*98090*/  PRMT R2, R22.reuse, 0x7771, RZ ;  /* 0x0000777116027816 */ /* 0x048fe200000000ff */
[----:B0-----:R-:W3:Y:S04]  /*980a0*/  LDL.LU.64 R14, [R1+0x2280] ;  /* 0x00228000010e7983 */ /* 0x001ee80000300a00 */
[----:B------:R0:W-:Y:S01]  /*980b0*/  @P0 STG.E.U8 desc[UR40][R28.64], R2 ;  /* 0x000000021c000986 */ /* 0x0001e2000c101128 */
[----:B------:R-:W-:-:S03]  /*980c0*/  PRMT R0, R22, 0x7772, RZ ;  /* 0x0000777216007816 */ /* 0x000fc600000000ff */
[----:B------:R-:W3:Y:S04]  /*980d0*/  LDL.LU R19, [R1+0x20] ;  /* 0x0000200001137983 */ /* 0x000ee80000300800 */
[----:B----4-:R4:W-:Y:S01]  /*980e0*/  @P6 STG.E.U8 desc[UR40][R26.64], R0 ;  /* 0x000000001a006986 */ /* 0x0109e2000c101128 */
[----:B0-----:R-:W-:-:S03]  /*980f0*/  PRMT R2, R22, 0x7773, RZ ;  /* 0x0000777316027816 */ /* 0x001fc600000000ff */
[----:B------:R-:W3:Y:S04]  /*98100*/  LDL.LU.64 R28, [R1+0x2288] ;  /* 0x00228800011c7983 */ /* 0x000ee80000300a00 */
[----:B------:R0:W-:Y:S01]  /*98110*/  @P2 STG.E.U8 desc[UR40][R16.64], R2 ;  /* 0x0000000210002986 */ /* 0x0001e2000c101128 */
[----:B------:R-:W-:Y:S02]  /*98120*/  ISETP.LT.AND P2, PT, R10, UR11, !P3 ;  /* 0x0000000b0a007c0c */ /* 0x000fe4000df41270 */
[----:B------:R-:W-:Y:S02]  /*98130*/  ISETP.LT.AND P6, PT, R11, UR12, !P3 ;  /* 0x0000000c0b007c0c */ /* 0x000fe4000dfc1270 */
[----:B------:R-:W-:Y:S01]  /*98140*/  ISETP.LT.AND P3, PT, R13, UR8, !P3 ;  /* 0x000000080d007c0c */ /* 0x000fe2000df61270 */
[----:B----4-:R-:W-:Y:S01]  /*98150*/  VIADD R0, R24, 0x7b ;  /* 0x0000007b18007836 */ /* 0x010fe20000000000 */
[----:B------:R-:W4:Y:S01]  /*98160*/  LDCU UR11, c[0x0][0x398] ;  /* 0x00007300ff0b77ac */ /* 0x000f220008000800 */
[----:B------:R-:W1:Y:S01]  /*98170*/  LDCU UR12, c[0x0][0x398] ;  /* 0x00007300ff0c77ac */ /* 0x000e620008000800 */
[----:B------:R-:W1:Y:S01]  /*98180*/  LDCU UR8, c[0x0][0x398] ;  /* 0x00007300ff0877ac */ /* 0x000e620008000800 */
[----:B0-----:R-:W-:Y:S01]  /*98190*/  PRMT R2, R18, 0x7770, RZ ;  /* 0x0000777012027816 */ /* 0x001fe200000000ff */
[----:B------:R-:W4:Y:S04]  /*981a0*/  LDL.LU.64 R16, [R1+0x2270] ;  /* 0x0022700001107983 */ /* 0x000f280000300a00 */
[----:B------:R-:W4:Y:S04]  /*981b0*/  LDL.LU.64 R26, [R1+0x2290] ;  /* 0x00229000011a7983 */ /* 0x000f280000300a00 */
[----:B--2---:R0:W-:Y:S04]  /*981c0*/  STL.64 [R1+0x2450], R6 ;  /* 0x0024500601007387 */ /* 0x0041e80000100a00 */
[----:B------:R2:W-:Y:S01]  /*981d0*/  @P1 STG.E.U8 desc[UR40][R20.64], R2 ;  /* 0x0000000214001986 */ /* 0x0005e2000c101128 */
[----:B------:R-:W-:-:S02]  /*981e0*/  ISETP.LT.AND P1, PT, R12, UR9, !P4 ;  /* 0x000000090c007c0c */ /* 0x000fc4000e721270 */
[----:B------:R-:W-:Y:S01]  /*981f0*/  ISETP.GE.AND P0, PT, R0, UR39, PT ;  /* 0x0000002700007c0c */ /* 0x000fe2000bf06270 */
[----:B0-----:R-:W4:Y:S04]  /*98200*/  LDL.LU.64 R6, [R1+0x2298] ;  /* 0x0022980001067983 */ /* 0x001f280000300a00 */
[----:B--2---:R-:W2:Y:S04]  /*98210*/  LDL.LU.64 R20, [R1+0x22a8] ;  /* 0x0022a80001147983 */ /* 0x004ea80000300a00 */
[----:B------:R0:W-:Y:S01]  /*98220*/  STL.64 [R1+0x2468], R12 ;  /* 0x0024680c01007387 */ /* 0x0001e20000100a00 */
[----:B------:R-:W-:-:S02]  /*98230*/  PRMT R2, R18, 0x7772, RZ ;  /* 0x0000777212027816 */ /* 0x000fc400000000ff */
[----:B------:R-:W-:Y:S01]  /*98240*/  PRMT R3, R4, 0x7770, RZ ;  /* 0x0000777004037816 */ /* 0x000fe200000000ff */
[----:B------:R-:W1:Y:S01]  /*98250*/  LDCU UR9, c[0x0][0x398] ;  /* 0x00007300ff0977ac */ /* 0x000e620008000800 */
[----:B0-----:R-:W2:Y:S01]  /*98260*/  LDL.LU.64 R12, [R1+0x2278] ;  /* 0x00227800010c7983 */ /* 0x001ea20000300a00 */
[----:B------:R-:W-:-:S05]  /*98270*/  PRMT R0, R18, 0x7771, RZ ;  /* 0x0000777112007816 */ /* 0x000fca00000000ff */
[----:B---3--:R0:W-:Y:S04]  /*98280*/  @P2 STG.E.U8 desc[UR40][R14.64], R0 ;  /* 0x000000000e002986 */ /* 0x0081e8000c101128 */
[----:B0-----:R-:W3:Y:S04]  /*98290*/  LDL.LU R14, [R1+0x2470] ;  /* 0x00247000010e7983 */ /* 0x001ee80000300800 */
[----:B--2---:R0:W-:Y:S04]  /*982a0*/  @P6 STG.E.U8 desc[UR40][R12.64], R2 ;  /* 0x000000020c006986 */ /* 0x0041e8000c101128 */
[----:B0-----:R-:W2:Y:S01]  /*982b0*/  LDL.LU.64 R12, [R1+0x22a0] ;  /* 0x0022a000010c7983 */ /* 0x001ea20000300a00 */
[----:B------:R-:W-:-:S02]  /*982c0*/  PRMT R0, R18, 0x7773, RZ ;  /* 0x0000777312007816 */ /* 0x000fc400000000ff */
[----:B------:R-:W-:Y:S02]  /*982d0*/  ISETP.LT.AND P2, PT, R23, UR4, !P4 ;  /* 0x0000000417007c0c */ /* 0x000fe4000e741270 */
[----:B------:R-:W-:Y:S01]  /*982e0*/  PRMT R2, R19, 0x7770, RZ ;  /* 0x0000777013027816 */ /* 0x000fe200000000ff */
[----:B------:R-:W0:Y:S01]  /*982f0*/  LDCU UR4, c[0x0][0x398] ;  /* 0x00007300ff0477ac */ /* 0x000e220008000800 */
[----:B------:R0:W-:Y:S04]  /*98300*/  @P3 STG.E.U8 desc[UR40][R28.64], R0 ;  /* 0x000000001c003986 */ /* 0x0001e8000c101128 */
[----:B----4-:R4:W-:Y:S01]  /*98310*/  @P1 STG.E.U8 desc[UR40][R16.64], R2 ;  /* 0x0000000210001986 */ /* 0x0109e2000c101128 */
[----:B-1----:R-:W-:Y:S02]  /*98320*/  ISETP.LT.AND P1, PT, R8, UR7, !P4 ;  /* 0x0000000708007c0c */ /* 0x002fe4000e721270 */
[----:B------:R-:W-:Y:S01]  /*98330*/  ISETP.LT.AND P3, PT, R9, UR6, !P4 ;  /* 0x0000000609007c0c */ /* 0x000fe2000e761270 */
[----:B------:R-:W1:Y:S01]  /*98340*/  LDCU UR7, c[0x0][0x398] ;  /* 0x00007300ff0777ac */ /* 0x000e620008000800 */
[----:B------:R-:W1:Y:S01]  /*98350*/  LDCU UR6, c[0x0][0x398] ;  /* 0x00007300ff0677ac */ /* 0x000e620008000800 */
[----:B0-----:R-:W-:-:S02]  /*98360*/  PRMT R0, R19, 0x7771, RZ ;  /* 0x0000777113007816 */ /* 0x001fc400000000ff */
[----:B----4-:R-:W-:Y:S01]  /*98370*/  PRMT R2, R19, 0x7772, RZ ;  /* 0x0000777213027816 */ /* 0x010fe200000000ff */
[----:B------:R-:W4:Y:S04]  /*98380*/  LDL.LU.64 R28, [R1+0x22b8] ;  /* 0x0022b800011c7983 */ /* 0x000f280000300a00 */
[----:B------:R-:W4:Y:S04]  /*98390*/  LDL.LU.64 R16, [R1+0x22b0] ;  /* 0x0022b00001107983 */ /* 0x000f280000300a00 */
[----:B------:R-:W4:Y:S01]  /*983a0*/  LDL.LU R18, [R1+0x504] ;  /* 0x0005040001127983 */ /* 0x000f220000300800 */
[----:B---3--:R-:W-:Y:S01]  /*983b0*/  ISETP.LT.AND P6, PT, R14, UR10, !P4 ;  /* 0x0000000a0e007c0c */ /* 0x008fe2000e7c1270 */
[----:B------:R-:W0:-:S12]  /*983c0*/  LDCU UR10, c[0x0][0x398] ;  /* 0x00007300ff0a77ac */ /* 0x000e180008000800 */
[----:B------:R3:W-:Y:S04]  /*983d0*/  @P6 STG.E.U8 desc[UR40][R6.64], R0 ;  /* 0x0000000006006986 */ /* 0x0007e8000c101128 */
[----:B------:R0:W-:Y:S04]  /*983e0*/  @P2 STG.E.U8 desc[UR40][R26.64], R2 ;  /* 0x000000021a002986 */ /* 0x0001e8000c101128 */
[----:B---3--:R-:W3:Y:S01]  /*983f0*/  LDL.LU.64 R6, [R1+0x4b8] ;  /* 0x0004b80001067983 */ /* 0x008ee20000300a00 */
[----:B0-----:R-:W-:-:S03]  /*98400*/  PRMT R2, R19, 0x7773, RZ ;  /* 0x0000777313027816 */ /* 0x001fc600000000ff */
[----:B------:R-:W3:Y:S04]  /*98410*/  LDL.LU.64 R26, [R1+0x22d0] ;  /* 0x0022d000011a7983 */ /* 0x000ee80000300a00 */
[----:B------:R0:W-:Y:S04]  /*98420*/  @P1 STG.E.U8 desc[UR40][R20.64], R2 ;  /* 0x0000000214001986 */ /* 0x0001e8000c101128 */
[----:B0-----:R-:W3:Y:S04]  /*98430*/  LDL.LU.64 R20, [R1+0x22c8] ;  /* 0x0022c80001147983 */ /* 0x001ee80000300a00 */
[----:B--2---:R0:W-:Y:S04]  /*98440*/  @P3 STG.E.U8 desc[UR40][R12.64], R3 ;  /* 0x000000030c003986 */ /* 0x0041e8000c101128 */
[----:B0-----:R-:W2:Y:S01]  /*98450*/  LDL.LU.64 R12, [R1+0x2468] ;  /* 0x00246800010c7983 */ /* 0x001ea20000300a00 */
[----:B------:R-:W-:-:S02]  /*98460*/  ISETP.LT.AND P2, PT, R10, UR13, !P4 ;  /* 0x0000000d0a007c0c */ /* 0x000fc4000e741270 */
[----:B------:R-:W-:Y:S01]  /*98470*/  ISETP.LT.AND P6, PT, R11, UR14, !P4 ;  /* 0x0000000e0b007c0c */ /* 0x000fe2000e7c1270 */
[----:B------:R-:W-:Y:S01]  /*98480*/  VIADD R0, R24, 0x7c ;  /* 0x0000007c18007836 */ /* 0x000fe20000000000 */
[----:B------:R-:W-:Y:S01]  /*98490*/  PRMT R2, R4, 0x7772, RZ ;  /* 0x0000777204027816 */ /* 0x000fe200000000ff */
[----:B------:R-:W0:Y:S01]  /*984a0*/  LDCU UR14, c[0x0][0x398] ;  /* 0x00007300ff0e77ac */ /* 0x000e220008000800 */
[----:B------:R-:W0:Y:S02]  /*984b0*/  LDCU UR13, c[0x0][0x398] ;  /* 0x00007300ff0d77ac */ /* 0x000e240008000800 */
[----:B------:R-:W-:Y:S02]  /*984c0*/  ISETP.GE.AND P1, PT, R0, UR25, PT ;  /* 0x0000001900007c0c */ /* 0x000fe4000bf26270 */
[----:B------:R-:W-:-:S05]  /*984d0*/  PRMT R0, R4, 0x7771, RZ ;  /* 0x0000777104007816 */ /* 0x000fca00000000ff */
[----:B----4-:R4:W-:Y:S04]  /*984e0*/  @P2 STG.E.U8 desc[UR40][R28.64], R0 ;  /* 0x000000001c002986 */ /* 0x0109e8000c101128 */
[----:B------:R-:W-:Y:S01]  /*984f0*/  @P6 STG.E.U8 desc[UR40][R16.64], R2 ;  /* 0x0000000210006986 */ /* 0x000fe2000c101128 */
[----:B--2---:R-:W-:Y:S02]  /*98500*/  ISETP.LT.AND P4, PT, R13, UR5, !P4 ;  /* 0x000000050d007c0c */ /* 0x004fe4000e781270 */
[----:B------:R-:W-:Y:S01]  /*98510*/  ISETP.LT.AND P3, PT, R12, UR11, !P5 ;  /* 0x0000000b0c007c0c */ /* 0x000fe2000ef61270 */
[----:B------:R2:W-:Y:S01]  /*98520*/  STL.64 [R1+0x2460], R12 ;  /* 0x0024600c01007387 */ /* 0x0005e20000100a00 */
[----:B------:R-:W-:Y:S02]  /*98530*/  ISETP.LT.AND P6, PT, R14, UR12, !P5 ;  /* 0x0000000c0e007c0c */ /* 0x000fe4000efc1270 */
[----:B------:R-:W-:-:S02]  /*98540*/  PRMT R4, R4, 0x7773, RZ ;  /* 0x0000777304047816 */ /* 0x000fc400000000ff */
[----:B------:R-:W-:Y:S02]  /*98550*/  ISETP.LT.AND P2, PT, R23, UR8, !P5 ;  /* 0x0000000817007c0c */ /* 0x000fe4000ef41270 */
[----:B----4-:R-:W-:Y:S01]  /*98560*/  PRMT R0, R18, 0x7770, RZ ;  /* 0x0000777012007816 */ /* 0x010fe200000000ff */
[----:B------:R-:W4:Y:S01]  /*98570*/  LDCU UR5, c[0x0][0x398] ;  /* 0x00007300ff0577ac */ /* 0x000f220008000800 */
[----:B------:R-:W0:Y:S01]  /*98580*/  LDCU UR8, c[0x0][0x398] ;  /* 0x00007300ff0877ac */ /* 0x000e220008000800 */
[----:B------:R-:W0:Y:S01]  /*98590*/  LDCU UR11, c[0x0][0x398] ;  /* 0x00007300ff0b77ac */ /* 0x000e220008000800 */
[----:B------:R-:W0:Y:S01]  /*985a0*/  LDCU UR12, c[0x0][0x398] ;  /* 0x00007300ff0c77ac */ /* 0x000e220008000800 */
[----:B--2---:R-:W2:Y:S04]  /*985b0*/  LDL.LU.64 R12, [R1+0x22d8] ;  /* 0x0022d800010c7983 */ /* 0x004ea80000300a00 */
[----:B------:R-:W2:Y:S04]  /*985c0*/  LDL.LU R25, [R1+0x34] ;  /* 0x0000340001197983 */ /* 0x000ea80000300800 */
[----:B------:R-:W2:Y:S04]  /*985d0*/  LDL.LU.64 R2, [R1+0x22c0] ;  /* 0x0022c00001027983 */ /* 0x000ea80000300a00 */
[----:B------:R-:W3:Y:S04]  /*985e0*/  LDL.LU.64 R28, [R1+0x22e8] ;  /* 0x0022e800011c7983 */ /* 0x000ee80000300a00 */
[----:B------:R-:W4:Y:S04]  /*985f0*/  LDL.LU.64 R16, [R1+0x22e0] ;  /* 0x0022e00001107983 */ /* 0x000f280000300a00 */
[----:B--2---:R2:W-:Y:S04]  /*98600*/  @P4 STG.E.U8 desc[UR40][R2.64], R4 ;  /* 0x0000000402004986 */ /* 0x0045e8000c101128 */
[----:B---3--:R3:W-:Y:S01]  /*98610*/  @P3 STG.E.U8 desc[UR40][R6.64], R0 ;  /* 0x0000000006003986 */ /* 0x0087e2000c101128 */
[----:B------:R-:W-:-:S02]  /*98620*/  ISETP.LT.AND P3, PT, R8, UR9, !P5 ;  /* 0x0000000908007c0c */ /* 0x000fc4000ef61270 */
[C---:B--2---:R-:W-:Y:S02]  /*98630*/  PRMT R2, R18.reuse, 0x7772, RZ ;  /* 0x0000777212027816 */ /* 0x044fe400000000ff */
[C---:B---3--:R-:W-:Y:S01]  /*98640*/  PRMT R0, R18.reuse, 0x7771, RZ ;  /* 0x0000777112007816 */ /* 0x048fe200000000ff */
[----:B------:R-:W2:Y:S01]  /*98650*/  LDL.LU.64 R6, [R1+0x2308] ;  /* 0x0023080001067983 */ /* 0x000ea20000300a00 */
[----:B------:R-:W-:Y:S01]  /*98660*/  ISETP.LT.AND P4, PT, R9, UR4, !P5 ;  /* 0x0000000409007c0c */ /* 0x000fe2000ef81270 */
[----:B------:R-:W3:Y:S01]  /*98670*/  LDCU UR9, c[0x0][0x398] ;  /* 0x00007300ff0977ac */ /* 0x000ee20008000800 */
[----:B------:R-:W0:Y:S01]  /*98680*/  LDCU UR4, c[0x0][0x398] ;  /* 0x00007300ff0477ac */ /* 0x000e220008000800 */
[----:B------:R1:W-:Y:S04]  /*98690*/  @P6 STG.E.U8 desc[UR40][R26.64], R0 ;  /* 0x000000001a006986 */ /* 0x0003e8000c101128 */
[----:B------:R3:W-:Y:S04]  /*986a0*/  @P2 STG.E.U8 desc[UR40][R20.64], R2 ;  /* 0x0000000214002986 */ /* 0x0007e8000c101128 */
[----:B-1----:R-:W2:Y:S01]  /*986b0*/  LDL.LU.64 R26, [R1+0x22f0] ;  /* 0x0022f000011a7983 */ /* 0x002ea20000300a00 */
[----:B---3--:R-:W-:-:S03]  /*986c0*/  PRMT R2, R18, 0x7773, RZ ;  /* 0x0000777312027816 */ /* 0x008fc600000000ff */
[----:B------:R-:W3:Y:S04]  /*986d0*/  LDL.LU R22, [R1+0x24] ;  /* 0x0000240001167983 */ /* 0x000ee80000300800 */
[----:B------:R-:W3:Y:S04]  /*986e0*/  LDL.LU.64 R20, [R1+0x2300] ;  /* 0x0023000001147983 */ /* 0x000ee80000300a00 */
[----:B------:R-:W3:Y:S04]  /*986f0*/  LDL.LU.64 R18, [R1+0x22f8] ;  /* 0x0022f80001127983 */ /* 0x000ee80000300a00 */
[----:B------:R1:W-:Y:S04]  /*98700*/  @P3 STG.E.U8 desc[UR40][R12.64], R2 ;  /* 0x000000020c003986 */ /* 0x0003e8000c101128 */
[----:B-1----:R-:W3:Y:S01]  /*98710*/  LDL.LU.64 R12, [R1+0x2460] ;  /* 0x00246000010c7983 */ /* 0x002ee20000300a00 */
[----:B------:R-:W-:Y:S01]  /*98720*/  ISETP.LT.AND P6, PT, R10, UR10, !P5 ;  /* 0x0000000a0a007c0c */ /* 0x000fe2000efc1270 */
[----:B------:R-:W-:Y:S01]  /*98730*/  VIADD R0, R24, 0x7d ;  /* 0x0000007d18007836 */ /* 0x000fe20000000000 */
[----:B------:R-:W-:-:S02]  /*98740*/  ISETP.LT.AND P3, PT, R11, UR7, !P5 ;  /* 0x000000070b007c0c */ /* 0x000fc4000ef61270 */
[C---:B------:R-:W-:Y:S01]  /*98750*/  PRMT R2, R25.reuse, 0x7771, RZ ;  /* 0x0000777119027816 */ /* 0x040fe200000000ff */
[----:B------:R-:W1:Y:S01]  /*98760*/  LDCU UR10, c[0x0][0x398] ;  /* 0x00007300ff0a77ac */ /* 0x000e620008000800 */
[----:B------:R-:W1:Y:S01]  /*98770*/  LDCU UR7, c[0x0][0x398] ;  /* 0x00007300ff0777ac */ /* 0x000e620008000800 */
[----:B------:R-:W-:Y:S02]  /*98780*/  ISETP.GE.AND P2, PT, R0, UR43, PT ;  /* 0x0000002b00007c0c */ /* 0x000fe4000bf46270 */
[----:B------:R-:W-:-:S05]  /*98790*/  PRMT R0, R25, 0x7770, RZ ;  /* 0x0000777019007816 */ /* 0x000fca00000000ff */
[----:B------:R1:W-:Y:S04]  /*987a0*/  @P4 STG.E.U8 desc[UR40][R28.64], R0 ;  /* 0x000000001c004986 */ /* 0x0003e8000c101128 */
[----:B----4-:R4:W-:Y:S01]  /*987b0*/  @P6 STG.E.U8 desc[UR40][R16.64], R2 ;  /* 0x0000000210006986 */ /* 0x0109e2000c101128 */
[----:B0-----:R-:W-:Y:S01]  /*987c0*/  ISETP.LT.AND P4, PT, R14, UR14, !P0 ;  /* 0x0000000e0e007c0c */ /* 0x001fe2000c781270 */
[----:B------:R-:W0:Y:S01]  /*987d0*/  LDCU UR14, c[0x0][0x398] ;  /* 0x00007300ff0e77ac */ /* 0x000e220008000800 */
[C---:B-1----:R-:W-:Y:S01]  /*987e0*/  PRMT R0, R25.reuse, 0x7772, RZ ;  /* 0x0000777219007816 */ /* 0x042fe200000000ff */
[----:B----4-:R-:W4:Y:S01]  /*987f0*/  LDL.LU.64 R16, [R1+0x2318] ;  /* 0x0023180001107983 */ /* 0x010f220000300a00 */
[----:B------:R-:W-:-:S03]  /*98800*/  PRMT R2, R25, 0x7773, RZ ;  /* 0x0000777319027816 */ /* 0x000fc600000000ff */
[----:B------:R-:W4:Y:S04]  /*98810*/  LDL.LU.64 R28, [R1+0x2310] ;  /* 0x00231000011c7983 */ /* 0x000f280000300a00 */
[----:B------:R-:W-:Y:S04]  /*98820*/  STL [R1+0x2458], R14 ;  /* 0x0024580e01007387 */ /* 0x000fe80000100800 */
[----:B--2---:R1:W-:Y:S01]  /*98830*/  @P3 STG.E.U8 desc[UR40][R6.64], R0 ;  /* 0x0000000006003986 */ /* 0x0043e2000c101128 */
[----:B---3--:R-:W-:Y:S02]  /*98840*/  ISETP.LT.AND P5, PT, R13, UR6, !P5 ;  /* 0x000000060d007c0c */ /* 0x008fe4000efa1270 */
[----:B------:R-:W-:-:S02]  /*98850*/  ISETP.LT.AND P6, PT, R12, UR13, !P0 ;  /* 0x0000000d0c007c0c */ /* 0x000fc4000c7c1270 */
[C---:B-1----:R-:W-:Y:S02]  /*98860*/  PRMT R0, R22.reuse, 0x7770, RZ ;  /* 0x0000777016007816 */ /* 0x042fe400000000ff */
[----:B------:R-:W-:Y:S02]  /*98870*/  ISETP.LT.AND P3, PT, R23, UR5, !P0 ;  /* 0x0000000517007c0c */ /* 0x000fe4000c761270 */
[C---:B------:R-:W-:Y:S01]  /*98880*/  PRMT R3, R22.reuse, 0x7773, RZ ;  /* 0x0000777316037816 */ /* 0x040fe200000000ff */
[----:B------:R-:W1:Y:S01]  /*98890*/  LDCU UR6, c[0x0][0x398] ;  /* 0x00007300ff0677ac */ /* 0x000e620008000800 */
[----:B------:R-:W2:Y:S01]  /*988a0*/  LDCU UR13, c[0x0][0x398] ;  /* 0x00007300ff0d77ac */ /* 0x000ea20008000800 */
[----:B------:R-:W3:Y:S02]  /*988b0*/  LDCU UR5, c[0x0][0x398] ;  /* 0x00007300ff0577ac */ /* 0x000ee40008000800 */
[----:B------:R0:W-:Y:S04]  /*988c0*/  @P5 STG.E.U8 desc[UR40][R26.64], R2 ;  /* 0x000000021a005986 */ /* 0x0001e8000c101128 */
[----:B0-----:R-:W2:Y:S04]  /*988d0*/  LDL.LU.64 R26, [R1+0x2328] ;  /* 0x00232800011a7983 */ /* 0x001ea80000300a00 */
[----:B------:R-:W3:Y:S01]  /*988e0*/  LDL.LU.64 R14, [R1+0x2320] ;  /* 0x00232000010e7983 */ /* 0x000ee20000300a00 */
[----:B------:R-:W-:-:S03]  /*988f0*/  PRMT R2, R22, 0x7771, RZ ;  /* 0x0000777116027816 */ /* 0x000fc600000000ff */
[----:B------:R0:W-:Y:S01]  /*98900*/  @P6 STG.E.U8 desc[UR40][R20.64], R0 ;  /* 0x0000000014006986 */ /* 0x0001e2000c101128 */
[----:B------:R-:W-:Y:S02]  /*98910*/  ISETP.LT.AND P5, PT, R8, UR8, !P0 ;  /* 0x0000000808007c0c */ /* 0x000fe4000c7a1270 */
[----:B------:R-:W-:Y:S01]  /*98920*/  ISETP.LT.AND P6, PT, R10, UR9, !P0 ;  /* 0x000000090a007c0c */ /* 0x000fe2000c7c1270 */
[----:B------:R-:W1:Y:S01]  /*98930*/  LDCU UR8, c[0x0][0x398] ;  /* 0x00007300ff0877ac */ /* 0x000e620008000800 */
[----:B------:R4:W-:Y:S01]  /*98940*/  @P4 STG.E.U8 desc[UR40][R18.64], R2 ;  /* 0x0000000212004986 */ /* 0x0009e2000c101128 */
[----:B------:R-:W-:Y:S01]  /*98950*/  ISETP.LT.AND P4, PT, R9, UR11, !P0 ;  /* 0x0000000b09007c0c */ /* 0x000fe2000c781270 */
[----:B------:R-:W1:Y:S01]  /*98960*/  LDCU UR9, c[0x0][0x398] ;  /* 0x00007300ff0977ac */ /* 0x000e620008000800 */
[----:B------:R-:W1:Y:S01]  /*98970*/  LDCU UR11, c[0x0][0x398] ;  /* 0x00007300ff0b77ac */ /* 0x000e620008000800 */
[----:B0-----:R-:W-:Y:S01]  /*98980*/  VIADD R0, R24, 0x7e ;  /* 0x0000007e18007836 */ /* 0x001fe20000000000 */
[----:B------:R-:W3:Y:S04]  /*98990*/  LDL.LU.64 R20, [R1+0x2348] ;  /* 0x0023480001147983 */ /* 0x000ee80000300a00 */
[----:B------:R-:W3:Y:S04]  /*989a0*/  LDL.LU.64 R6, [R1+0x2330] ;  /* 0x0023300001067983 */ /* 0x000ee80000300a00 */
[----:B----4-:R-:W4:Y:S01]  /*989b0*/  LDL.LU.64 R18, [R1+0x2340] ;  /* 0x0023400001127983 */ /* 0x010f220000300a00 */
[----:B------:R-:W-:-:S03]  /*989c0*/  PRMT R2, R22, 0x7772, RZ ;  /* 0x0000777216027816 */ /* 0x000fc600000000ff */
[----:B------:R-:W4:Y:S04]  /*989d0*/  LDL.LU R25, [R1+0x508] ;  /* 0x0005080001197983 */ /* 0x000f280000300800 */
[----:B------:R0:W-:Y:S01]  /*989e0*/  @P3 STG.E.U8 desc[UR40][R16.64], R2 ;  /* 0x0000000210003986 */ /* 0x0001e2000c101128 */
[----:B------:R-:W-:Y:S02]  /*989f0*/  ISETP.GE.AND P3, PT, R0, UR45, PT ;  /* 0x0000002d00007c0c */ /* 0x000fe4000bf66270 */
[C---:B------:R-:W-:Y:S01]  /*98a00*/  PRMT R0, R5.reuse, 0x7770, RZ ;  /* 0x0000777005007816 */ /* 0x040fe200000000ff */
[----:B------:R1:W-:Y:S01]  /*98a10*/  @P5 STG.E.U8 desc[UR40][R28.64], R3 ;  /* 0x000000031c005986 */ /* 0x0003e2000c101128 */
[----:B0-----:R-:W-:-:S03]  /*98a20*/  PRMT R2, R5, 0x7771, RZ ;  /* 0x0000777105027816 */ /* 0x001fc600000000ff */
[----:B------:R-:W4:Y:S04]  /*98a30*/  LDL.LU.64 R16, [R1+0x2338] ;  /* 0x0023380001107983 */ /* 0x000f280000300a00 */
[----:B-1----:R-:W4:Y:S04]  /*98a40*/  LDL.LU.64 R28, [R1+0x2360] ;  /* 0x00236000011c7983 */ /* 0x002f280000300a00 */
[----:B--2---:R0:W-:Y:S04]  /*98a50*/  @P4 STG.E.U8 desc[UR40][R26.64], R0 ;  /* 0x000000001a004986 */ /* 0x0041e8000c101128 */
[----:B---3--:R1:W-:Y:S04]  /*98a60*/  @P6 STG.E.U8 desc[UR40][R14.64], R2 ;  /* 0x000000020e006986 */ /* 0x0083e8000c101128 */
[----:B0-----:R-:W2:Y:S04]  /*98a70*/  LDL.LU.64 R26, [R1+0x2358] ;  /* 0x00235800011a7983 */ /* 0x001ea80000300a00 */
[----:B-1----:R-:W3:Y:S01]  /*98a80*/  LDL.LU R14, [R1+0x2458] ;  /* 0x00245800010e7983 */ /* 0x002ee20000300800 */
[----:B------:R-:W-:-:S02]  /*98a90*/  ISETP.LT.AND P5, PT, R11, UR12, !P0 ;  /* 0x0000000c0b007c0c */ /* 0x000fc4000c7a1270 */
[----:B------:R-:W-:Y:S02]  /*98aa0*/  ISETP.LT.AND P0, PT, R13, UR4, !P0 ;  /* 0x000000040d007c0c */ /* 0x000fe4000c701270 */
[C---:B------:R-:W-:Y:S01]  /*98ab0*/  PRMT R0, R5.reuse, 0x7772, RZ ;  /* 0x0000777205007816 */ /* 0x040fe200000000ff */
[----:B------:R-:W2:Y:S01]  /*98ac0*/  LDL.LU R15, [R1+0x38] ;  /* 0x00003800010f7983 */ /* 0x000ea20000300800 */
[----:B------:R-:W-:Y:S02]  /*98ad0*/  ISETP.LT.AND P6, PT, R12, UR10, !P1 ;  /* 0x0000000a0c007c0c */ /* 0x000fe4000cfc1270 */
[----:B------:R-:W-:Y:S02]  /*98ae0*/  PRMT R5, R5, 0x7773, RZ ;  /* 0x0000777305057816 */ /* 0x000fe400000000ff */
[----:B----4-:R-:W-:Y:S01]  /*98af0*/  PRMT R2, R25, 0x7771, RZ ;  /* 0x0000777119027816 */ /* 0x010fe200000000ff */
[----:B------:R-:W0:Y:S01]  /*98b00*/  LDCU UR4, c[0x0][0x398] ;  /* 0x00007300ff0477ac */ /* 0x000e220008000800 */
[----:B------:R-:W1:Y:S01]  /*98b10*/  LDCU UR10, c[0x0][0x398] ;  /* 0x00007300ff0a77ac */ /* 0x000e620008000800 */
[----:B------:R-:W4:Y:S01]  /*98b20*/  LDCU UR12, c[0x0][0x398] ;  /* 0x00007300ff0c77ac */ /* 0x000f220008000800 */
[----:B------:R0:W-:Y:S04]  /*98b30*/  @P5 STG.E.U8 desc[UR40][R20.64], R0 ;  /* 0x0000000014005986 */ /* 0x0001e8000c101128 */
[----:B------:R1:W-:Y:S01]  /*98b40*/  @P0 STG.E.U8 desc[UR40][R6.64], R5 ;  /* 0x0000000506000986 */ /* 0x0003e2000c101128 */
[----:B------:R-:W-:-:S02]  /*98b50*/  ISETP.LT.AND P5, PT, R23, UR7, !P1 ;  /* 0x0000000717007c0c */ /* 0x000fc4000cfa1270 */
[----:B------:R-:W-:Y:S01]  /*98b60*/  ISETP.LT.AND P0, PT, R8, UR13, !P1 ;  /* 0x0000000d08007c0c */ /* 0x000fe2000cf01270 */
[----:B------:R-:W2:Y:S01]  /*98b70*/  LDCU UR7, c[0x0][0x398] ;  /* 0x00007300ff0777ac */ /* 0x000ea20008000800 */
[----:B------:R-:W2:Y:S01]  /*98b80*/  LDCU UR13, c[0x0][0x398] ;  /* 0x00007300ff0d77ac */ /* 0x000ea20008000800 */
[----:B0-----:R-:W2:Y:S04]  /*98b90*/  LDL.LU.64 R20, [R1+0x2368] ;  /* 0x0023680001147983 */ /* 0x001ea80000300a00 */
[----:B-1----:R-:W4:Y:S04]  /*98ba0*/  LDL.LU.64 R6, [R1+0x2380] ;  /* 0x0023800001067983 */ /* 0x002f280000300a00 */
[----:B------:R-:W4:Y:S01]  /*98bb0*/  LDL.LU.64 R4, [R1+0x2378] ;  /* 0x0023780001047983 */ /* 0x000f220000300a00 */
[----:B------:R-:W-:-:S03]  /*98bc0*/  PRMT R0, R25, 0x7770, RZ ;  /* 0x0000777019007816 */ /* 0x000fc600000000ff */
[----:B------:R-:W4:Y:S04]  /*98bd0*/  LDL.LU R22, [R1+0x28] ;  /* 0x0000280001167983 */ /* 0x000f280000300800 */
[----:B------:R0:W-:Y:S04]  /*98be0*/  @P6 STG.E.U8 desc[UR40][R18.64], R0 ;  /* 0x0000000012006986 */ /* 0x0001e8000c101128 */
[----:B0-----:R-:W4:Y:S01]  /*98bf0*/  LDL.LU.64 R18, [R1+0x2388] ;  /* 0x0023880001127983 */ /* 0x001f220000300a00 */
[----:B------:R-:W-:Y:S02]  /*98c00*/  PRMT R0, R25, 0x7772, RZ ;  /* 0x0000777219007816 */ /* 0x000fe400000000ff */
[----:B---3--:R-:W-:Y:S01]  /*98c10*/  ISETP.LT.AND P4, PT, R14, UR6, !P1 ;  /* 0x000000060e007c0c */ /* 0x008fe2000cf81270 */
[----:B------:R-:W0:-:S12]  /*98c20*/  LDCU UR6, c[0x0][0x398] ;  /* 0x00007300ff0677ac */ /* 0x000e180008000800 */
[----:B------:R1:W-:Y:S04]  /*98c30*/  @P4 STG.E.U8 desc[UR40][R16.64], R2 ;  /* 0x0000000210004986 */ /* 0x0003e8000c101128 */
[----:B------:R3:W-:Y:S04]  /*98c40*/  @P5 STG.E.U8 desc[UR40][R28.64], R0 ;  /* 0x000000001c005986 */ /* 0x0007e8000c101128 */
[----:B-1----:R-:W4:Y:S01]  /*98c50*/  LDL.LU.64 R16, [R1+0x2370] ;  /* 0x0023700001107983 */ /* 0x002f220000300a00 */
[----:B------:R-:W-:-:S03]  /*98c60*/  PRMT R2, R25, 0x7773, RZ ;  /* 0x0000777319027816 */ /* 0x000fc600000000ff */
[----:B---3--:R-:W3:Y:S04]  /*98c70*/  LDL.LU.64 R28, [R1+0x2398] ;  /* 0x00239800011c7983 */ /* 0x008ee80000300a00 */
[----:B--2---:R1:W-:Y:S04]  /*98c80*/  @P0 STG.E.U8 desc[UR40][R26.64], R2 ;  /* 0x000000021a000986 */ /* 0x0043e8000c101128 */
[----:B-1----:R-:W2:Y:S01]  /*98c90*/  LDL.LU.64 R26, [R1+0x2390] ;  /* 0x00239000011a7983 */ /* 0x002ea20000300a00 */
[----:B------:R-:W-:Y:S02]  /*98ca0*/  ISETP.LT.AND P4, PT, R9, UR14, !P1 ;  /* 0x0000000e09007c0c */ /* 0x000fe4000cf81270 */
[----:B------:R-:W-:-:S02]  /*98cb0*/  ISETP.LT.AND P5, PT, R10, UR5, !P1 ;  /* 0x000000050a007c0c */ /* 0x000fc4000cfa1270 */
[----:B------:R-:W-:Y:S01]  /*98cc0*/  ISETP.LT.AND P6, PT, R11, UR8, !P1 ;  /* 0x000000080b007c0c */ /* 0x000fe2000cfc1270 */
[----:B------:R-:W-:Y:S01]  /*98cd0*/  VIADD R0, R24, 0x7f ;  /* 0x0000007f18007836 */ /* 0x000fe20000000000 */
[----:B------:R-:W-:Y:S02]  /*98ce0*/  PRMT R2, R15, 0x7770, RZ ;  /* 0x000077700f027816 */ /* 0x000fe400000000ff */
[----:B------:R-:W-:Y:S01]  /*98cf0*/  ISETP.LT.AND P1, PT, R13, UR9, !P1 ;  /* 0x000000090d007c0c */ /* 0x000fe2000cf21270 */
[----:B------:R-:W2:Y:S01]  /*98d00*/  LDL.LU.64 R24, [R1+0x23a8] ;  /* 0x0023a80001187983 */ /* 0x000ea20000300a00 */
[----:B------:R-:W1:Y:S01]  /*98d10*/  LDCU UR14, c[0x0][0x398] ;  /* 0x00007300ff0e77ac */ /* 0x000e620008000800 */
[----:B------:R-:W-:Y:S02]  /*98d20*/  ISETP.GE.AND P0, PT, R0, UR23, PT ;  /* 0x0000001700007c0c */ /* 0x000fe4000bf06270 */
[----:B------:R-:W-:Y:S01]  /*98d30*/  PRMT R0, R15, 0x7771, RZ ;  /* 0x000077710f007816 */ /* 0x000fe200000000ff */
[----:B------:R-:W0:Y:S01]  /*98d40*/  LDCU UR5, c[0x0][0x398] ;  /* 0x00007300ff0577ac */ /* 0x000e220008000800 */
[----:B------:R-:W0:Y:S01]  /*98d50*/  LDCU UR8, c[0x0][0x398] ;  /* 0x00007300ff0877ac */ /* 0x000e220008000800 */
[----:B------:R-:W0:Y:S01]  /*98d60*/  LDCU UR9, c[0x0][0x398] ;  /* 0x00007300ff0977ac */ /* 0x000e220008000800 */
[----:B------:R1:W-:Y:S01]  /*98d70*/  @P4 STG.E.U8 desc[UR40][R20.64], R2 ;  /* 0x0000000214004986 */ /* 0x0003e2000c101128 */
[----:B------:R-:W-:-:S03]  /*98d80*/  ISETP.LT.AND P4, PT, R12, UR11, !P2 ;  /* 0x0000000b0c007c0c */ /* 0x000fc6000d781270 */
[----:B----4-:R4:W-:Y:S01]  /*98d90*/  @P5 STG.E.U8 desc[UR40][R6.64], R0 ;  /* 0x0000000006005986 */ /* 0x0109e2000c101128 */
[----:B------:R-:W-:Y:S01]  /*98da0*/  ISETP.LT.AND P5, PT, R14, UR4, !P2 ;  /* 0x000000040e007c0c */ /* 0x000fe2000d7a1270 */
[----:B------:R-:W0:Y:S01]  /*98db0*/  LDCU UR11, c[0x0][0x398] ;  /* 0x00007300ff0b77ac */ /* 0x000e220008000800 */
[----:B------:R-:W2:Y:S01]  /*98dc0*/  LDCU UR4, c[0x0][0x398] ;  /* 0x00007300ff0477ac */ /* 0x000ea20008000800 */
[C---:B-1----:R-:W-:Y:S01]  /*98dd0*/  PRMT R2, R15.reuse, 0x7772, RZ ;  /* 0x000077720f027816 */ /* 0x042fe200000000ff */
[----:B------:R-:W2:Y:S01]  /*98de0*/  LDL.LU.64 R20, [R1+0x23a0] ;  /* 0x0023a00001147983 */ /* 0x000ea20000300a00 */
[----:B----4-:R-:W-:-:S03]  /*98df0*/  PRMT R0, R15, 0x7773, RZ ;  /* 0x000077730f007816 */ /* 0x010fc600000000ff */
[----:B------:R-:W4:Y:S04]  /*98e00*/  LDL.LU.64 R6, [R1+0x2450] ;  /* 0x0024500001067983 */ /* 0x000f280000300a00 */
[----:B------:R1:W-:Y:S01]  /*98e10*/  @P6 STG.E.U8 desc[UR40][R4.64], R2 ;  /* 0x0000000204006986 */ /* 0x0003e2000c101128 */
[----:B0-----:R-:W-:-:S03]  /*98e20*/  ISETP.LT.AND P6, PT, R23, UR6, !P2 ;  /* 0x0000000617007c0c */ /* 0x001fc6000d7c1270 */
[----:B------:R0:W-:Y:S01]  /*98e30*/  @P1 STG.E.U8 desc[UR40][R18.64], R0 ;  /* 0x0000000012001986 */ /* 0x0001e2000c101128 */
[C---:B-1----:R-:W-:Y:S01]  /*98e40*/  PRMT R2, R22.reuse, 0x7770, RZ ;  /* 0x0000777016027816 */ /* 0x042fe200000000ff */
[----:B------:R-:W1:Y:S01]  /*98e50*/  LDCU UR6, c[0x0][0x398] ;  /* 0x00007300ff0677ac */ /* 0x000e620008000800 */
[----:B0-----:R-:W-:Y:S01]  /*98e60*/  PRMT R0, R22, 0x7771, RZ ;  /* 0x0000777116007816 */ /* 0x001fe200000000ff */
[----:B------:R-:W4:Y:S01]  /*98e70*/  LDL.LU.64 R18, [R1+0x23c0] ;  /* 0x0023c00001127983 */ /* 0x000f220000300a00 */
[----:B------:R-:W-:Y:S01]  /*98e80*/  ISETP.LT.AND P1, PT, R8, UR7, !P2 ;  /* 0x0000000708007c0c */ /* 0x000fe2000d721270 */
[----:B------:R-:W0:Y:S02]  /*98e90*/  LDCU UR7, c[0x0][0x398] ;  /* 0x00007300ff0777ac */ /* 0x000e240008000800 */
[----:B------:R0:W-:Y:S04]  /*98ea0*/  @P4 STG.E.U8 desc[UR40][R16.64], R2 ;  /* 0x0000000210004986 */ /* 0x0001e8000c101128 */
[----:B---3--:R-:W-:Y:S01]  /*98eb0*/  @P5 STG.E.U8 desc[UR40][R28.64], R0 ;  /* 0x000000001c005986 */ /* 0x008fe2000c101128 */
[----:B------:R-:W-:-:S02]  /*98ec0*/  ISETP.LT.AND P4, PT, R9, UR10, !P2 ;  /* 0x0000000a09007c0c */ /* 0x000fc4000d781270 */
[----:B------:R-:W-:Y:S01]  /*98ed0*/  ISETP.LT.AND P5, PT, R10, UR12, !P2 ;  /* 0x0000000c0a007c0c */ /* 0x000fe2000d7a1270 */
[----:B------:R-:W3:Y:S01]  /*98ee0*/  LDCU UR10, c[0x0][0x398] ;  /* 0x00007300ff0a77ac */ /* 0x000ee20008000800 */
[----:B0-----:R-:W-:Y:S01]  /*98ef0*/  PRMT R2, R22, 0x7772, RZ ;  /* 0x0000777216027816 */ /* 0x001fe200000000ff */
[----:B------:R-:W3:Y:S04]  /*98f00*/  LDL.LU.64 R16, [R1+0x23b8] ;  /* 0x0023b80001107983 */ /* 0x000ee80000300a00 */
[----:B------:R0:W-:Y:S04]  /*98f10*/  STL.64 [R1+0x2448], R8 ;  /* 0x0024480801007387 */ /* 0x0001e80000100a00 */
[----:B------:R-:W3:Y:S04]  /*98f20*/  LDL.LU R15, [R1+0x50c] ;  /* 0x00050c00010f7983 */ /* 0x000ee80000300800 */
[----:B------:R1:W-:Y:S04]  /*98f30*/  STL.64 [R1+0x2430], R10 ;  /* 0x0024300a01007387 */ /* 0x0003e80000100a00 */
[----:B--2---:R-:W-:Y:S01]  /*98f40*/  @P6 STG.E.U8 desc[UR40][R26.64], R2 ;  /* 0x000000021a006986 */ /* 0x004fe2000c101128 */
[----:B------:R-:W-:-:S03]  /*98f50*/  ISETP.LT.AND P6, PT, R11, UR13, !P2 ;  /* 0x0000000d0b007c0c */ /* 0x000fc6000d7c1270 */
[----:B0-----:R-:W2:Y:S04]  /*98f60*/  LDL.LU.64 R8, [R1+0x23f0] ;  /* 0x0023f00001087983 */ /* 0x001ea80000300a00 */
[----:B-1----:R-:W2:Y:S04]  /*98f70*/  LDL.LU.64 R10, [R1+0x23d8] ;  /* 0x0023d800010a7983 */ /* 0x002ea80000300a00 */
[----:B--2---:R0:W-:Y:S04]  /*98f80*/  STL.64 [R1+0x2438], R10 ;  /* 0x0024380a01007387 */ /* 0x0041e80000100a00 */
[----:B0-----:R-:W2:Y:S01]  /*98f90*/  LDL.LU.64 R10, [R1+0x23e0] ;  /* 0x0023e000010a7983 */ /* 0x001ea20000300a00 */
[----:B------:R-:W-:-:S02]  /*98fa0*/  PRMT R0, R22, 0x7773, RZ ;  /* 0x0000777316007816 */ /* 0x000fc400000000ff */
[----:B----4-:R-:W-:Y:S02]  /*98fb0*/  PRMT R2, R6, 0x7770, RZ ;  /* 0x0000777006027816 */ /* 0x010fe400000000ff */
[----:B------:R-:W-:Y:S01]  /*98fc0*/  ISETP.LT.AND P2, PT, R13, UR14, !P2 ;  /* 0x0000000e0d007c0c */ /* 0x000fe2000d741270 */
[----:B------:R0:W-:Y:S01]  /*98fd0*/  @P1 STG.E.U8 desc[UR40][R24.64], R0 ;  /* 0x0000000018001986 */ /* 0x0001e2000c101128 */
[----:B------:R-:W-:-:S03]  /*98fe0*/  ISETP.LT.AND P1, PT, R12, UR5, !P3 ;  /* 0x000000050c007c0c */ /* 0x000fc6000df21270 */
[----:B------:R-:W-:Y:S04]  /*98ff0*/  @P4 STG.E.U8 desc[UR40][R20.64], R2 ;  /* 0x0000000214004986 */ /* 0x000fe8000c101128 */
[----:B--2---:R1:W-:Y:S01]  /*99000*/  STL.64 [R1+0x2440], R10 ;  /* 0x0024400a01007387 */ /* 0x0043e20000100a00 */
[C---:B0-----:R-:W-:Y:S02]  /*99010*/  PRMT R0, R6.reuse, 0x7771, RZ ;  /* 0x0000777106007816 */ /* 0x041fe400000000ff */
[----:B---3--:R-:W-:Y:S01]  /*99020*/  PRMT R3, R15, 0x7771, RZ ;  /* 0x000077710f037816 */ /* 0x008fe200000000ff */
[----:B------:R-:W0:Y:S01]  /*99030*/  LDCU UR5, c[0x0][0x398] ;  /* 0x00007300ff0577ac */ /* 0x000e220008000800 */
[----:B-1----:R-:W2:Y:S04]  /*99040*/  LDL.LU.64 R10, [R1+0x23e8] ;  /* 0x0023e800010a7983 */ /* 0x002ea80000300a00 */
[----:B------:R-:W3:Y:S01]  /*99050*/  LDL.LU.64 R28, [R1+0x23d0] ;  /* 0x0023d000011c7983 */ /* 0x000ee20000300a00 */
[----:B------:R-:W-:-:S03]  /*99060*/  PRMT R2, R6, 0x7772, RZ ;  /* 0x0000777206027816 */ /* 0x000fc600000000ff */
[----:B------:R-:W4:Y:S04]  /*99070*/  LDL.LU R22, [R1+0x3c] ;  /* 0x00003c0001167983 */ /* 0x000f280000300800 */
[----:B------:R1:W-:Y:S04]  /*99080*/  @P5 STG.E.U8 desc[UR40][R18.64], R0 ;  /* 0x0000000012005986 */ /* 0x0003e8000c101128 */
[----:B------:R-:W3:Y:S01]  /*99090*/  LDL.LU.64 R26, [R1+0x23f8] ;  /* 0x0023f800011a7983 */ /* 0x000ee20000300a00 */
[----:B------:R-:W-:-:S03]  /*990a0*/  PRMT R6, R6, 0x7773, RZ ;  /* 0x0000777306067816 */ /* 0x000fc600000000ff */
[----:B------:R-:W3:Y:S04]  /*990b0*/  LDL.LU.64 R24, [R1+0x2408] ;  /* 0x0024080001187983 */ /* 0x000ee80000300a00 */
[----:B------:R-:W3:Y:S04]  /*990c0*/  LDL.LU.64 R20, [R1+0x2400] ;  /* 0x0024000001147983 */ /* 0x000ee80000300a00 */
[----:B------:R0:W-:Y:S01]  /*990d0*/  @P6 STG.E.U8 desc[UR40][R16.64], R2 ;  /* 0x0000000210006986 */ /* 0x0001e2000c101128 */
[----:B------:R-:W-:-:S03]  /*990e0*/  ISETP.LT.AND P4, PT, R12, UR15, !P0 ;  /* 0x0000000f0c007c0c */ /* 0x000fc6000c781270 */
[----:B------:R0:W-:Y:S01]  /*990f0*/  @P2 STG.E.U8 desc[UR40][R8.64], R6 ;  /* 0x0000000608002986 */ /* 0x0001e2000c101128 */
[----:B-1----:R-:W-:-:S03]  /*99100*/  PRMT R0, R15, 0x7770, RZ ;  /* 0x000077700f007816 */ /* 0x002fc600000000ff */
[----:B------:R-:W3:Y:S04]  /*99110*/  LDL.LU.64 R18, [R1+0x23c8] ;  /* 0x0023c80001127983 */ /* 0x000ee80000300a00 */
[----:B0-----:R-:W3:Y:S04]  /*99120*/  LDL.LU.64 R16, [R1+0x23b0] ;  /* 0x0023b00001107983 */ /* 0x001ee80000300a00 */
[----:B------:R-:W3:Y:S04]  /*99130*/  LDL.LU R12, [R1+0x2c] ;  /* 0x00002c00010c7983 */ /* 0x000ee80000300800 */
[----:B------:R-:W3:Y:S04]  /*99140*/  LDL.LU.64 R8, [R1+0x2448] ;  /* 0x0024480001087983 */ /* 0x000ee80000300a00 */
[----:B--2---:R0:W-:Y:S04]  /*99150*/  @P1 STG.E.U8 desc[UR40][R10.64], R0 ;  /* 0x000000000a001986 */ /* 0x0041e8000c101128 */
[----:B0-----:R-:W2:Y:S01]  /*99160*/  LDL.LU.64 R10, [R1+0x2440] ;  /* 0x00244000010a7983 */ /* 0x001ea20000300a00 */
[----:B------:R-:W-:-:S02]  /*99170*/  ISETP.LT.AND P6, PT, R14, UR8, !P3 ;  /* 0x000000080e007c0c */ /* 0x000fc4000dfc1270 */
[----:B------:R-:W-:Y:S02]  /*99180*/  ISETP.LT.AND P5, PT, R23, UR9, !P3 ;  /* 0x0000000917007c0c */ /* 0x000fe4000dfa1270 */
[C---:B------:R-:W-:Y:S02]  /*99190*/  PRMT R2, R15.reuse, 0x7772, RZ ;  /* 0x000077720f027816 */ /* 0x040fe400000000ff */
[----:B------:R-:W-:Y:S01]  /*991a0*/  PRMT R4, R15, 0x7773, RZ ;  /* 0x000077730f047816 */ /* 0x000fe200000000ff */
[----:B------:R-:W0:Y:S01]  /*991b0*/  LDCU UR9, c[0x0][0x398] ;  /* 0x00007300ff0977ac */ /* 0x000e220008000800 */
[----:B---3--:R-:W-:Y:S02]  /*991c0*/  ISETP.LT.AND P2, PT, R8, UR11, !P3 ;  /* 0x0000000b08007c0c */ /* 0x008fe4000df41270 */
[----:B------:R-:W-:Y:S01]  /*991d0*/  ISETP.LT.AND P1, PT, R9, UR4, !P3 ;  /* 0x0000000409007c0c */ /* 0x000fe2000df21270 */
[----:B------:R-:W1:Y:S01]  /*991e0*/  LDCU UR4, c[0x0][0x398] ;  /* 0x00007300ff0477ac */ /* 0x000e620008000800 */
[C---:B----4-:R-:W-:Y:S01]  /*991f0*/  PRMT R0, R22.reuse, 0x7770, RZ ;  /* 0x0000777016007816 */ /* 0x050fe200000000ff */
[----:B------:R-:W3:Y:S01]  /*99200*/  LDCU UR8, c[0x0][0x398] ;  /* 0x00007300ff0877ac */ /* 0x000ee20008000800 */
[----:B--2---:R2:W-:Y:S04]  /*99210*/  @P6 STG.E.U8 desc[UR40][R10.64], R3 ;  /* 0x000000030a006986 */ /* 0x0045e8000c101128 */
[----:B--2---:R-:W2:Y:S04]  /*99220*/  LDL.LU.64 R10, [R1+0x2438] ;  /* 0x00243800010a7983 */ /* 0x004ea80000300a00 */
[----:B--2---:R2:W-:Y:S04]  /*99230*/  @P5 STG.E.U8 desc[UR40][R10.64], R2 ;  /* 0x000000020a005986 */ /* 0x0045e8000c101128 */
[----:B--2---:R-:W2:Y:S04]  /*99240*/  LDL.LU.64 R10, [R1+0x2430] ;  /* 0x00243000010a7983 */ /* 0x004ea80000300a00 */
[----:B------:R4:W-:Y:S01]  /*99250*/  @P2 STG.E.U8 desc[UR40][R28.64], R4 ;  /* 0x000000041c002986 */ /* 0x0009e2000c101128 */
[----:B------:R-:W-:-:S03]  /*99260*/  PRMT R2, R22, 0x7771, RZ ;  /* 0x0000777116027816 */ /* 0x000fc600000000ff */
[----:B------:R0:W-:Y:S01]  /*99270*/  @P1 STG.E.U8 desc[UR40][R26.64], R0 ;  /* 0x000000001a001986 */ /* 0x0001e2000c101128 */
[----:B------:R-:W-:Y:S02]  /*99280*/  PRMT R3, R22, 0x7773, RZ ;  /* 0x0000777316037816 */ /* 0x000fe400000000ff */
[----:B----4-:R-:W-:Y:S02]  /*99290*/  PRMT R4, R12, 0x7770, RZ ;  /* 0x000077700c047816 */ /* 0x010fe400000000ff */
[----:B0-----:R-:W-:Y:S02]  /*992a0*/  PRMT R0, R22, 0x7772, RZ ;  /* 0x0000777216007816 */ /* 0x001fe400000000ff */
[----:B--2---:R-:W-:Y:S01]  /*992b0*/  ISETP.LT.AND P6, PT, R10, UR6, !P3 ;  /* 0x000000060a007c0c */ /* 0x004fe2000dfc1270 */
[----:B------:R-:W0:Y:S01]  /*992c0*/  LDCU UR6, c[0x0][0x398] ;  /* 0x00007300ff0677ac */ /* 0x000e220008000800 */
[----:B------:R-:W-:Y:S01]  /*992d0*/  ISETP.LT.AND P2, PT, R11, UR7, !P3 ;  /* 0x000000070b007c0c */ /* 0x000fe2000df41270 */
[----:B------:R-:W2:Y:S01]  /*992e0*/  LDCU UR7, c[0x0][0x398] ;  /* 0x00007300ff0777ac */ /* 0x000ea20008000800 */
[----:B------:R-:W-:-:S09]  /*992f0*/  ISETP.LT.AND P3, PT, R13, UR5, !P3 ;  /* 0x000000050d007c0c */ /* 0x000fd2000df61270 */
[----:B------:R4:W-:Y:S01]  /*99300*/  @P6 STG.E.U8 desc[UR40][R24.64], R2 ;  /* 0x0000000218006986 */ /* 0x0009e2000c101128 */
[----:B------:R-:W-:-:S03]  /*99310*/  ISETP.LT.AND P6, PT, R8, UR9, !P0 ;  /* 0x0000000908007c0c */ /* 0x000fc6000c7c1270 */
[----:B------:R0:W-:Y:S04]  /*99320*/  @P2 STG.E.U8 desc[UR40][R20.64], R0 ;  /* 0x0000000014002986 */ /* 0x0001e8000c101128 */
[----:B------:R0:W5:Y:S01]  /*99330*/  LDL.LU R8, [R1+0x242c] ;  /* 0x00242c0001087983 */ /* 0x0001620000300800 */
[----:B-1----:R-:W-:-:S03]  /*99340*/  ISETP.LT.AND P2, PT, R9, UR4, !P0 ;  /* 0x0000000409007c0c */ /* 0x002fc6000c741270 */
[----:B------:R1:W-:Y:S04]  /*99350*/  @P3 STG.E.U8 desc[UR40][R18.64], R3 ;  /* 0x0000000312003986 */ /* 0x0003e8000c101128 */
[----:B------:R1:W5:Y:S01]  /*99360*/  LDL.LU R9, [R1+0x2428] ;  /* 0x0024280001097983 */ /* 0x0003620000300800 */
[----:B0-----:R-:W-:-:S03]  /*99370*/  ISETP.LT.AND P3, PT, R10, UR6, !P0 ;  /* 0x000000060a007c0c */ /* 0x001fc6000c761270 */
[----:B------:R0:W-:Y:S04]  /*99380*/  @P4 STG.E.U8 desc[UR40][R16.64], R4 ;  /* 0x0000000410004986 */ /* 0x0001e8000c101128 */
[----:B------:R-:W4:Y:S01]  /*99390*/  LDL.LU R10, [R1+0x2424] ;  /* 0x00242400010a7983 */ /* 0x000f220000300800 */
[----:B--2---:R-:W-:-:S03]  /*993a0*/  ISETP.LT.AND P4, PT, R11, UR7, !P0 ;  /* 0x000000070b007c0c */ /* 0x004fc6000c781270 */
[----:B------:R-:W2:Y:S01]  /*993b0*/  LDL.LU R11, [R1+0x2420] ;  /* 0x00242000010b7983 */ /* 0x000ea20000300800 */
[----:B------:R-:W-:Y:S02]  /*993c0*/  ISETP.LT.AND P5, PT, R14, UR10, !P0 ;  /* 0x0000000a0e007c0c */ /* 0x000fe4000c7a1270 */
[----:B---3--:R-:W-:Y:S02]  /*993d0*/  ISETP.LT.AND P1, PT, R23, UR8, !P0 ;  /* 0x0000000817007c0c */ /* 0x008fe4000c721270 */
[C---:B------:R-:W-:Y:S02]  /*993e0*/  PRMT R5, R12.reuse, 0x7771, RZ ;  /* 0x000077710c057816 */ /* 0x040fe400000000ff */
[C---:B----4-:R-:W-:Y:S02]  /*993f0*/  PRMT R2, R12.reuse, 0x7772, RZ ;  /* 0x000077720c027816 */ /* 0x050fe400000000ff */
[----:B------:R-:W-:Y:S01]  /*99400*/  PRMT R6, R12, 0x7773, RZ ;  /* 0x000077730c067816 */ /* 0x000fe200000000ff */
[----:B------:R-:W3:Y:S04]  /*99410*/  LDL.LU.64 R24, [R1+0x2350] ;  /* 0x0023500001187983 */ /* 0x000ee80000300a00 */
[----:B------:R-:W4:Y:S04]  /*99420*/  LDL.LU.64 R22, [R1+0x4b0] ;  /* 0x0004b00001167983 */ /* 0x000f280000300a00 */
[----:B------:R-:W2:Y:S04]  /*99430*/  LDL.LU.64 R20, [R1+0x4a8] ;  /* 0x0004a80001147983 */ /* 0x000ea80000300a00 */
[----:B-1----:R-:W2:Y:S04]  /*99440*/  LDL.LU.64 R18, [R1+0x4a0] ;  /* 0x0004a00001127983 */ /* 0x002ea80000300a00 */
[----:B0-----:R-:W2:Y:S01]  /*99450*/  LDL.LU.64 R16, [R1+0x498] ;  /* 0x0004980001107983 */ /* 0x001ea20000300a00 */
[----:B------:R-:W-:-:S02]  /*99460*/  ISETP.LT.AND P0, PT, R13, UR7, !P0 ;  /* 0x000000070d007c0c */ /* 0x000fc4000c701270 */
[C---:B------:R-:W-:Y:S02]  /*99470*/  PRMT R0, R7.reuse, 0x7770, RZ ;  /* 0x0000777007007816 */ /* 0x040fe400000000ff */
[C---:B------:R-:W-:Y:S02]  /*99480*/  PRMT R3, R7.reuse, 0x7771, RZ ;  /* 0x0000777107037816 */ /* 0x040fe400000000ff */
[C---:B------:R-:W-:Y:S02]  /*99490*/  PRMT R13, R7.reuse, 0x7772, RZ ;  /* 0x00007772070d7816 */ /* 0x040fe400000000ff */
[----:B------:R-:W-:Y:S01]  /*994a0*/  PRMT R7, R7, 0x7773, RZ ;  /* 0x0000777307077816 */ /* 0x000fe200000000ff */
[----:B---3--:R0:W-:Y:S04]  /*994b0*/  @P5 STG.E.U8 desc[UR40][R24.64], R5 ;  /* 0x0000000518005986 */ /* 0x0081e8000c101128 */
[----:B----4-:R0:W-:Y:S04]  /*994c0*/  @P1 STG.E.U8 desc[UR40][R22.64], R2 ;  /* 0x0000000216001986 */ /* 0x0101e8000c101128 */
[----:B--2---:R0:W-:Y:S04]  /*994d0*/  @P6 STG.E.U8 desc[UR40][R20.64], R6 ;  /* 0x0000000614006986 */ /* 0x0041e8000c101128 */
[----:B------:R0:W-:Y:S04]  /*994e0*/  @P2 STG.E.U8 desc[UR40][R18.64], R0 ;  /* 0x0000000012002986 */ /* 0x0001e8000c101128 */
[----:B------:R0:W-:Y:S04]  /*994f0*/  @P3 STG.E.U8 desc[UR40][R16.64], R3 ;  /* 0x0000000310003986 */ /* 0x0001e8000c101128 */
[----:B------:R0:W-:Y:S01]  /*99500*/  @P4 STG.E.U8 desc[UR40][R10.64], R13 ;  /* 0x0000000d0a004986 */ /* 0x0001e2000c101128 */
[----:B------:R-:W-:Y:S05]  /*99510*/  @!P0 EXIT ;  /* 0x000000000000894d */ /* 0x000fea0003800000 */
[----:B-----5:R-:W-:Y:S01]  /*99520*/  STG.E.U8 desc[UR40][R8.64], R7 ;  /* 0x0000000708007986 */ /* 0x020fe2000c101128 */
[----:B------:R-:W-:Y:S05]  /*99530*/  EXIT ;  /* 0x000000000000794d */ /* 0x000fea0003800000 */
.L_x_3:
[----:B------:R-:W-:-:S00]  /*99540*/  BRA `(.L_x_3) ;  /* 0xfffffffc00fc7947 */ /* 0x000fc0000383ffff */
[----:B------:R-:W-:-:S00]  /*99550*/  NOP ;  /* 0x0000000000007918 */ /* 0x000fc00000000000 */
        /* <DEDUP_REMOVED lines=10> */
.L_x_4:


//--------------------- .nv.shared.matmul_kernel  --------------------------
	.section	.nv.shared.matmul_kernel,"aw",@nobits
	.sectionflags	@""
	.align	16
	.zero		1024


//--------------------- .nv.shared.reserved.0     --------------------------
	.section	.nv.shared.reserved.0,"aw",@nobits
	.weak		__nv_reservedSMEM_offset_0_alias
	.size		__nv_reservedSMEM_offset_0_alias, 0, 64
	.other		__nv_reservedSMEM_offset_0_alias,@"STO_CUDA_RESERVED_SHARED STV_DEFAULT"
__nv_reservedSMEM_offset_0_alias:
	.zero		0
	.zero		64


//--------------------- .nv.constant0.matmul_kernel --------------------------
	.section	.nv.constant0.matmul_kernel,"a",@progbits
	.sectionflags	@""
	.align	4
.nv.constant0.matmul_kernel:
	.zero		976


//--------------------- SYMBOLS --------------------------

	.type		.nv.reservedSmem.offset0,@object
	.size		.nv.reservedSmem.offset0,0x4
	.type		.nv.reservedSmem.cap,@object
	.size		.nv.reservedSmem.cap,0x4
